	.target	sm_100a

	.elftype	@"ET_EXEC"


//--------------------- .note.nv.tkinfo           --------------------------
	.section	.note.nv.tkinfo,"",@"SHT_NOTE"
	.sectionflags	@"SHF_NOTE_NV_TKINFO"
	.tkinfo
        /*0018*/ 	.word	0x00000002
        /*0030*/ 	.string	""
        /*0030*/ 	.string	"ptxas"
        /*0030*/ 	.string	"Cuda compilation tools, release 13.0, V13.0.88"
        /*0030*/ 	.string	"Build cuda_13.0.r13.0/compiler.36424714_0"
        /*0030*/ 	.string	"-arch sm_100a -m 64 "



//--------------------- .note.nv.cuinfo           --------------------------
	.section	.note.nv.cuinfo,"",@"SHT_NOTE"
	.sectionflags	@"SHF_NOTE_NV_CUINFO"
        /*0018*/ 	.short	0x0002
        /*001a*/ 	.short	0x0064
        /*001c*/ 	.short	0x0082
	.zero		2


//--------------------- .nv.info                  --------------------------
	.section	.nv.info,"",@"SHT_CUDA_INFO"
	.align	4


	//----- nvinfo : EIATTR_REGCOUNT
	.align		4
        /*0000*/ 	.byte	0x04, 0x2f
        /*0002*/ 	.short	(.L_12 - .L_11)
	.align		4
.L_11:
        /*0004*/ 	.word	index@(_ZN7cutlass13device_kernelIN5flash22FlashAttnBwdPreprocessIN4cute5tupleIJNS3_1CILi64EEENS5_ILi128EEEEEENS_10bfloat16_tEfNS_4arch4Sm90ELb1ELb1EEEEEvNT_6ParamsE)
        /*0008*/ 	.word	0x00000040


	//----- nvinfo : EIATTR_FRAME_SIZE
	.align		4
.L_12:
        /*000c*/ 	.byte	0x04, 0x11
        /*000e*/ 	.short	(.L_14 - .L_13)
	.align		4
.L_13:
        /*0010*/ 	.word	index@(_ZN7cutlass13device_kernelIN5flash22FlashAttnBwdPreprocessIN4cute5tupleIJNS3_1CILi64EEENS5_ILi128EEEEEENS_10bfloat16_tEfNS_4arch4Sm90ELb1ELb1EEEEEvNT_6ParamsE)
        /*0014*/ 	.word	0x00000000


	//----- nvinfo : EIATTR_REGCOUNT
	.align		4
.L_14:
        /*0018*/ 	.byte	0x04, 0x2f
        /*001a*/ 	.short	(.L_16 - .L_15)
	.align		4
.L_15:
        /*001c*/ 	.word	index@(_ZN7cutlass13device_kernelIN5flash11enable_sm90INS1_16FlashAttnBwdSm90INS1_25CollectiveMainloopBwdSm90ILi2ELi2ELi2EN4cute5tupleIJNS5_1CILi1EEES8_S8_EEENS6_IJNS7_ILi64EEENS7_ILi128EEESB_EEENS_10bfloat16_tEfNS_4arch4Sm90ELb1ELb0ELb1ELb1ELb1ELb1ELb0ELb0ELi2ELi1ELi2ELi1ELb0EEENS1_24CollectiveEpilogueBwdGQAISC_fSF_Li256ELb1ELb1EEENS1_25SingleTileBwdLPTSchedulerILb1ELi128ELb1EEEEEEEEEvNT_6ParamsE)
        /*0020*/ 	.word	0x00000004


	//----- nvinfo : EIATTR_FRAME_SIZE
	.align		4
.L_16:
        /*0024*/ 	.byte	0x04, 0x11
        /*0026*/ 	.short	(.L_18 - .L_17)
	.align		4
.L_17:
        /*0028*/ 	.word	index@(_ZN7cutlass13device_kernelIN5flash11enable_sm90INS1_16FlashAttnBwdSm90INS1_25CollectiveMainloopBwdSm90ILi2ELi2ELi2EN4cute5tupleIJNS5_1CILi1EEES8_S8_EEENS6_IJNS7_ILi64EEENS7_ILi128EEESB_EEENS_10bfloat16_tEfNS_4arch4Sm90ELb1ELb0ELb1ELb1ELb1ELb1ELb0ELb0ELi2ELi1ELi2ELi1ELb0EEENS1_24CollectiveEpilogueBwdGQAISC_fSF_Li256ELb1ELb1EEENS1_25SingleTileBwdLPTSchedulerILb1ELi128ELb1EEEEEEEEEvNT_6ParamsE)
        /*002c*/ 	.word	0x00000000


	//----- nvinfo : EIATTR_REGCOUNT
	.align		4
.L_18:
        /*0030*/ 	.byte	0x04, 0x2f
        /*0032*/ 	.short	(.L_20 - .L_19)
	.align		4
.L_19:
        /*0034*/ 	.word	index@(_ZN7cutlass13device_kernelIN5flash32FlashAttnBwdPostprocessConvertdQIN4cute5tupleIJNS3_1CILi64EEENS5_ILi128EEEEEENS_10bfloat16_tEfNS_4arch4Sm90ELi256ENS3_8TiledMMAINS3_8MMA_AtomIJNS3_4SM904GMMA27MMA_64x64x16_F32BF16BF16_SSILNSF_5MajorE0ELSH_1ELNSF_7ScaleInE1ELSI_1EEEEEENS3_6LayoutINS4_IJNS5_ILi1EEENS5_ILi2EEESM_EEENS4_IJNS5_ILi0EEESM_SP_EEEEENS4_IJNS3_10UnderscoreESS_SS_EEEEELb0EEEEEvNT_6ParamsE)
        /*0038*/ 	.word	0x00000033


	//----- nvinfo : EIATTR_FRAME_SIZE
	.align		4
.L_20:
        /*003c*/ 	.byte	0x04, 0x11
        /*003e*/ 	.short	(.L_22 - .L_21)
	.align		4
.L_21:
        /*0040*/ 	.word	index@(_ZN7cutlass13device_kernelIN5flash32FlashAttnBwdPostprocessConvertdQIN4cute5tupleIJNS3_1CILi64EEENS5_ILi128EEEEEENS_10bfloat16_tEfNS_4arch4Sm90ELi256ENS3_8TiledMMAINS3_8MMA_AtomIJNS3_4SM904GMMA27MMA_64x64x16_F32BF16BF16_SSILNSF_5MajorE0ELSH_1ELNSF_7ScaleInE1ELSI_1EEEEEENS3_6LayoutINS4_IJNS5_ILi1EEENS5_ILi2EEESM_EEENS4_IJNS5_ILi0EEESM_SP_EEEEENS4_IJNS3_10UnderscoreESS_SS_EEEEELb0EEEEEvNT_6ParamsE)
        /*0044*/ 	.word	0x00000000


	//----- nvinfo : EIATTR_REGCOUNT
	.align		4
.L_22:
        /*0048*/ 	.byte	0x04, 0x2f
        /*004a*/ 	.short	(.L_24 - .L_23)
	.align		4
.L_23:
        /*004c*/ 	.word	index@(_ZN7cutlass13device_kernelIN5flash32FlashAttnBwdPostprocessConvertdQIN4cute5tupleIJNS3_1CILi128EEES6_EEENS_10bfloat16_tEfNS_4arch4Sm90ELi256ENS3_8TiledMMAINS3_8MMA_AtomIJNS3_4SM904GMMA28MMA_64x128x16_F32BF16BF16_RSILNSE_5MajorE0ELSG_1ELNSE_7ScaleInE1ELSH_1EEEEEENS3_6LayoutINS4_IJNS5_ILi2EEENS5_ILi1EEESM_EEENS4_IJSM_NS5_ILi0EEESO_EEEEENS4_IJNS3_10UnderscoreESR_SR_EEEEELb0EEEEEvNT_6ParamsE)
        /*0050*/ 	.word	0x0000004e


	//----- nvinfo : EIATTR_FRAME_SIZE
	.align		4
.L_24:
        /*0054*/ 	.byte	0x04, 0x11
        /*0056*/ 	.short	(.L_26 - .L_25)
	.align		4
.L_25:
        /*0058*/ 	.word	index@(_ZN7cutlass13device_kernelIN5flash32FlashAttnBwdPostprocessConvertdQIN4cute5tupleIJNS3_1CILi128EEES6_EEENS_10bfloat16_tEfNS_4arch4Sm90ELi256ENS3_8TiledMMAINS3_8MMA_AtomIJNS3_4SM904GMMA28MMA_64x128x16_F32BF16BF16_RSILNSE_5MajorE0ELSG_1ELNSE_7ScaleInE1ELSH_1EEEEEENS3_6LayoutINS4_IJNS5_ILi2EEENS5_ILi1EEESM_EEENS4_IJSM_NS5_ILi0EEESO_EEEEENS4_IJNS3_10UnderscoreESR_SR_EEEEELb0EEEEEvNT_6ParamsE)
        /*005c*/ 	.word	0x00000000


	//----- nvinfo : EIATTR_REGCOUNT
	.align		4
.L_26:
        /*0060*/ 	.byte	0x04, 0x2f
        /*0062*/ 	.short	(.L_28 - .L_27)
	.align		4
.L_27:
        /*0064*/ 	.word	index@(_ZN7cutlass13device_kernelIN5flash11enable_sm90INS1_16FlashAttnBwdSm90INS1_25CollectiveMainloopBwdSm90ILi2ELi2ELi2EN4cute5tupleIJNS5_1CILi1EEES8_S8_EEENS6_IJNS7_ILi64EEENS7_ILi128EEESB_EEENS_10bfloat16_tEfNS_4arch4Sm90ELb1ELb0ELb1ELb1ELb0ELb1ELb0ELb0ELi2ELi1ELi2ELi1ELb0EEENS1_24CollectiveEpilogueBwdGQAISC_fSF_Li256ELb1ELb0EEENS1_25SingleTileBwdLPTSchedulerILb1ELi128ELb0EEEEEEEEEvNT_6ParamsE)
        /*0068*/ 	.word	0x00000004


	//----- nvinfo : EIATTR_FRAME_SIZE
	.align		4
.L_28:
        /*006c*/ 	.byte	0x04, 0x11
        /*006e*/ 	.short	(.L_30 - .L_29)
	.align		4
.L_29:
        /*0070*/ 	.word	index@(_ZN7cutlass13device_kernelIN5flash11enable_sm90INS1_16FlashAttnBwdSm90INS1_25CollectiveMainloopBwdSm90ILi2ELi2ELi2EN4cute5tupleIJNS5_1CILi1EEES8_S8_EEENS6_IJNS7_ILi64EEENS7_ILi128EEESB_EEENS_10bfloat16_tEfNS_4arch4Sm90ELb1ELb0ELb1ELb1ELb0ELb1ELb0ELb0ELi2ELi1ELi2ELi1ELb0EEENS1_24CollectiveEpilogueBwdGQAISC_fSF_Li256ELb1ELb0EEENS1_25SingleTileBwdLPTSchedulerILb1ELi128ELb0EEEEEEEEEvNT_6ParamsE)
        /*0074*/ 	.word	0x00000000


	//----- nvinfo : EIATTR_REGCOUNT
	.align		4
.L_30:
        /*0078*/ 	.byte	0x04, 0x2f
        /*007a*/ 	.short	(.L_32 - .L_31)
	.align		4
.L_31:
        /*007c*/ 	.word	index@(_ZN7cutlass13device_kernelIN5flash11enable_sm90INS1_16FlashAttnBwdSm90INS1_25CollectiveMainloopBwdSm90ILi2ELi2ELi2EN4cute5tupleIJNS5_1CILi1EEES8_S8_EEENS6_IJNS7_ILi64EEENS7_ILi128EEESB_EEENS_10bfloat16_tEfNS_4arch4Sm90ELb1ELb0ELb1ELb1ELb1ELb1ELb0ELb0ELi2ELi1ELi2ELi1ELb0EEENS1_21CollectiveEpilogueBwdISC_SD_SF_Li256ELb1ELb0ELi1EEENS1_25SingleTileBwdLPTSchedulerILb1ELi128ELb1EEEEEEEEEvNT_6ParamsE)
        /*0080*/ 	.word	0x00000004


	//----- nvinfo : EIATTR_FRAME_SIZE
	.align		4
.L_32:
        /*0084*/ 	.byte	0x04, 0x11
        /*0086*/ 	.short	(.L_34 - .L_33)
	.align		4
.L_33:
        /*0088*/ 	.word	index@(_ZN7cutlass13device_kernelIN5flash11enable_sm90INS1_16FlashAttnBwdSm90INS1_25CollectiveMainloopBwdSm90ILi2ELi2ELi2EN4cute5tupleIJNS5_1CILi1EEES8_S8_EEENS6_IJNS7_ILi64EEENS7_ILi128EEESB_EEENS_10bfloat16_tEfNS_4arch4Sm90ELb1ELb0ELb1ELb1ELb1ELb1ELb0ELb0ELi2ELi1ELi2ELi1ELb0EEENS1_21CollectiveEpilogueBwdISC_SD_SF_Li256ELb1ELb0ELi1EEENS1_25SingleTileBwdLPTSchedulerILb1ELi128ELb1EEEEEEEEEvNT_6ParamsE)
        /*008c*/ 	.word	0x00000000


	//----- nvinfo : EIATTR_REGCOUNT
	.align		4
.L_34:
        /*0090*/ 	.byte	0x04, 0x2f
        /*0092*/ 	.short	(.L_36 - .L_35)
	.align		4
.L_35:
        /*0094*/ 	.word	index@(_ZN7cutlass13device_kernelIN5flash11enable_sm90INS1_16FlashAttnBwdSm90INS1_25CollectiveMainloopBwdSm90ILi2ELi2ELi2EN4cute5tupleIJNS5_1CILi1EEES8_S8_EEENS6_IJNS7_ILi64EEENS7_ILi128EEESB_EEENS_10bfloat16_tEfNS_4arch4Sm90ELb1ELb0ELb1ELb1ELb0ELb1ELb0ELb0ELi2ELi1ELi2ELi1ELb0EEENS1_21CollectiveEpilogueBwdISC_SD_SF_Li256ELb1ELb0ELi1EEENS1_25SingleTileBwdLPTSchedulerILb1ELi128ELb0EEEEEEEEEvNT_6ParamsE)
        /*0098*/ 	.word	0x00000004


	//----- nvinfo : EIATTR_FRAME_SIZE
	.align		4
.L_36:
        /*009c*/ 	.byte	0x04, 0x11
        /*009e*/ 	.short	(.L_38 - .L_37)
	.align		4
.L_37:
        /*00a0*/ 	.word	index@(_ZN7cutlass13device_kernelIN5flash11enable_sm90INS1_16FlashAttnBwdSm90INS1_25CollectiveMainloopBwdSm90ILi2ELi2ELi2EN4cute5tupleIJNS5_1CILi1EEES8_S8_EEENS6_IJNS7_ILi64EEENS7_ILi128EEESB_EEENS_10bfloat16_tEfNS_4arch4Sm90ELb1ELb0ELb1ELb1ELb0ELb1ELb0ELb0ELi2ELi1ELi2ELi1ELb0EEENS1_21CollectiveEpilogueBwdISC_SD_SF_Li256ELb1ELb0ELi1EEENS1_25SingleTileBwdLPTSchedulerILb1ELi128ELb0EEEEEEEEEvNT_6ParamsE)
        /*00a4*/ 	.word	0x00000000


	//----- nvinfo : EIATTR_REGCOUNT
	.align		4
.L_38:
        /*00a8*/ 	.byte	0x04, 0x2f
        /*00aa*/ 	.short	(.L_40 - .L_39)
	.align		4
.L_39:
        /*00ac*/ 	.word	index@(_ZN7cutlass13device_kernelIN5flash22FlashAttnBwdPreprocessIN4cute5tupleIJNS3_1CILi64EEENS5_ILi128EEEEEENS_10bfloat16_tEfNS_4arch4Sm90ELb1ELb0EEEEEvNT_6ParamsE)
        /*00b0*/ 	.word	0x00000038


	//----- nvinfo : EIATTR_FRAME_SIZE
	.align		4
.L_40:
        /*00b4*/ 	.byte	0x04, 0x11
        /*00b6*/ 	.short	(.L_42 - .L_41)
	.align		4
.L_41:
        /*00b8*/ 	.word	index@(_ZN7cutlass13device_kernelIN5flash22FlashAttnBwdPreprocessIN4cute5tupleIJNS3_1CILi64EEENS5_ILi128EEEEEENS_10bfloat16_tEfNS_4arch4Sm90ELb1ELb0EEEEEvNT_6ParamsE)
        /*00bc*/ 	.word	0x00000000


	//----- nvinfo : EIATTR_REGCOUNT
	.align		4
.L_42:
        /*00c0*/ 	.byte	0x04, 0x2f
        /*00c2*/ 	.short	(.L_44 - .L_43)
	.align		4
.L_43:
        /*00c4*/ 	.word	index@(_ZN7cutlass13device_kernelIN5flash11enable_sm90INS1_16FlashAttnBwdSm90INS1_25CollectiveMainloopBwdSm90ILi2ELi2ELi2EN4cute5tupleIJNS5_1CILi1EEES8_S8_EEENS6_IJNS7_ILi64EEENS7_ILi128EEESB_EEENS_10bfloat16_tEfNS_4arch4Sm90ELb1ELb0ELb1ELb0ELb1ELb1ELb0ELb0ELi2ELi1ELi2ELi1ELb0EEENS1_24CollectiveEpilogueBwdGQAISC_fSF_Li256ELb0ELb1EEENS1_25SingleTileBwdLPTSchedulerILb0ELi128ELb1EEEEEEEEEvNT_6ParamsE)
        /*00c8*/ 	.word	0x00000004


	//----- nvinfo : EIATTR_FRAME_SIZE
	.align		4
.L_44:
        /*00cc*/ 	.byte	0x04, 0x11
        /*00ce*/ 	.short	(.L_46 - .L_45)
	.align		4
.L_45:
        /*00d0*/ 	.word	index@(_ZN7cutlass13device_kernelIN5flash11enable_sm90INS1_16FlashAttnBwdSm90INS1_25CollectiveMainloopBwdSm90ILi2ELi2ELi2EN4cute5tupleIJNS5_1CILi1EEES8_S8_EEENS6_IJNS7_ILi64EEENS7_ILi128EEESB_EEENS_10bfloat16_tEfNS_4arch4Sm90ELb1ELb0ELb1ELb0ELb1ELb1ELb0ELb0ELi2ELi1ELi2ELi1ELb0EEENS1_24CollectiveEpilogueBwdGQAISC_fSF_Li256ELb0ELb1EEENS1_25SingleTileBwdLPTSchedulerILb0ELi128ELb1EEEEEEEEEvNT_6ParamsE)
        /*00d4*/ 	.word	0x00000000


	//----- nvinfo : EIATTR_REGCOUNT
	.align		4
.L_46:
        /*00d8*/ 	.byte	0x04, 0x2f
        /*00da*/ 	.short	(.L_48 - .L_47)
	.align		4
.L_47:
        /*00dc*/ 	.word	index@(_ZN7cutlass13device_kernelIN5flash11enable_sm90INS1_16FlashAttnBwdSm90INS1_25CollectiveMainloopBwdSm90ILi2ELi2ELi2EN4cute5tupleIJNS5_1CILi1EEES8_S8_EEENS6_IJNS7_ILi64EEENS7_ILi128EEESB_EEENS_10bfloat16_tEfNS_4arch4Sm90ELb1ELb0ELb1ELb0ELb0ELb1ELb0ELb0ELi2ELi1ELi2ELi1ELb0EEENS1_24CollectiveEpilogueBwdGQAISC_fSF_Li256ELb0ELb0EEENS1_25SingleTileBwdLPTSchedulerILb0ELi128ELb0EEEEEEEEEvNT_6ParamsE)
        /*00e0*/ 	.word	0x00000004


	//----- nvinfo : EIATTR_FRAME_SIZE
	.align		4
.L_48:
        /*00e4*/ 	.byte	0x04, 0x11
        /*00e6*/ 	.short	(.L_50 - .L_49)
	.align		4
.L_49:
        /*00e8*/ 	.word	index@(_ZN7cutlass13device_kernelIN5flash11enable_sm90INS1_16FlashAttnBwdSm90INS1_25CollectiveMainloopBwdSm90ILi2ELi2ELi2EN4cute5tupleIJNS5_1CILi1EEES8_S8_EEENS6_IJNS7_ILi64EEENS7_ILi128EEESB_EEENS_10bfloat16_tEfNS_4arch4Sm90ELb1ELb0ELb1ELb0ELb0ELb1ELb0ELb0ELi2ELi1ELi2ELi1ELb0EEENS1_24CollectiveEpilogueBwdGQAISC_fSF_Li256ELb0ELb0EEENS1_25SingleTileBwdLPTSchedulerILb0ELi128ELb0EEEEEEEEEvNT_6ParamsE)
        /*00ec*/ 	.word	0x00000000


	//----- nvinfo : EIATTR_REGCOUNT
	.align		4
.L_50:
        /*00f0*/ 	.byte	0x04, 0x2f
        /*00f2*/ 	.short	(.L_52 - .L_51)
	.align		4
.L_51:
        /*00f4*/ 	.word	index@(_ZN7cutlass13device_kernelIN5flash11enable_sm90INS1_16FlashAttnBwdSm90INS1_25CollectiveMainloopBwdSm90ILi2ELi2ELi2EN4cute5tupleIJNS5_1CILi1EEES8_S8_EEENS6_IJNS7_ILi64EEENS7_ILi128EEESB_EEENS_10bfloat16_tEfNS_4arch4Sm90ELb1ELb0ELb1ELb0ELb1ELb1ELb0ELb0ELi2ELi1ELi2ELi1ELb0EEENS1_21CollectiveEpilogueBwdISC_SD_SF_Li256ELb0ELb0ELi1EEENS1_25SingleTileBwdLPTSchedulerILb0ELi128ELb1EEEEEEEEEvNT_6ParamsE)
        /*00f8*/ 	.word	0x00000004


	//----- nvinfo : EIATTR_FRAME_SIZE
	.align		4
.L_52:
        /*00fc*/ 	.byte	0x04, 0x11
        /*00fe*/ 	.short	(.L_54 - .L_53)
	.align		4
.L_53:
        /*0100*/ 	.word	index@(_ZN7cutlass13device_kernelIN5flash11enable_sm90INS1_16FlashAttnBwdSm90INS1_25CollectiveMainloopBwdSm90ILi2ELi2ELi2EN4cute5tupleIJNS5_1CILi1EEES8_S8_EEENS6_IJNS7_ILi64EEENS7_ILi128EEESB_EEENS_10bfloat16_tEfNS_4arch4Sm90ELb1ELb0ELb1ELb0ELb1ELb1ELb0ELb0ELi2ELi1ELi2ELi1ELb0EEENS1_21CollectiveEpilogueBwdISC_SD_SF_Li256ELb0ELb0ELi1EEENS1_25SingleTileBwdLPTSchedulerILb0ELi128ELb1EEEEEEEEEvNT_6ParamsE)
        /*0104*/ 	.word	0x00000000


	//----- nvinfo : EIATTR_REGCOUNT
	.align		4
.L_54:
        /*0108*/ 	.byte	0x04, 0x2f
        /*010a*/ 	.short	(.L_56 - .L_55)
	.align		4
.L_55:
        /*010c*/ 	.word	index@(_ZN7cutlass13device_kernelIN5flash11enable_sm90INS1_16FlashAttnBwdSm90INS1_25CollectiveMainloopBwdSm90ILi2ELi2ELi2EN4cute5tupleIJNS5_1CILi1EEES8_S8_EEENS6_IJNS7_ILi64EEENS7_ILi128EEESB_EEENS_10bfloat16_tEfNS_4arch4Sm90ELb1ELb0ELb1ELb0ELb0ELb1ELb0ELb0ELi2ELi1ELi2ELi1ELb0EEENS1_21CollectiveEpilogueBwdISC_SD_SF_Li256ELb0ELb0ELi1EEENS1_25SingleTileBwdLPTSchedulerILb0ELi128ELb0EEEEEEEEEvNT_6ParamsE)
        /*0110*/ 	.word	0x00000004


	//----- nvinfo : EIATTR_FRAME_SIZE
	.align		4
.L_56:
        /*0114*/ 	.byte	0x04, 0x11
        /*0116*/ 	.short	(.L_58 - .L_57)
	.align		4
.L_57:
        /*0118*/ 	.word	index@(_ZN7cutlass13device_kernelIN5flash11enable_sm90INS1_16FlashAttnBwdSm90INS1_25CollectiveMainloopBwdSm90ILi2ELi2ELi2EN4cute5tupleIJNS5_1CILi1EEES8_S8_EEENS6_IJNS7_ILi64EEENS7_ILi128EEESB_EEENS_10bfloat16_tEfNS_4arch4Sm90ELb1ELb0ELb1ELb0ELb0ELb1ELb0ELb0ELi2ELi1ELi2ELi1ELb0EEENS1_21CollectiveEpilogueBwdISC_SD_SF_Li256ELb0ELb0ELi1EEENS1_25SingleTileBwdLPTSchedulerILb0ELi128ELb0EEEEEEEEEvNT_6ParamsE)
        /*011c*/ 	.word	0x00000000


	//----- nvinfo : EIATTR_REGCOUNT
	.align		4
.L_58:
        /*0120*/ 	.byte	0x04, 0x2f
        /*0122*/ 	.short	(.L_60 - .L_59)
	.align		4
.L_59:
        /*0124*/ 	.word	index@(_ZN7cutlass13device_kernelIN5flash11enable_sm90INS1_16FlashAttnBwdSm90INS1_25CollectiveMainloopBwdSm90ILi2ELi2ELi2EN4cute5tupleIJNS5_1CILi1EEES8_S8_EEENS6_IJNS7_ILi64EEENS7_ILi128EEESB_EEENS_10bfloat16_tEfNS_4arch4Sm90ELb0ELb1ELb1ELb1ELb1ELb1ELb0ELb0ELi2ELi1ELi2ELi1ELb0EEENS1_24CollectiveEpilogueBwdGQAISC_fSF_Li256ELb1ELb1EEENS1_19SingleTileSchedulerILb1ELb0ELb0ELi128EEEEEEEEEvNT_6ParamsE)
        /*0128*/ 	.word	0x00000004


	//----- nvinfo : EIATTR_FRAME_SIZE
	.align		4
.L_60:
        /*012c*/ 	.byte	0x04, 0x11
        /*012e*/ 	.short	(.L_62 - .L_61)
	.align		4
.L_61:
        /*0130*/ 	.word	index@(_ZN7cutlass13device_kernelIN5flash11enable_sm90INS1_16FlashAttnBwdSm90INS1_25CollectiveMainloopBwdSm90ILi2ELi2ELi2EN4cute5tupleIJNS5_1CILi1EEES8_S8_EEENS6_IJNS7_ILi64EEENS7_ILi128EEESB_EEENS_10bfloat16_tEfNS_4arch4Sm90ELb0ELb1ELb1ELb1ELb1ELb1ELb0ELb0ELi2ELi1ELi2ELi1ELb0EEENS1_24CollectiveEpilogueBwdGQAISC_fSF_Li256ELb1ELb1EEENS1_19SingleTileSchedulerILb1ELb0ELb0ELi128EEEEEEEEEvNT_6ParamsE)
        /*0134*/ 	.word	0x00000000


	//----- nvinfo : EIATTR_REGCOUNT
	.align		4
.L_62:
        /*0138*/ 	.byte	0x04, 0x2f
        /*013a*/ 	.short	(.L_64 - .L_63)
	.align		4
.L_63:
        /*013c*/ 	.word	index@(_ZN7cutlass13device_kernelIN5flash11enable_sm90INS1_16FlashAttnBwdSm90INS1_25CollectiveMainloopBwdSm90ILi2ELi2ELi2EN4cute5tupleIJNS5_1CILi1EEES8_S8_EEENS6_IJNS7_ILi64EEENS7_ILi128EEESB_EEENS_10bfloat16_tEfNS_4arch4Sm90ELb0ELb1ELb1ELb1ELb0ELb1ELb0ELb0ELi2ELi1ELi2ELi1ELb0EEENS1_24CollectiveEpilogueBwdGQAISC_fSF_Li256ELb1ELb0EEENS1_19SingleTileSchedulerILb1ELb0ELb0ELi128EEEEEEEEEvNT_6ParamsE)
        /*0140*/ 	.word	0x00000004


	//----- nvinfo : EIATTR_FRAME_SIZE
	.align		4
.L_64:
        /*0144*/ 	.byte	0x04, 0x11
        /*0146*/ 	.short	(.L_66 - .L_65)
	.align		4
.L_65:
        /*0148*/ 	.word	index@(_ZN7cutlass13device_kernelIN5flash11enable_sm90INS1_16FlashAttnBwdSm90INS1_25CollectiveMainloopBwdSm90ILi2ELi2ELi2EN4cute5tupleIJNS5_1CILi1EEES8_S8_EEENS6_IJNS7_ILi64EEENS7_ILi128EEESB_EEENS_10bfloat16_tEfNS_4arch4Sm90ELb0ELb1ELb1ELb1ELb0ELb1ELb0ELb0ELi2ELi1ELi2ELi1ELb0EEENS1_24CollectiveEpilogueBwdGQAISC_fSF_Li256ELb1ELb0EEENS1_19SingleTileSchedulerILb1ELb0ELb0ELi128EEEEEEEEEvNT_6ParamsE)
        /*014c*/ 	.word	0x00000000


	//----- nvinfo : EIATTR_REGCOUNT
	.align		4
.L_66:
        /*0150*/ 	.byte	0x04, 0x2f
        /*0152*/ 	.short	(.L_68 - .L_67)
	.align		4
.L_67:
        /*0154*/ 	.word	index@(_ZN7cutlass13device_kernelIN5flash11enable_sm90INS1_16FlashAttnBwdSm90INS1_25CollectiveMainloopBwdSm90ILi2ELi2ELi2EN4cute5tupleIJNS5_1CILi1EEES8_S8_EEENS6_IJNS7_ILi64EEENS7_ILi128EEESB_EEENS_10bfloat16_tEfNS_4arch4Sm90ELb0ELb1ELb1ELb1ELb1ELb1ELb0ELb0ELi2ELi1ELi2ELi1ELb0EEENS1_21CollectiveEpilogueBwdISC_SD_SF_Li256ELb1ELb0ELi1EEENS1_19SingleTileSchedulerILb1ELb0ELb0ELi128EEEEEEEEEvNT_6ParamsE)
        /*0158*/ 	.word	0x00000004


	//----- nvinfo : EIATTR_FRAME_SIZE
	.align		4
.L_68:
        /*015c*/ 	.byte	0x04, 0x11
        /*015e*/ 	.short	(.L_70 - .L_69)
	.align		4
.L_69:
        /*0160*/ 	.word	index@(_ZN7cutlass13device_kernelIN5flash11enable_sm90INS1_16FlashAttnBwdSm90INS1_25CollectiveMainloopBwdSm90ILi2ELi2ELi2EN4cute5tupleIJNS5_1CILi1EEES8_S8_EEENS6_IJNS7_ILi64EEENS7_ILi128EEESB_EEENS_10bfloat16_tEfNS_4arch4Sm90ELb0ELb1ELb1ELb1ELb1ELb1ELb0ELb0ELi2ELi1ELi2ELi1ELb0EEENS1_21CollectiveEpilogueBwdISC_SD_SF_Li256ELb1ELb0ELi1EEENS1_19SingleTileSchedulerILb1ELb0ELb0ELi128EEEEEEEEEvNT_6ParamsE)
        /*0164*/ 	.word	0x00000000


	//----- nvinfo : EIATTR_REGCOUNT
	.align		4
.L_70:
        /*0168*/ 	.byte	0x04, 0x2f
        /*016a*/ 	.short	(.L_72 - .L_71)
	.align		4
.L_71:
        /*016c*/ 	.word	index@(_ZN7cutlass13device_kernelIN5flash11enable_sm90INS1_16FlashAttnBwdSm90INS1_25CollectiveMainloopBwdSm90ILi2ELi2ELi2EN4cute5tupleIJNS5_1CILi1EEES8_S8_EEENS6_IJNS7_ILi64EEENS7_ILi128EEESB_EEENS_10bfloat16_tEfNS_4arch4Sm90ELb0ELb1ELb1ELb1ELb0ELb1ELb0ELb0ELi2ELi1ELi2ELi1ELb0EEENS1_21CollectiveEpilogueBwdISC_SD_SF_Li256ELb1ELb0ELi1EEENS1_19SingleTileSchedulerILb1ELb0ELb0ELi128EEEEEEEEEvNT_6ParamsE)
        /*0170*/ 	.word	0x00000004


	//----- nvinfo : EIATTR_FRAME_SIZE
	.align		4
.L_72:
        /*0174*/ 	.byte	0x04, 0x11
        /*0176*/ 	.short	(.L_74 - .L_73)
	.align		4
.L_73:
        /*0178*/ 	.word	index@(_ZN7cutlass13device_kernelIN5flash11enable_sm90INS1_16FlashAttnBwdSm90INS1_25CollectiveMainloopBwdSm90ILi2ELi2ELi2EN4cute5tupleIJNS5_1CILi1EEES8_S8_EEENS6_IJNS7_ILi64EEENS7_ILi128EEESB_EEENS_10bfloat16_tEfNS_4arch4Sm90ELb0ELb1ELb1ELb1ELb0ELb1ELb0ELb0ELi2ELi1ELi2ELi1ELb0EEENS1_21CollectiveEpilogueBwdISC_SD_SF_Li256ELb1ELb0ELi1EEENS1_19SingleTileSchedulerILb1ELb0ELb0ELi128EEEEEEEEEvNT_6ParamsE)
        /*017c*/ 	.word	0x00000000


	//----- nvinfo : EIATTR_REGCOUNT
	.align		4
.L_74:
        /*0180*/ 	.byte	0x04, 0x2f
        /*0182*/ 	.short	(.L_76 - .L_75)
	.align		4
.L_75:
        /*0184*/ 	.word	index@(_ZN7cutlass13device_kernelIN5flash11enable_sm90INS1_16FlashAttnBwdSm90INS1_25CollectiveMainloopBwdSm90ILi2ELi2ELi2EN4cute5tupleIJNS5_1CILi1EEES8_S8_EEENS6_IJNS7_ILi64EEENS7_ILi128EEESB_EEENS_10bfloat16_tEfNS_4arch4Sm90ELb0ELb1ELb1ELb0ELb1ELb1ELb0ELb0ELi2ELi1ELi2ELi1ELb0EEENS1_24CollectiveEpilogueBwdGQAISC_fSF_Li256ELb0ELb1EEENS1_19SingleTileSchedulerILb0ELb0ELb0ELi128EEEEEEEEEvNT_6ParamsE)
        /*0188*/ 	.word	0x00000004


	//----- nvinfo : EIATTR_FRAME_SIZE
	.align		4
.L_76:
        /*018c*/ 	.byte	0x04, 0x11
        /*018e*/ 	.short	(.L_78 - .L_77)
	.align		4
.L_77:
        /*0190*/ 	.word	index@(_ZN7cutlass13device_kernelIN5flash11enable_sm90INS1_16FlashAttnBwdSm90INS1_25CollectiveMainloopBwdSm90ILi2ELi2ELi2EN4cute5tupleIJNS5_1CILi1EEES8_S8_EEENS6_IJNS7_ILi64EEENS7_ILi128EEESB_EEENS_10bfloat16_tEfNS_4arch4Sm90ELb0ELb1ELb1ELb0ELb1ELb1ELb0ELb0ELi2ELi1ELi2ELi1ELb0EEENS1_24CollectiveEpilogueBwdGQAISC_fSF_Li256ELb0ELb1EEENS1_19SingleTileSchedulerILb0ELb0ELb0ELi128EEEEEEEEEvNT_6ParamsE)
        /*0194*/ 	.word	0x00000000


	//----- nvinfo : EIATTR_REGCOUNT
	.align		4
.L_78:
        /*0198*/ 	.byte	0x04, 0x2f
        /*019a*/ 	.short	(.L_80 - .L_79)
	.align		4
.L_79:
        /*019c*/ 	.word	index@(_ZN7cutlass13device_kernelIN5flash11enable_sm90INS1_16FlashAttnBwdSm90INS1_25CollectiveMainloopBwdSm90ILi2ELi2ELi2EN4cute5tupleIJNS5_1CILi1EEES8_S8_EEENS6_IJNS7_ILi64EEENS7_ILi128EEESB_EEENS_10bfloat16_tEfNS_4arch4Sm90ELb0ELb1ELb1ELb0ELb0ELb1ELb0ELb0ELi2ELi1ELi2ELi1ELb0EEENS1_24CollectiveEpilogueBwdGQAISC_fSF_Li256ELb0ELb0EEENS1_19SingleTileSchedulerILb0ELb0ELb0ELi128EEEEEEEEEvNT_6ParamsE)
        /*01a0*/ 	.word	0x00000004


	//----- nvinfo : EIATTR_FRAME_SIZE
	.align		4
.L_80:
        /*01a4*/ 	.byte	0x04, 0x11
        /*01a6*/ 	.short	(.L_82 - .L_81)
	.align		4
.L_81:
        /*01a8*/ 	.word	index@(_ZN7cutlass13device_kernelIN5flash11enable_sm90INS1_16FlashAttnBwdSm90INS1_25CollectiveMainloopBwdSm90ILi2ELi2ELi2EN4cute5tupleIJNS5_1CILi1EEES8_S8_EEENS6_IJNS7_ILi64EEENS7_ILi128EEESB_EEENS_10bfloat16_tEfNS_4arch4Sm90ELb0ELb1ELb1ELb0ELb0ELb1ELb0ELb0ELi2ELi1ELi2ELi1ELb0EEENS1_24CollectiveEpilogueBwdGQAISC_fSF_Li256ELb0ELb0EEENS1_19SingleTileSchedulerILb0ELb0ELb0ELi128EEEEEEEEEvNT_6ParamsE)
        /*01ac*/ 	.word	0x00000000


	//----- nvinfo : EIATTR_REGCOUNT
	.align		4
.L_82:
        /*01b0*/ 	.byte	0x04, 0x2f
        /*01b2*/ 	.short	(.L_84 - .L_83)
	.align		4
.L_83:
        /*01b4*/ 	.word	index@(_ZN7cutlass13device_kernelIN5flash11enable_sm90INS1_16FlashAttnBwdSm90INS1_25CollectiveMainloopBwdSm90ILi2ELi2ELi2EN4cute5tupleIJNS5_1CILi1EEES8_S8_EEENS6_IJNS7_ILi64EEENS7_ILi128EEESB_EEENS_10bfloat16_tEfNS_4arch4Sm90ELb0ELb1ELb1ELb0ELb1ELb1ELb0ELb0ELi2ELi1ELi2ELi1ELb0EEENS1_21CollectiveEpilogueBwdISC_SD_SF_Li256ELb0ELb0ELi1EEENS1_19SingleTileSchedulerILb0ELb0ELb0ELi128EEEEEEEEEvNT_6ParamsE)
        /*01b8*/ 	.word	0x00000004


	//----- nvinfo : EIATTR_FRAME_SIZE
	.align		4
.L_84:
        /*01bc*/ 	.byte	0x04, 0x11
        /*01be*/ 	.short	(.L_86 - .L_85)
	.align		4
.L_85:
        /*01c0*/ 	.word	index@(_ZN7cutlass13device_kernelIN5flash11enable_sm90INS1_16FlashAttnBwdSm90INS1_25CollectiveMainloopBwdSm90ILi2ELi2ELi2EN4cute5tupleIJNS5_1CILi1EEES8_S8_EEENS6_IJNS7_ILi64EEENS7_ILi128EEESB_EEENS_10bfloat16_tEfNS_4arch4Sm90ELb0ELb1ELb1ELb0ELb1ELb1ELb0ELb0ELi2ELi1ELi2ELi1ELb0EEENS1_21CollectiveEpilogueBwdISC_SD_SF_Li256ELb0ELb0ELi1EEENS1_19SingleTileSchedulerILb0ELb0ELb0ELi128EEEEEEEEEvNT_6ParamsE)
        /*01c4*/ 	.word	0x00000000


	//----- nvinfo : EIATTR_REGCOUNT
	.align		4
.L_86:
        /*01c8*/ 	.byte	0x04, 0x2f
        /*01ca*/ 	.short	(.L_88 - .L_87)
	.align		4
.L_87:
        /*01cc*/ 	.word	index@(_ZN7cutlass13device_kernelIN5flash11enable_sm90INS1_16FlashAttnBwdSm90INS1_25CollectiveMainloopBwdSm90ILi2ELi2ELi2EN4cute5tupleIJNS5_1CILi1EEES8_S8_EEENS6_IJNS7_ILi64EEENS7_ILi128EEESB_EEENS_10bfloat16_tEfNS_4arch4Sm90ELb0ELb1ELb1ELb0ELb0ELb1ELb0ELb0ELi2ELi1ELi2ELi1ELb0EEENS1_21CollectiveEpilogueBwdISC_SD_SF_Li256ELb0ELb0ELi1EEENS1_19SingleTileSchedulerILb0ELb0ELb0ELi128EEEEEEEEEvNT_6ParamsE)
        /*01d0*/ 	.word	0x00000004


	//----- nvinfo : EIATTR_FRAME_SIZE
	.align		4
.L_88:
        /*01d4*/ 	.byte	0x04, 0x11
        /*01d6*/ 	.short	(.L_90 - .L_89)
	.align		4
.L_89:
        /*01d8*/ 	.word	index@(_ZN7cutlass13device_kernelIN5flash11enable_sm90INS1_16FlashAttnBwdSm90INS1_25CollectiveMainloopBwdSm90ILi2ELi2ELi2EN4cute5tupleIJNS5_1CILi1EEES8_S8_EEENS6_IJNS7_ILi64EEENS7_ILi128EEESB_EEENS_10bfloat16_tEfNS_4arch4Sm90ELb0ELb1ELb1ELb0ELb0ELb1ELb0ELb0ELi2ELi1ELi2ELi1ELb0EEENS1_21CollectiveEpilogueBwdISC_SD_SF_Li256ELb0ELb0ELi1EEENS1_19SingleTileSchedulerILb0ELb0ELb0ELi128EEEEEEEEEvNT_6ParamsE)
        /*01dc*/ 	.word	0x00000000


	//----- nvinfo : EIATTR_REGCOUNT
	.align		4
.L_90:
        /*01e0*/ 	.byte	0x04, 0x2f
        /*01e2*/ 	.short	(.L_92 - .L_91)
	.align		4
.L_91:
        /*01e4*/ 	.word	index@(_ZN7cutlass13device_kernelIN5flash11enable_sm90INS1_16FlashAttnBwdSm90INS1_25CollectiveMainloopBwdSm90ILi2ELi2ELi2EN4cute5tupleIJNS5_1CILi1EEES8_S8_EEENS6_IJNS7_ILi64EEENS7_ILi128EEESB_EEENS_10bfloat16_tEfNS_4arch4Sm90ELb0ELb0ELb1ELb1ELb1ELb1ELb0ELb0ELi2ELi1ELi2ELi1ELb0EEENS1_24CollectiveEpilogueBwdGQAISC_fSF_Li256ELb1ELb1EEENS1_19SingleTileSchedulerILb1ELb0ELb0ELi128EEEEEEEEEvNT_6ParamsE)
        /*01e8*/ 	.word	0x00000004


	//----- nvinfo : EIATTR_FRAME_SIZE
	.align		4
.L_92:
        /*01ec*/ 	.byte	0x04, 0x11
        /*01ee*/ 	.short	(.L_94 - .L_93)
	.align		4
.L_93:
        /*01f0*/ 	.word	index@(_ZN7cutlass13device_kernelIN5flash11enable_sm90INS1_16FlashAttnBwdSm90INS1_25CollectiveMainloopBwdSm90ILi2ELi2ELi2EN4cute5tupleIJNS5_1CILi1EEES8_S8_EEENS6_IJNS7_ILi64EEENS7_ILi128EEESB_EEENS_10bfloat16_tEfNS_4arch4Sm90ELb0ELb0ELb1ELb1ELb1ELb1ELb0ELb0ELi2ELi1ELi2ELi1ELb0EEENS1_24CollectiveEpilogueBwdGQAISC_fSF_Li256ELb1ELb1EEENS1_19SingleTileSchedulerILb1ELb0ELb0ELi128EEEEEEEEEvNT_6ParamsE)
        /*01f4*/ 	.word	0x00000000


	//----- nvinfo : EIATTR_REGCOUNT
	.align		4
.L_94:
        /*01f8*/ 	.byte	0x04, 0x2f
        /*01fa*/ 	.short	(.L_96 - .L_95)
	.align		4
.L_95:
        /*01fc*/ 	.word	index@(_ZN7cutlass13device_kernelIN5flash11enable_sm90INS1_16FlashAttnBwdSm90INS1_25CollectiveMainloopBwdSm90ILi2ELi2ELi2EN4cute5tupleIJNS5_1CILi1EEES8_S8_EEENS6_IJNS7_ILi64EEENS7_ILi128EEESB_EEENS_10bfloat16_tEfNS_4arch4Sm90ELb0ELb0ELb1ELb1ELb0ELb1ELb0ELb0ELi2ELi1ELi2ELi1ELb0EEENS1_24CollectiveEpilogueBwdGQAISC_fSF_Li256ELb1ELb0EEENS1_19SingleTileSchedulerILb1ELb0ELb0ELi128EEEEEEEEEvNT_6ParamsE)
        /*0200*/ 	.word	0x00000004


	//----- nvinfo : EIATTR_FRAME_SIZE
	.align		4
.L_96:
        /*0204*/ 	.byte	0x04, 0x11
        /*0206*/ 	.short	(.L_98 - .L_97)
	.align		4
.L_97:
        /*0208*/ 	.word	index@(_ZN7cutlass13device_kernelIN5flash11enable_sm90INS1_16FlashAttnBwdSm90INS1_25CollectiveMainloopBwdSm90ILi2ELi2ELi2EN4cute5tupleIJNS5_1CILi1EEES8_S8_EEENS6_IJNS7_ILi64EEENS7_ILi128EEESB_EEENS_10bfloat16_tEfNS_4arch4Sm90ELb0ELb0ELb1ELb1ELb0ELb1ELb0ELb0ELi2ELi1ELi2ELi1ELb0EEENS1_24CollectiveEpilogueBwdGQAISC_fSF_Li256ELb1ELb0EEENS1_19SingleTileSchedulerILb1ELb0ELb0ELi128EEEEEEEEEvNT_6ParamsE)
        /*020c*/ 	.word	0x00000000


	//----- nvinfo : EIATTR_REGCOUNT
	.align		4
.L_98:
        /*0210*/ 	.byte	0x04, 0x2f
        /*0212*/ 	.short	(.L_100 - .L_99)
	.align		4
.L_99:
        /*0214*/ 	.word	index@(_ZN7cutlass13device_kernelIN5flash11enable_sm90INS1_16FlashAttnBwdSm90INS1_25CollectiveMainloopBwdSm90ILi2ELi2ELi2EN4cute5tupleIJNS5_1CILi1EEES8_S8_EEENS6_IJNS7_ILi64EEENS7_ILi128EEESB_EEENS_10bfloat16_tEfNS_4arch4Sm90ELb0ELb0ELb1ELb1ELb1ELb1ELb0ELb0ELi2ELi1ELi2ELi1ELb0EEENS1_21CollectiveEpilogueBwdISC_SD_SF_Li256ELb1ELb0ELi1EEENS1_19SingleTileSchedulerILb1ELb0ELb0ELi128EEEEEEEEEvNT_6ParamsE)
        /*0218*/ 	.word	0x00000004


	//----- nvinfo : EIATTR_FRAME_SIZE
	.align		4
.L_100:
        /*021c*/ 	.byte	0x04, 0x11
        /*021e*/ 	.short	(.L_102 - .L_101)
	.align		4
.L_101:
        /*0220*/ 	.word	index@(_ZN7cutlass13device_kernelIN5flash11enable_sm90INS1_16FlashAttnBwdSm90INS1_25CollectiveMainloopBwdSm90ILi2ELi2ELi2EN4cute5tupleIJNS5_1CILi1EEES8_S8_EEENS6_IJNS7_ILi64EEENS7_ILi128EEESB_EEENS_10bfloat16_tEfNS_4arch4Sm90ELb0ELb0ELb1ELb1ELb1ELb1ELb0ELb0ELi2ELi1ELi2ELi1ELb0EEENS1_21CollectiveEpilogueBwdISC_SD_SF_Li256ELb1ELb0ELi1EEENS1_19SingleTileSchedulerILb1ELb0ELb0ELi128EEEEEEEEEvNT_6ParamsE)
        /*0224*/ 	.word	0x00000000


	//----- nvinfo : EIATTR_REGCOUNT
	.align		4
.L_102:
        /*0228*/ 	.byte	0x04, 0x2f
        /*022a*/ 	.short	(.L_104 - .L_103)
	.align		4
.L_103:
        /*022c*/ 	.word	index@(_ZN7cutlass13device_kernelIN5flash11enable_sm90INS1_16FlashAttnBwdSm90INS1_25CollectiveMainloopBwdSm90ILi2ELi2ELi2EN4cute5tupleIJNS5_1CILi1EEES8_S8_EEENS6_IJNS7_ILi64EEENS7_ILi128EEESB_EEENS_10bfloat16_tEfNS_4arch4Sm90ELb0ELb0ELb1ELb1ELb0ELb1ELb0ELb0ELi2ELi1ELi2ELi1ELb0EEENS1_21CollectiveEpilogueBwdISC_SD_SF_Li256ELb1ELb0ELi1EEENS1_19SingleTileSchedulerILb1ELb0ELb0ELi128EEEEEEEEEvNT_6ParamsE)
        /*0230*/ 	.word	0x00000004


	//----- nvinfo : EIATTR_FRAME_SIZE
	.align		4
.L_104:
        /*0234*/ 	.byte	0x04, 0x11
        /*0236*/ 	.short	(.L_106 - .L_105)
	.align		4
.L_105:
        /*0238*/ 	.word	index@(_ZN7cutlass13device_kernelIN5flash11enable_sm90INS1_16FlashAttnBwdSm90INS1_25CollectiveMainloopBwdSm90ILi2ELi2ELi2EN4cute5tupleIJNS5_1CILi1EEES8_S8_EEENS6_IJNS7_ILi64EEENS7_ILi128EEESB_EEENS_10bfloat16_tEfNS_4arch4Sm90ELb0ELb0ELb1ELb1ELb0ELb1ELb0ELb0ELi2ELi1ELi2ELi1ELb0EEENS1_21CollectiveEpilogueBwdISC_SD_SF_Li256ELb1ELb0ELi1EEENS1_19SingleTileSchedulerILb1ELb0ELb0ELi128EEEEEEEEEvNT_6ParamsE)
        /*023c*/ 	.word	0x00000000


	//----- nvinfo : EIATTR_REGCOUNT
	.align		4
.L_106:
        /*0240*/ 	.byte	0x04, 0x2f
        /*0242*/ 	.short	(.L_108 - .L_107)
	.align		4
.L_107:
        /*0244*/ 	.word	index@(_ZN7cutlass13device_kernelIN5flash11enable_sm90INS1_16FlashAttnBwdSm90INS1_25CollectiveMainloopBwdSm90ILi2ELi2ELi2EN4cute5tupleIJNS5_1CILi1EEES8_S8_EEENS6_IJNS7_ILi64EEENS7_ILi128EEESB_EEENS_10bfloat16_tEfNS_4arch4Sm90ELb0ELb0ELb1ELb0ELb1ELb1ELb0ELb0ELi2ELi1ELi2ELi1ELb0EEENS1_24CollectiveEpilogueBwdGQAISC_fSF_Li256ELb0ELb1EEENS1_19SingleTileSchedulerILb0ELb0ELb0ELi128EEEEEEEEEvNT_6ParamsE)
        /*0248*/ 	.word	0x00000004


	//----- nvinfo : EIATTR_FRAME_SIZE
	.align		4
.L_108:
        /*024c*/ 	.byte	0x04, 0x11
        /*024e*/ 	.short	(.L_110 - .L_109)
	.align		4
.L_109:
        /*0250*/ 	.word	index@(_ZN7cutlass13device_kernelIN5flash11enable_sm90INS1_16FlashAttnBwdSm90INS1_25CollectiveMainloopBwdSm90ILi2ELi2ELi2EN4cute5tupleIJNS5_1CILi1EEES8_S8_EEENS6_IJNS7_ILi64EEENS7_ILi128EEESB_EEENS_10bfloat16_tEfNS_4arch4Sm90ELb0ELb0ELb1ELb0ELb1ELb1ELb0ELb0ELi2ELi1ELi2ELi1ELb0EEENS1_24CollectiveEpilogueBwdGQAISC_fSF_Li256ELb0ELb1EEENS1_19SingleTileSchedulerILb0ELb0ELb0ELi128EEEEEEEEEvNT_6ParamsE)
        /*0254*/ 	.word	0x00000000


	//----- nvinfo : EIATTR_REGCOUNT
	.align		4
.L_110:
        /*0258*/ 	.byte	0x04, 0x2f
        /*025a*/ 	.short	(.L_112 - .L_111)
	.align		4
.L_111:
        /*025c*/ 	.word	index@(_ZN7cutlass13device_kernelIN5flash11enable_sm90INS1_16FlashAttnBwdSm90INS1_25CollectiveMainloopBwdSm90ILi2ELi2ELi2EN4cute5tupleIJNS5_1CILi1EEES8_S8_EEENS6_IJNS7_ILi64EEENS7_ILi128EEESB_EEENS_10bfloat16_tEfNS_4arch4Sm90ELb0ELb0ELb1ELb0ELb0ELb1ELb0ELb0ELi2ELi1ELi2ELi1ELb0EEENS1_24CollectiveEpilogueBwdGQAISC_fSF_Li256ELb0ELb0EEENS1_19SingleTileSchedulerILb0ELb0ELb0ELi128EEEEEEEEEvNT_6ParamsE)
        /*0260*/ 	.word	0x00000004


	//----- nvinfo : EIATTR_FRAME_SIZE
	.align		4
.L_112:
        /*0264*/ 	.byte	0x04, 0x11
        /*0266*/ 	.short	(.L_114 - .L_113)
	.align		4
.L_113:
        /*0268*/ 	.word	index@(_ZN7cutlass13device_kernelIN5flash11enable_sm90INS1_16FlashAttnBwdSm90INS1_25CollectiveMainloopBwdSm90ILi2ELi2ELi2EN4cute5tupleIJNS5_1CILi1EEES8_S8_EEENS6_IJNS7_ILi64EEENS7_ILi128EEESB_EEENS_10bfloat16_tEfNS_4arch4Sm90ELb0ELb0ELb1ELb0ELb0ELb1ELb0ELb0ELi2ELi1ELi2ELi1ELb0EEENS1_24CollectiveEpilogueBwdGQAISC_fSF_Li256ELb0ELb0EEENS1_19SingleTileSchedulerILb0ELb0ELb0ELi128EEEEEEEEEvNT_6ParamsE)
        /*026c*/ 	.word	0x00000000


	//----- nvinfo : EIATTR_REGCOUNT
	.align		4
.L_114:
        /*0270*/ 	.byte	0x04, 0x2f
        /*0272*/ 	.short	(.L_116 - .L_115)
	.align		4
.L_115:
        /*0274*/ 	.word	index@(_ZN7cutlass13device_kernelIN5flash11enable_sm90INS1_16FlashAttnBwdSm90INS1_25CollectiveMainloopBwdSm90ILi2ELi2ELi2EN4cute5tupleIJNS5_1CILi1EEES8_S8_EEENS6_IJNS7_ILi64EEENS7_ILi128EEESB_EEENS_10bfloat16_tEfNS_4arch4Sm90ELb0ELb0ELb1ELb0ELb1ELb1ELb0ELb0ELi2ELi1ELi2ELi1ELb0EEENS1_21CollectiveEpilogueBwdISC_SD_SF_Li256ELb0ELb0ELi1EEENS1_19SingleTileSchedulerILb0ELb0ELb0ELi128EEEEEEEEEvNT_6ParamsE)
        /*0278*/ 	.word	0x00000004


	//----- nvinfo : EIATTR_FRAME_SIZE
	.align		4
.L_116:
        /*027c*/ 	.byte	0x04, 0x11
        /*027e*/ 	.short	(.L_118 - .L_117)
	.align		4
.L_117:
        /*0280*/ 	.word	index@(_ZN7cutlass13device_kernelIN5flash11enable_sm90INS1_16FlashAttnBwdSm90INS1_25CollectiveMainloopBwdSm90ILi2ELi2ELi2EN4cute5tupleIJNS5_1CILi1EEES8_S8_EEENS6_IJNS7_ILi64EEENS7_ILi128EEESB_EEENS_10bfloat16_tEfNS_4arch4Sm90ELb0ELb0ELb1ELb0ELb1ELb1ELb0ELb0ELi2ELi1ELi2ELi1ELb0EEENS1_21CollectiveEpilogueBwdISC_SD_SF_Li256ELb0ELb0ELi1EEENS1_19SingleTileSchedulerILb0ELb0ELb0ELi128EEEEEEEEEvNT_6ParamsE)
        /*0284*/ 	.word	0x00000000


	//----- nvinfo : EIATTR_REGCOUNT
	.align		4
.L_118:
        /*0288*/ 	.byte	0x04, 0x2f
        /*028a*/ 	.short	(.L_120 - .L_119)
	.align		4
.L_119:
        /*028c*/ 	.word	index@(_ZN7cutlass13device_kernelIN5flash11enable_sm90INS1_16FlashAttnBwdSm90INS1_25CollectiveMainloopBwdSm90ILi2ELi2ELi2EN4cute5tupleIJNS5_1CILi1EEES8_S8_EEENS6_IJNS7_ILi64EEENS7_ILi128EEESB_EEENS_10bfloat16_tEfNS_4arch4Sm90ELb0ELb0ELb1ELb0ELb0ELb1ELb0ELb0ELi2ELi1ELi2ELi1ELb0EEENS1_21CollectiveEpilogueBwdISC_SD_SF_Li256ELb0ELb0ELi1EEENS1_19SingleTileSchedulerILb0ELb0ELb0ELi128EEEEEEEEEvNT_6ParamsE)
        /*0290*/ 	.word	0x00000004


	//----- nvinfo : EIATTR_FRAME_SIZE
	.align		4
.L_120:
        /*0294*/ 	.byte	0x04, 0x11
        /*0296*/ 	.short	(.L_122 - .L_121)
	.align		4
.L_121:
        /*0298*/ 	.word	index@(_ZN7cutlass13device_kernelIN5flash11enable_sm90INS1_16FlashAttnBwdSm90INS1_25CollectiveMainloopBwdSm90ILi2ELi2ELi2EN4cute5tupleIJNS5_1CILi1EEES8_S8_EEENS6_IJNS7_ILi64EEENS7_ILi128EEESB_EEENS_10bfloat16_tEfNS_4arch4Sm90ELb0ELb0ELb1ELb0ELb0ELb1ELb0ELb0ELi2ELi1ELi2ELi1ELb0EEENS1_21CollectiveEpilogueBwdISC_SD_SF_Li256ELb0ELb0ELi1EEENS1_19SingleTileSchedulerILb0ELb0ELb0ELi128EEEEEEEEEvNT_6ParamsE)
        /*029c*/ 	.word	0x00000000


	//----- nvinfo : EIATTR_MIN_STACK_SIZE
	.align		4
.L_122:
        /*02a0*/ 	.byte	0x04, 0x12
        /*02a2*/ 	.short	(.L_124 - .L_123)
	.align		4
.L_123:
        /*02a4*/ 	.word	index@(_ZN7cutlass13device_kernelIN5flash11enable_sm90INS1_16FlashAttnBwdSm90INS1_25CollectiveMainloopBwdSm90ILi2ELi2ELi2EN4cute5tupleIJNS5_1CILi1EEES8_S8_EEENS6_IJNS7_ILi64EEENS7_ILi128EEESB_EEENS_10bfloat16_tEfNS_4arch4Sm90ELb0ELb0ELb1ELb0ELb0ELb1ELb0ELb0ELi2ELi1ELi2ELi1ELb0EEENS1_21CollectiveEpilogueBwdISC_SD_SF_Li256ELb0ELb0ELi1EEENS1_19SingleTileSchedulerILb0ELb0ELb0ELi128EEEEEEEEEvNT_6ParamsE)
        /*02a8*/ 	.word	0x00000000


	//----- nvinfo : EIATTR_MIN_STACK_SIZE
	.align		4
.L_124:
        /*02ac*/ 	.byte	0x04, 0x12
        /*02ae*/ 	.short	(.L_126 - .L_125)
	.align		4
.L_125:
        /*02b0*/ 	.word	index@(_ZN7cutlass13device_kernelIN5flash11enable_sm90INS1_16FlashAttnBwdSm90INS1_25CollectiveMainloopBwdSm90ILi2ELi2ELi2EN4cute5tupleIJNS5_1CILi1EEES8_S8_EEENS6_IJNS7_ILi64EEENS7_ILi128EEESB_EEENS_10bfloat16_tEfNS_4arch4Sm90ELb0ELb0ELb1ELb0ELb1ELb1ELb0ELb0ELi2ELi1ELi2ELi1ELb0EEENS1_21CollectiveEpilogueBwdISC_SD_SF_Li256ELb0ELb0ELi1EEENS1_19SingleTileSchedulerILb0ELb0ELb0ELi128EEEEEEEEEvNT_6ParamsE)
        /*02b4*/ 	.word	0x00000000


	//----- nvinfo : EIATTR_MIN_STACK_SIZE
	.align		4
.L_126:
        /*02b8*/ 	.byte	0x04, 0x12
        /*02ba*/ 	.short	(.L_128 - .L_127)
	.align		4
.L_127:
        /*02bc*/ 	.word	index@(_ZN7cutlass13device_kernelIN5flash11enable_sm90INS1_16FlashAttnBwdSm90INS1_25CollectiveMainloopBwdSm90ILi2ELi2ELi2EN4cute5tupleIJNS5_1CILi1EEES8_S8_EEENS6_IJNS7_ILi64EEENS7_ILi128EEESB_EEENS_10bfloat16_tEfNS_4arch4Sm90ELb0ELb0ELb1ELb0ELb0ELb1ELb0ELb0ELi2ELi1ELi2ELi1ELb0EEENS1_24CollectiveEpilogueBwdGQAISC_fSF_Li256ELb0ELb0EEENS1_19SingleTileSchedulerILb0ELb0ELb0ELi128EEEEEEEEEvNT_6ParamsE)
        /*02c0*/ 	.word	0x00000000


	//----- nvinfo : EIATTR_MIN_STACK_SIZE
	.align		4
.L_128:
        /*02c4*/ 	.byte	0x04, 0x12
        /*02c6*/ 	.short	(.L_130 - .L_129)
	.align		4
.L_129:
        /*02c8*/ 	.word	index@(_ZN7cutlass13device_kernelIN5flash11enable_sm90INS1_16FlashAttnBwdSm90INS1_25CollectiveMainloopBwdSm90ILi2ELi2ELi2EN4cute5tupleIJNS5_1CILi1EEES8_S8_EEENS6_IJNS7_ILi64EEENS7_ILi128EEESB_EEENS_10bfloat16_tEfNS_4arch4Sm90ELb0ELb0ELb1ELb0ELb1ELb1ELb0ELb0ELi2ELi1ELi2ELi1ELb0EEENS1_24CollectiveEpilogueBwdGQAISC_fSF_Li256ELb0ELb1EEENS1_19SingleTileSchedulerILb0ELb0ELb0ELi128EEEEEEEEEvNT_6ParamsE)
        /*02cc*/ 	.word	0x00000000


	//----- nvinfo : EIATTR_MIN_STACK_SIZE
	.align		4
.L_130:
        /*02d0*/ 	.byte	0x04, 0x12
        /*02d2*/ 	.short	(.L_132 - .L_131)
	.align		4
.L_131:
        /*02d4*/ 	.word	index@(_ZN7cutlass13device_kernelIN5flash11enable_sm90INS1_16FlashAttnBwdSm90INS1_25CollectiveMainloopBwdSm90ILi2ELi2ELi2EN4cute5tupleIJNS5_1CILi1EEES8_S8_EEENS6_IJNS7_ILi64EEENS7_ILi128EEESB_EEENS_10bfloat16_tEfNS_4arch4Sm90ELb0ELb0ELb1ELb1ELb0ELb1ELb0ELb0ELi2ELi1ELi2ELi1ELb0EEENS1_21CollectiveEpilogueBwdISC_SD_SF_Li256ELb1ELb0ELi1EEENS1_19SingleTileSchedulerILb1ELb0ELb0ELi128EEEEEEEEEvNT_6ParamsE)
        /*02d8*/ 	.word	0x00000000


	//----- nvinfo : EIATTR_MIN_STACK_SIZE
	.align		4
.L_132:
        /*02dc*/ 	.byte	0x04, 0x12
        /*02de*/ 	.short	(.L_134 - .L_133)
	.align		4
.L_133:
        /*02e0*/ 	.word	index@(_ZN7cutlass13device_kernelIN5flash11enable_sm90INS1_16FlashAttnBwdSm90INS1_25CollectiveMainloopBwdSm90ILi2ELi2ELi2EN4cute5tupleIJNS5_1CILi1EEES8_S8_EEENS6_IJNS7_ILi64EEENS7_ILi128EEESB_EEENS_10bfloat16_tEfNS_4arch4Sm90ELb0ELb0ELb1ELb1ELb1ELb1ELb0ELb0ELi2ELi1ELi2ELi1ELb0EEENS1_21CollectiveEpilogueBwdISC_SD_SF_Li256ELb1ELb0ELi1EEENS1_19SingleTileSchedulerILb1ELb0ELb0ELi128EEEEEEEEEvNT_6ParamsE)
        /*02e4*/ 	.word	0x00000000


	//----- nvinfo : EIATTR_MIN_STACK_SIZE
	.align		4
.L_134:
        /*02e8*/ 	.byte	0x04, 0x12
        /*02ea*/ 	.short	(.L_136 - .L_135)
	.align		4
.L_135:
        /*02ec*/ 	.word	index@(_ZN7cutlass13device_kernelIN5flash11enable_sm90INS1_16FlashAttnBwdSm90INS1_25CollectiveMainloopBwdSm90ILi2ELi2ELi2EN4cute5tupleIJNS5_1CILi1EEES8_S8_EEENS6_IJNS7_ILi64EEENS7_ILi128EEESB_EEENS_10bfloat16_tEfNS_4arch4Sm90ELb0ELb0ELb1ELb1ELb0ELb1ELb0ELb0ELi2ELi1ELi2ELi1ELb0EEENS1_24CollectiveEpilogueBwdGQAISC_fSF_Li256ELb1ELb0EEENS1_19SingleTileSchedulerILb1ELb0ELb0ELi128EEEEEEEEEvNT_6ParamsE)
        /*02f0*/ 	.word	0x00000000


	//----- nvinfo : EIATTR_MIN_STACK_SIZE
	.align		4
.L_136:
        /*02f4*/ 	.byte	0x04, 0x12
        /*02f6*/ 	.short	(.L_138 - .L_137)
	.align		4
.L_137:
        /*02f8*/ 	.word	index@(_ZN7cutlass13device_kernelIN5flash11enable_sm90INS1_16FlashAttnBwdSm90INS1_25CollectiveMainloopBwdSm90ILi2ELi2ELi2EN4cute5tupleIJNS5_1CILi1EEES8_S8_EEENS6_IJNS7_ILi64EEENS7_ILi128EEESB_EEENS_10bfloat16_tEfNS_4arch4Sm90ELb0ELb0ELb1ELb1ELb1ELb1ELb0ELb0ELi2ELi1ELi2ELi1ELb0EEENS1_24CollectiveEpilogueBwdGQAISC_fSF_Li256ELb1ELb1EEENS1_19SingleTileSchedulerILb1ELb0ELb0ELi128EEEEEEEEEvNT_6ParamsE)
        /*02fc*/ 	.word	0x00000000


	//----- nvinfo : EIATTR_MIN_STACK_SIZE
	.align		4
.L_138:
        /*0300*/ 	.byte	0x04, 0x12
        /*0302*/ 	.short	(.L_140 - .L_139)
	.align		4
.L_139:
        /*0304*/ 	.word	index@(_ZN7cutlass13device_kernelIN5flash11enable_sm90INS1_16FlashAttnBwdSm90INS1_25CollectiveMainloopBwdSm90ILi2ELi2ELi2EN4cute5tupleIJNS5_1CILi1EEES8_S8_EEENS6_IJNS7_ILi64EEENS7_ILi128EEESB_EEENS_10bfloat16_tEfNS_4arch4Sm90ELb0ELb1ELb1ELb0ELb0ELb1ELb0ELb0ELi2ELi1ELi2ELi1ELb0EEENS1_21CollectiveEpilogueBwdISC_SD_SF_Li256ELb0ELb0ELi1EEENS1_19SingleTileSchedulerILb0ELb0ELb0ELi128EEEEEEEEEvNT_6ParamsE)
        /*0308*/ 	.word	0x00000000


	//----- nvinfo : EIATTR_MIN_STACK_SIZE
	.align		4
.L_140:
        /*030c*/ 	.byte	0x04, 0x12
        /*030e*/ 	.short	(.L_142 - .L_141)
	.align		4
.L_141:
        /*0310*/ 	.word	index@(_ZN7cutlass13device_kernelIN5flash11enable_sm90INS1_16FlashAttnBwdSm90INS1_25CollectiveMainloopBwdSm90ILi2ELi2ELi2EN4cute5tupleIJNS5_1CILi1EEES8_S8_EEENS6_IJNS7_ILi64EEENS7_ILi128EEESB_EEENS_10bfloat16_tEfNS_4arch4Sm90ELb0ELb1ELb1ELb0ELb1ELb1ELb0ELb0ELi2ELi1ELi2ELi1ELb0EEENS1_21CollectiveEpilogueBwdISC_SD_SF_Li256ELb0ELb0ELi1EEENS1_19SingleTileSchedulerILb0ELb0ELb0ELi128EEEEEEEEEvNT_6ParamsE)
        /*0314*/ 	.word	0x00000000


	//----- nvinfo : EIATTR_MIN_STACK_SIZE
	.align		4
.L_142:
        /*0318*/ 	.byte	0x04, 0x12
        /*031a*/ 	.short	(.L_144 - .L_143)
	.align		4
.L_143:
        /*031c*/ 	.word	index@(_ZN7cutlass13device_kernelIN5flash11enable_sm90INS1_16FlashAttnBwdSm90INS1_25CollectiveMainloopBwdSm90ILi2ELi2ELi2EN4cute5tupleIJNS5_1CILi1EEES8_S8_EEENS6_IJNS7_ILi64EEENS7_ILi128EEESB_EEENS_10bfloat16_tEfNS_4arch4Sm90ELb0ELb1ELb1ELb0ELb0ELb1ELb0ELb0ELi2ELi1ELi2ELi1ELb0EEENS1_24CollectiveEpilogueBwdGQAISC_fSF_Li256ELb0ELb0EEENS1_19SingleTileSchedulerILb0ELb0ELb0ELi128EEEEEEEEEvNT_6ParamsE)
        /*0320*/ 	.word	0x00000000


	//----- nvinfo : EIATTR_MIN_STACK_SIZE
	.align		4
.L_144:
        /*0324*/ 	.byte	0x04, 0x12
        /*0326*/ 	.short	(.L_146 - .L_145)
	.align		4
.L_145:
        /*0328*/ 	.word	index@(_ZN7cutlass13device_kernelIN5flash11enable_sm90INS1_16FlashAttnBwdSm90INS1_25CollectiveMainloopBwdSm90ILi2ELi2ELi2EN4cute5tupleIJNS5_1CILi1EEES8_S8_EEENS6_IJNS7_ILi64EEENS7_ILi128EEESB_EEENS_10bfloat16_tEfNS_4arch4Sm90ELb0ELb1ELb1ELb0ELb1ELb1ELb0ELb0ELi2ELi1ELi2ELi1ELb0EEENS1_24CollectiveEpilogueBwdGQAISC_fSF_Li256ELb0ELb1EEENS1_19SingleTileSchedulerILb0ELb0ELb0ELi128EEEEEEEEEvNT_6ParamsE)
        /*032c*/ 	.word	0x00000000


	//----- nvinfo : EIATTR_MIN_STACK_SIZE
	.align		4
.L_146:
        /*0330*/ 	.byte	0x04, 0x12
        /*0332*/ 	.short	(.L_148 - .L_147)
	.align		4
.L_147:
        /*0334*/ 	.word	index@(_ZN7cutlass13device_kernelIN5flash11enable_sm90INS1_16FlashAttnBwdSm90INS1_25CollectiveMainloopBwdSm90ILi2ELi2ELi2EN4cute5tupleIJNS5_1CILi1EEES8_S8_EEENS6_IJNS7_ILi64EEENS7_ILi128EEESB_EEENS_10bfloat16_tEfNS_4arch4Sm90ELb0ELb1ELb1ELb1ELb0ELb1ELb0ELb0ELi2ELi1ELi2ELi1ELb0EEENS1_21CollectiveEpilogueBwdISC_SD_SF_Li256ELb1ELb0ELi1EEENS1_19SingleTileSchedulerILb1ELb0ELb0ELi128EEEEEEEEEvNT_6ParamsE)
        /*0338*/ 	.word	0x00000000


	//----- nvinfo : EIATTR_MIN_STACK_SIZE
	.align		4
.L_148:
        /*033c*/ 	.byte	0x04, 0x12
        /*033e*/ 	.short	(.L_150 - .L_149)
	.align		4
.L_149:
        /*0340*/ 	.word	index@(_ZN7cutlass13device_kernelIN5flash11enable_sm90INS1_16FlashAttnBwdSm90INS1_25CollectiveMainloopBwdSm90ILi2ELi2ELi2EN4cute5tupleIJNS5_1CILi1EEES8_S8_EEENS6_IJNS7_ILi64EEENS7_ILi128EEESB_EEENS_10bfloat16_tEfNS_4arch4Sm90ELb0ELb1ELb1ELb1ELb1ELb1ELb0ELb0ELi2ELi1ELi2ELi1ELb0EEENS1_21CollectiveEpilogueBwdISC_SD_SF_Li256ELb1ELb0ELi1EEENS1_19SingleTileSchedulerILb1ELb0ELb0ELi128EEEEEEEEEvNT_6ParamsE)
        /*0344*/ 	.word	0x00000000


	//----- nvinfo : EIATTR_MIN_STACK_SIZE
	.align		4
.L_150:
        /*0348*/ 	.byte	0x04, 0x12
        /*034a*/ 	.short	(.L_152 - .L_151)
	.align		4
.L_151:
        /*034c*/ 	.word	index@(_ZN7cutlass13device_kernelIN5flash11enable_sm90INS1_16FlashAttnBwdSm90INS1_25CollectiveMainloopBwdSm90ILi2ELi2ELi2EN4cute5tupleIJNS5_1CILi1EEES8_S8_EEENS6_IJNS7_ILi64EEENS7_ILi128EEESB_EEENS_10bfloat16_tEfNS_4arch4Sm90ELb0ELb1ELb1ELb1ELb0ELb1ELb0ELb0ELi2ELi1ELi2ELi1ELb0EEENS1_24CollectiveEpilogueBwdGQAISC_fSF_Li256ELb1ELb0EEENS1_19SingleTileSchedulerILb1ELb0ELb0ELi128EEEEEEEEEvNT_6ParamsE)
        /*0350*/ 	.word	0x00000000


	//----- nvinfo : EIATTR_MIN_STACK_SIZE
	.align		4
.L_152:
        /*0354*/ 	.byte	0x04, 0x12
        /*0356*/ 	.short	(.L_154 - .L_153)
	.align		4
.L_153:
        /*0358*/ 	.word	index@(_ZN7cutlass13device_kernelIN5flash11enable_sm90INS1_16FlashAttnBwdSm90INS1_25CollectiveMainloopBwdSm90ILi2ELi2ELi2EN4cute5tupleIJNS5_1CILi1EEES8_S8_EEENS6_IJNS7_ILi64EEENS7_ILi128EEESB_EEENS_10bfloat16_tEfNS_4arch4Sm90ELb0ELb1ELb1ELb1ELb1ELb1ELb0ELb0ELi2ELi1ELi2ELi1ELb0EEENS1_24CollectiveEpilogueBwdGQAISC_fSF_Li256ELb1ELb1EEENS1_19SingleTileSchedulerILb1ELb0ELb0ELi128EEEEEEEEEvNT_6ParamsE)
        /*035c*/ 	.word	0x00000000


	//----- nvinfo : EIATTR_MIN_STACK_SIZE
	.align		4
.L_154:
        /*0360*/ 	.byte	0x04, 0x12
        /*0362*/ 	.short	(.L_156 - .L_155)
	.align		4
.L_155:
        /*0364*/ 	.word	index@(_ZN7cutlass13device_kernelIN5flash11enable_sm90INS1_16FlashAttnBwdSm90INS1_25CollectiveMainloopBwdSm90ILi2ELi2ELi2EN4cute5tupleIJNS5_1CILi1EEES8_S8_EEENS6_IJNS7_ILi64EEENS7_ILi128EEESB_EEENS_10bfloat16_tEfNS_4arch4Sm90ELb1ELb0ELb1ELb0ELb0ELb1ELb0ELb0ELi2ELi1ELi2ELi1ELb0EEENS1_21CollectiveEpilogueBwdISC_SD_SF_Li256ELb0ELb0ELi1EEENS1_25SingleTileBwdLPTSchedulerILb0ELi128ELb0EEEEEEEEEvNT_6ParamsE)
        /*0368*/ 	.word	0x00000000


	//----- nvinfo : EIATTR_MIN_STACK_SIZE
	.align		4
.L_156:
        /*036c*/ 	.byte	0x04, 0x12
        /*036e*/ 	.short	(.L_158 - .L_157)
	.align		4
.L_157:
        /*0370*/ 	.word	index@(_ZN7cutlass13device_kernelIN5flash11enable_sm90INS1_16FlashAttnBwdSm90INS1_25CollectiveMainloopBwdSm90ILi2ELi2ELi2EN4cute5tupleIJNS5_1CILi1EEES8_S8_EEENS6_IJNS7_ILi64EEENS7_ILi128EEESB_EEENS_10bfloat16_tEfNS_4arch4Sm90ELb1ELb0ELb1ELb0ELb1ELb1ELb0ELb0ELi2ELi1ELi2ELi1ELb0EEENS1_21CollectiveEpilogueBwdISC_SD_SF_Li256ELb0ELb0ELi1EEENS1_25SingleTileBwdLPTSchedulerILb0ELi128ELb1EEEEEEEEEvNT_6ParamsE)
        /*0374*/ 	.word	0x00000000


	//----- nvinfo : EIATTR_MIN_STACK_SIZE
	.align		4
.L_158:
        /*0378*/ 	.byte	0x04, 0x12
        /*037a*/ 	.short	(.L_160 - .L_159)
	.align		4
.L_159:
        /*037c*/ 	.word	index@(_ZN7cutlass13device_kernelIN5flash11enable_sm90INS1_16FlashAttnBwdSm90INS1_25CollectiveMainloopBwdSm90ILi2ELi2ELi2EN4cute5tupleIJNS5_1CILi1EEES8_S8_EEENS6_IJNS7_ILi64EEENS7_ILi128EEESB_EEENS_10bfloat16_tEfNS_4arch4Sm90ELb1ELb0ELb1ELb0ELb0ELb1ELb0ELb0ELi2ELi1ELi2ELi1ELb0EEENS1_24CollectiveEpilogueBwdGQAISC_fSF_Li256ELb0ELb0EEENS1_25SingleTileBwdLPTSchedulerILb0ELi128ELb0EEEEEEEEEvNT_6ParamsE)
        /*0380*/ 	.word	0x00000000


	//----- nvinfo : EIATTR_MIN_STACK_SIZE
	.align		4
.L_160:
        /*0384*/ 	.byte	0x04, 0x12
        /*0386*/ 	.short	(.L_162 - .L_161)
	.align		4
.L_161:
        /*0388*/ 	.word	index@(_ZN7cutlass13device_kernelIN5flash11enable_sm90INS1_16FlashAttnBwdSm90INS1_25CollectiveMainloopBwdSm90ILi2ELi2ELi2EN4cute5tupleIJNS5_1CILi1EEES8_S8_EEENS6_IJNS7_ILi64EEENS7_ILi128EEESB_EEENS_10bfloat16_tEfNS_4arch4Sm90ELb1ELb0ELb1ELb0ELb1ELb1ELb0ELb0ELi2ELi1ELi2ELi1ELb0EEENS1_24CollectiveEpilogueBwdGQAISC_fSF_Li256ELb0ELb1EEENS1_25SingleTileBwdLPTSchedulerILb0ELi128ELb1EEEEEEEEEvNT_6ParamsE)
        /*038c*/ 	.word	0x00000000


	//----- nvinfo : EIATTR_MIN_STACK_SIZE
	.align		4
.L_162:
        /*0390*/ 	.byte	0x04, 0x12
        /*0392*/ 	.short	(.L_164 - .L_163)
	.align		4
.L_163:
        /*0394*/ 	.word	index@(_ZN7cutlass13device_kernelIN5flash22FlashAttnBwdPreprocessIN4cute5tupleIJNS3_1CILi64EEENS5_ILi128EEEEEENS_10bfloat16_tEfNS_4arch4Sm90ELb1ELb0EEEEEvNT_6ParamsE)
        /*0398*/ 	.word	0x00000000


	//----- nvinfo : EIATTR_MIN_STACK_SIZE
	.align		4
.L_164:
        /*039c*/ 	.byte	0x04, 0x12
        /*039e*/ 	.short	(.L_166 - .L_165)
	.align		4
.L_165:
        /*03a0*/ 	.word	index@(_ZN7cutlass13device_kernelIN5flash11enable_sm90INS1_16FlashAttnBwdSm90INS1_25CollectiveMainloopBwdSm90ILi2ELi2ELi2EN4cute5tupleIJNS5_1CILi1EEES8_S8_EEENS6_IJNS7_ILi64EEENS7_ILi128EEESB_EEENS_10bfloat16_tEfNS_4arch4Sm90ELb1ELb0ELb1ELb1ELb0ELb1ELb0ELb0ELi2ELi1ELi2ELi1ELb0EEENS1_21CollectiveEpilogueBwdISC_SD_SF_Li256ELb1ELb0ELi1EEENS1_25SingleTileBwdLPTSchedulerILb1ELi128ELb0EEEEEEEEEvNT_6ParamsE)
        /*03a4*/ 	.word	0x00000000


	//----- nvinfo : EIATTR_MIN_STACK_SIZE
	.align		4
.L_166:
        /*03a8*/ 	.byte	0x04, 0x12
        /*03aa*/ 	.short	(.L_168 - .L_167)
	.align		4
.L_167:
        /*03ac*/ 	.word	index@(_ZN7cutlass13device_kernelIN5flash11enable_sm90INS1_16FlashAttnBwdSm90INS1_25CollectiveMainloopBwdSm90ILi2ELi2ELi2EN4cute5tupleIJNS5_1CILi1EEES8_S8_EEENS6_IJNS7_ILi64EEENS7_ILi128EEESB_EEENS_10bfloat16_tEfNS_4arch4Sm90ELb1ELb0ELb1ELb1ELb1ELb1ELb0ELb0ELi2ELi1ELi2ELi1ELb0EEENS1_21CollectiveEpilogueBwdISC_SD_SF_Li256ELb1ELb0ELi1EEENS1_25SingleTileBwdLPTSchedulerILb1ELi128ELb1EEEEEEEEEvNT_6ParamsE)
        /*03b0*/ 	.word	0x00000000


	//----- nvinfo : EIATTR_MIN_STACK_SIZE
	.align		4
.L_168:
        /*03b4*/ 	.byte	0x04, 0x12
        /*03b6*/ 	.short	(.L_170 - .L_169)
	.align		4
.L_169:
        /*03b8*/ 	.word	index@(_ZN7cutlass13device_kernelIN5flash11enable_sm90INS1_16FlashAttnBwdSm90INS1_25CollectiveMainloopBwdSm90ILi2ELi2ELi2EN4cute5tupleIJNS5_1CILi1EEES8_S8_EEENS6_IJNS7_ILi64EEENS7_ILi128EEESB_EEENS_10bfloat16_tEfNS_4arch4Sm90ELb1ELb0ELb1ELb1ELb0ELb1ELb0ELb0ELi2ELi1ELi2ELi1ELb0EEENS1_24CollectiveEpilogueBwdGQAISC_fSF_Li256ELb1ELb0EEENS1_25SingleTileBwdLPTSchedulerILb1ELi128ELb0EEEEEEEEEvNT_6ParamsE)
        /*03bc*/ 	.word	0x00000000


	//----- nvinfo : EIATTR_MIN_STACK_SIZE
	.align		4
.L_170:
        /*03c0*/ 	.byte	0x04, 0x12
        /*03c2*/ 	.short	(.L_172 - .L_171)
	.align		4
.L_171:
        /*03c4*/ 	.word	index@(_ZN7cutlass13device_kernelIN5flash32FlashAttnBwdPostprocessConvertdQIN4cute5tupleIJNS3_1CILi128EEES6_EEENS_10bfloat16_tEfNS_4arch4Sm90ELi256ENS3_8TiledMMAINS3_8MMA_AtomIJNS3_4SM904GMMA28MMA_64x128x16_F32BF16BF16_RSILNSE_5MajorE0ELSG_1ELNSE_7ScaleInE1ELSH_1EEEEEENS3_6LayoutINS4_IJNS5_ILi2EEENS5_ILi1EEESM_EEENS4_IJSM_NS5_ILi0EEESO_EEEEENS4_IJNS3_10UnderscoreESR_SR_EEEEELb0EEEEEvNT_6ParamsE)
        /*03c8*/ 	.word	0x00000000


	//----- nvinfo : EIATTR_MIN_STACK_SIZE
	.align		4
.L_172:
        /*03cc*/ 	.byte	0x04, 0x12
        /*03ce*/ 	.short	(.L_174 - .L_173)
	.align		4
.L_173:
        /*03d0*/ 	.word	index@(_ZN7cutlass13device_kernelIN5flash32FlashAttnBwdPostprocessConvertdQIN4cute5tupleIJNS3_1CILi64EEENS5_ILi128EEEEEENS_10bfloat16_tEfNS_4arch4Sm90ELi256ENS3_8TiledMMAINS3_8MMA_AtomIJNS3_4SM904GMMA27MMA_64x64x16_F32BF16BF16_SSILNSF_5MajorE0ELSH_1ELNSF_7ScaleInE1ELSI_1EEEEEENS3_6LayoutINS4_IJNS5_ILi1EEENS5_ILi2EEESM_EEENS4_IJNS5_ILi0EEESM_SP_EEEEENS4_IJNS3_10UnderscoreESS_SS_EEEEELb0EEEEEvNT_6ParamsE)
        /*03d4*/ 	.word	0x00000000


	//----- nvinfo : EIATTR_MIN_STACK_SIZE
	.align		4
.L_174:
        /*03d8*/ 	.byte	0x04, 0x12
        /*03da*/ 	.short	(.L_176 - .L_175)
	.align		4
.L_175:
        /*03dc*/ 	.word	index@(_ZN7cutlass13device_kernelIN5flash11enable_sm90INS1_16FlashAttnBwdSm90INS1_25CollectiveMainloopBwdSm90ILi2ELi2ELi2EN4cute5tupleIJNS5_1CILi1EEES8_S8_EEENS6_IJNS7_ILi64EEENS7_ILi128EEESB_EEENS_10bfloat16_tEfNS_4arch4Sm90ELb1ELb0ELb1ELb1ELb1ELb1ELb0ELb0ELi2ELi1ELi2ELi1ELb0EEENS1_24CollectiveEpilogueBwdGQAISC_fSF_Li256ELb1ELb1EEENS1_25SingleTileBwdLPTSchedulerILb1ELi128ELb1EEEEEEEEEvNT_6ParamsE)
        /*03e0*/ 	.word	0x00000000


	//----- nvinfo : EIATTR_MIN_STACK_SIZE
	.align		4
.L_176:
        /*03e4*/ 	.byte	0x04, 0x12
        /*03e6*/ 	.short	(.L_178 - .L_177)
	.align		4
.L_177:
        /*03e8*/ 	.word	index@(_ZN7cutlass13device_kernelIN5flash22FlashAttnBwdPreprocessIN4cute5tupleIJNS3_1CILi64EEENS5_ILi128EEEEEENS_10bfloat16_tEfNS_4arch4Sm90ELb1ELb1EEEEEvNT_6ParamsE)
        /*03ec*/ 	.word	0x00000000
.L_178:


//--------------------- .nv.compat                --------------------------
	.section	.nv.compat,"",@"SHT_CUDA_COMPAT_INFO"
	.align	4
        /*0000*/ 	.byte	0x02, 0x09, 0x01, 0x00, 0x02, 0x02, 0x02, 0x00, 0x02, 0x05, 0x05, 0x00, 0x03, 0x07, 0x01, 0x01
        /*0010*/ 	.byte	0x02, 0x03, 0x00, 0x00, 0x02, 0x06, 0x01, 0x00, 0x04, 0x0b, 0x08, 0x00, 0x01, 0x00, 0x00, 0x00
        /*0020*/ 	.byte	0x00, 0x00, 0x00, 0x00


//--------------------- .nv.info._ZN7cutlass13device_kernelIN5flash11enable_sm90INS1_16FlashAttnBwdSm90INS1_25CollectiveMainloopBwdSm90ILi2ELi2ELi2EN4cute5tupleIJNS5_1CILi1EEES8_S8_EEENS6_IJNS7_ILi64EEENS7_ILi128EEESB_EEENS_10bfloat16_tEfNS_4arch4Sm90ELb0ELb0ELb1ELb0ELb0ELb1ELb0ELb0ELi2ELi1ELi2ELi1ELb0EEENS1_21CollectiveEpilogueBwdISC_SD_SF_Li256ELb0ELb0ELi1EEENS1_19SingleTileSchedulerILb0ELb0ELb0ELi128EEEEEEEEEvNT_6ParamsE --------------------------
	.section	.nv.info._ZN7cutlass13device_kernelIN5flash11enable_sm90INS1_16FlashAttnBwdSm90INS1_25CollectiveMainloopBwdSm90ILi2ELi2ELi2EN4cute5tupleIJNS5_1CILi1EEES8_S8_EEENS6_IJNS7_ILi64EEENS7_ILi128EEESB_EEENS_10bfloat16_tEfNS_4arch4Sm90ELb0ELb0ELb1ELb0ELb0ELb1ELb0ELb0ELi2ELi1ELi2ELi1ELb0EEENS1_21CollectiveEpilogueBwdISC_SD_SF_Li256ELb0ELb0ELi1EEENS1_19SingleTileSchedulerILb0ELb0ELb0ELi128EEEEEEEEEvNT_6ParamsE,"",@"SHT_CUDA_INFO"
	.sectionflags	@""
	.align	4


	//----- nvinfo : EIATTR_CUDA_API_VERSION
	.align		4
        /*0000*/ 	.byte	0x04, 0x37
        /*0002*/ 	.short	(.L_180 - .L_179)
.L_179:
        /*0004*/ 	.word	0x00000082


	//----- nvinfo : EIATTR_KPARAM_INFO
	.align		4
.L_180:
        /*0008*/ 	.byte	0x04, 0x17
        /*000a*/ 	.short	(.L_182 - .L_181)
.L_181:
        /*000c*/ 	.word	0x00000000
        /*0010*/ 	.short	0x0000
        /*0012*/ 	.short	0x0000
        /*0014*/ 	.byte	0x00, 0xf0, 0x01, 0x24


	//----- nvinfo : EIATTR_SPARSE_MMA_MASK
	.align		4
.L_182:
        /*0018*/ 	.byte	0x03, 0x50
        /*001a*/ 	.short	0x0000


	//----- nvinfo : EIATTR_MAXREG_COUNT
	.align		4
        /*001c*/ 	.byte	0x03, 0x1b
        /*001e*/ 	.short	0x00a8


	//----- nvinfo : EIATTR_MERCURY_ISA_VERSION
	.align		4
        /*0020*/ 	.byte	0x03, 0x5f
        /*0022*/ 	.short	0x0101


	//----- nvinfo : EIATTR_VRC_CTA_INIT_COUNT
	.align		4
        /*0024*/ 	.byte	0x02, 0x4a
	.zero		1
	.zero		1


	//----- nvinfo : EIATTR_EXIT_INSTR_OFFSETS
	.align		4
        /*0028*/ 	.byte	0x04, 0x1c
        /*002a*/ 	.short	(.L_184 - .L_183)


	//   ....[0]....
.L_183:
        /*002c*/ 	.word	0x00000010


	//----- nvinfo : EIATTR_MAX_THREADS
	.align		4
.L_184:
        /*0030*/ 	.byte	0x04, 0x05
        /*0032*/ 	.short	(.L_186 - .L_185)
.L_185:
        /*0034*/ 	.word	0x00000180
        /*0038*/ 	.word	0x00000001
        /*003c*/ 	.word	0x00000001


	//----- nvinfo : EIATTR_CBANK_PARAM_SIZE
	.align		4
.L_186:
        /*0040*/ 	.byte	0x03, 0x19
        /*0042*/ 	.short	0x0900


	//----- nvinfo : EIATTR_PARAM_CBANK
	.align		4
        /*0044*/ 	.byte	0x04, 0x0a
        /*0046*/ 	.short	(.L_188 - .L_187)
	.align		4
.L_187:
        /*0048*/ 	.word	index@(.nv.constant0._ZN7cutlass13device_kernelIN5flash11enable_sm90INS1_16FlashAttnBwdSm90INS1_25CollectiveMainloopBwdSm90ILi2ELi2ELi2EN4cute5tupleIJNS5_1CILi1EEES8_S8_EEENS6_IJNS7_ILi64EEENS7_ILi128EEESB_EEENS_10bfloat16_tEfNS_4arch4Sm90ELb0ELb0ELb1ELb0ELb0ELb1ELb0ELb0ELi2ELi1ELi2ELi1ELb0EEENS1_21CollectiveEpilogueBwdISC_SD_SF_Li256ELb0ELb0ELi1EEENS1_19SingleTileSchedulerILb0ELb0ELb0ELi128EEEEEEEEEvNT_6ParamsE)
        /*004c*/ 	.short	0x0380
        /*004e*/ 	.short	0x0900


	//----- nvinfo : EIATTR_SW_WAR
	.align		4
.L_188:
        /*0050*/ 	.byte	0x04, 0x36
        /*0052*/ 	.short	(.L_190 - .L_189)
.L_189:
        /*0054*/ 	.word	0x00000008
.L_190:


//--------------------- .nv.info._ZN7cutlass13device_kernelIN5flash11enable_sm90INS1_16FlashAttnBwdSm90INS1_25CollectiveMainloopBwdSm90ILi2ELi2ELi2EN4cute5tupleIJNS5_1CILi1EEES8_S8_EEENS6_IJNS7_ILi64EEENS7_ILi128EEESB_EEENS_10bfloat16_tEfNS_4arch4Sm90ELb0ELb0ELb1ELb0ELb1ELb1ELb0ELb0ELi2ELi1ELi2ELi1ELb0EEENS1_21CollectiveEpilogueBwdISC_SD_SF_Li256ELb0ELb0ELi1EEENS1_19SingleTileSchedulerILb0ELb0ELb0ELi128EEEEEEEEEvNT_6ParamsE --------------------------
	.section	.nv.info._ZN7cutlass13device_kernelIN5flash11enable_sm90INS1_16FlashAttnBwdSm90INS1_25CollectiveMainloopBwdSm90ILi2ELi2ELi2EN4cute5tupleIJNS5_1CILi1EEES8_S8_EEENS6_IJNS7_ILi64EEENS7_ILi128EEESB_EEENS_10bfloat16_tEfNS_4arch4Sm90ELb0ELb0ELb1ELb0ELb1ELb1ELb0ELb0ELi2ELi1ELi2ELi1ELb0EEENS1_21CollectiveEpilogueBwdISC_SD_SF_Li256ELb0ELb0ELi1EEENS1_19SingleTileSchedulerILb0ELb0ELb0ELi128EEEEEEEEEvNT_6ParamsE,"",@"SHT_CUDA_INFO"
	.sectionflags	@""
	.align	4


	//----- nvinfo : EIATTR_CUDA_API_VERSION
	.align		4
        /*0000*/ 	.byte	0x04, 0x37
        /*0002*/ 	.short	(.L_192 - .L_191)
.L_191:
        /*0004*/ 	.word	0x00000082


	//----- nvinfo : EIATTR_KPARAM_INFO
	.align		4
.L_192:
        /*0008*/ 	.byte	0x04, 0x17
        /*000a*/ 	.short	(.L_194 - .L_193)
.L_193:
        /*000c*/ 	.word	0x00000000
        /*0010*/ 	.short	0x0000
        /*0012*/ 	.short	0x0000
        /*0014*/ 	.byte	0x00, 0xf0, 0x01, 0x24


	//----- nvinfo : EIATTR_SPARSE_MMA_MASK
	.align		4
.L_194:
        /*0018*/ 	.byte	0x03, 0x50
        /*001a*/ 	.short	0x0000


	//----- nvinfo : EIATTR_MAXREG_COUNT
	.align		4
        /*001c*/ 	.byte	0x03, 0x1b
        /*001e*/ 	.short	0x00a8


	//----- nvinfo : EIATTR_MERCURY_ISA_VERSION
	.align		4
        /*0020*/ 	.byte	0x03, 0x5f
        /*0022*/ 	.short	0x0101


	//----- nvinfo : EIATTR_VRC_CTA_INIT_COUNT
	.align		4
        /*0024*/ 	.byte	0x02, 0x4a
	.zero		1
	.zero		1


	//----- nvinfo : EIATTR_EXIT_INSTR_OFFSETS
	.align		4
        /*0028*/ 	.byte	0x04, 0x1c
        /*002a*/ 	.short	(.L_196 - .L_195)


	//   ....[0]....
.L_195:
        /*002c*/ 	.word	0x00000010


	//----- nvinfo : EIATTR_MAX_THREADS
	.align		4
.L_196:
        /*0030*/ 	.byte	0x04, 0x05
        /*0032*/ 	.short	(.L_198 - .L_197)
.L_197:
        /*0034*/ 	.word	0x00000180
        /*0038*/ 	.word	0x00000001
        /*003c*/ 	.word	0x00000001


	//----- nvinfo : EIATTR_CBANK_PARAM_SIZE
	.align		4
.L_198:
        /*0040*/ 	.byte	0x03, 0x19
        /*0042*/ 	.short	0x0900


	//----- nvinfo : EIATTR_PARAM_CBANK
	.align		4
        /*0044*/ 	.byte	0x04, 0x0a
        /*0046*/ 	.short	(.L_200 - .L_199)
	.align		4
.L_199:
        /*0048*/ 	.word	index@(.nv.constant0._ZN7cutlass13device_kernelIN5flash11enable_sm90INS1_16FlashAttnBwdSm90INS1_25CollectiveMainloopBwdSm90ILi2ELi2ELi2EN4cute5tupleIJNS5_1CILi1EEES8_S8_EEENS6_IJNS7_ILi64EEENS7_ILi128EEESB_EEENS_10bfloat16_tEfNS_4arch4Sm90ELb0ELb0ELb1ELb0ELb1ELb1ELb0ELb0ELi2ELi1ELi2ELi1ELb0EEENS1_21CollectiveEpilogueBwdISC_SD_SF_Li256ELb0ELb0ELi1EEENS1_19SingleTileSchedulerILb0ELb0ELb0ELi128EEEEEEEEEvNT_6ParamsE)
        /*004c*/ 	.short	0x0380
        /*004e*/ 	.short	0x0900


	//----- nvinfo : EIATTR_SW_WAR
	.align		4
.L_200:
        /*0050*/ 	.byte	0x04, 0x36
        /*0052*/ 	.short	(.L_202 - .L_201)
.L_201:
        /*0054*/ 	.word	0x00000008
.L_202:


//--------------------- .nv.info._ZN7cutlass13device_kernelIN5flash11enable_sm90INS1_16FlashAttnBwdSm90INS1_25CollectiveMainloopBwdSm90ILi2ELi2ELi2EN4cute5tupleIJNS5_1CILi1EEES8_S8_EEENS6_IJNS7_ILi64EEENS7_ILi128EEESB_EEENS_10bfloat16_tEfNS_4arch4Sm90ELb0ELb0ELb1ELb0ELb0ELb1ELb0ELb0ELi2ELi1ELi2ELi1ELb0EEENS1_24CollectiveEpilogueBwdGQAISC_fSF_Li256ELb0ELb0EEENS1_19SingleTileSchedulerILb0ELb0ELb0ELi128EEEEEEEEEvNT_6ParamsE --------------------------
	.section	.nv.info._ZN7cutlass13device_kernelIN5flash11enable_sm90INS1_16FlashAttnBwdSm90INS1_25CollectiveMainloopBwdSm90ILi2ELi2ELi2EN4cute5tupleIJNS5_1CILi1EEES8_S8_EEENS6_IJNS7_ILi64EEENS7_ILi128EEESB_EEENS_10bfloat16_tEfNS_4arch4Sm90ELb0ELb0ELb1ELb0ELb0ELb1ELb0ELb0ELi2ELi1ELi2ELi1ELb0EEENS1_24CollectiveEpilogueBwdGQAISC_fSF_Li256ELb0ELb0EEENS1_19SingleTileSchedulerILb0ELb0ELb0ELi128EEEEEEEEEvNT_6ParamsE,"",@"SHT_CUDA_INFO"
	.sectionflags	@""
	.align	4


	//----- nvinfo : EIATTR_CUDA_API_VERSION
	.align		4
        /*0000*/ 	.byte	0x04, 0x37
        /*0002*/ 	.short	(.L_204 - .L_203)
.L_203:
        /*0004*/ 	.word	0x00000082


	//----- nvinfo : EIATTR_KPARAM_INFO
	.align		4
.L_204:
        /*0008*/ 	.byte	0x04, 0x17
        /*000a*/ 	.short	(.L_206 - .L_205)
.L_205:
        /*000c*/ 	.word	0x00000000
        /*0010*/ 	.short	0x0000
        /*0012*/ 	.short	0x0000
        /*0014*/ 	.byte	0x00, 0xf0, 0x01, 0x1a


	//----- nvinfo : EIATTR_SPARSE_MMA_MASK
	.align		4
.L_206:
        /*0018*/ 	.byte	0x03, 0x50
        /*001a*/ 	.short	0x0000


	//----- nvinfo : EIATTR_MAXREG_COUNT
	.align		4
        /*001c*/ 	.byte	0x03, 0x1b
        /*001e*/ 	.short	0x00a8


	//----- nvinfo : EIATTR_MERCURY_ISA_VERSION
	.align		4
        /*0020*/ 	.byte	0x03, 0x5f
        /*0022*/ 	.short	0x0101


	//----- nvinfo : EIATTR_VRC_CTA_INIT_COUNT
	.align		4
        /*0024*/ 	.byte	0x02, 0x4a
	.zero		1
	.zero		1


	//----- nvinfo : EIATTR_EXIT_INSTR_OFFSETS
	.align		4
        /*0028*/ 	.byte	0x04, 0x1c
        /*002a*/ 	.short	(.L_208 - .L_207)


	//   ....[0]....
.L_207:
        /*002c*/ 	.word	0x00000010


	//----- nvinfo : EIATTR_MAX_THREADS
	.align		4
.L_208:
        /*0030*/ 	.byte	0x04, 0x05
        /*0032*/ 	.short	(.L_210 - .L_209)
.L_209:
        /*0034*/ 	.word	0x00000180
        /*0038*/ 	.word	0x00000001
        /*003c*/ 	.word	0x00000001


	//----- nvinfo : EIATTR_CBANK_PARAM_SIZE
	.align		4
.L_210:
        /*0040*/ 	.byte	0x03, 0x19
        /*0042*/ 	.short	0x0680


	//----- nvinfo : EIATTR_PARAM_CBANK
	.align		4
        /*0044*/ 	.byte	0x04, 0x0a
        /*0046*/ 	.short	(.L_212 - .L_211)
	.align		4
.L_211:
        /*0048*/ 	.word	index@(.nv.constant0._ZN7cutlass13device_kernelIN5flash11enable_sm90INS1_16FlashAttnBwdSm90INS1_25CollectiveMainloopBwdSm90ILi2ELi2ELi2EN4cute5tupleIJNS5_1CILi1EEES8_S8_EEENS6_IJNS7_ILi64EEENS7_ILi128EEESB_EEENS_10bfloat16_tEfNS_4arch4Sm90ELb0ELb0ELb1ELb0ELb0ELb1ELb0ELb0ELi2ELi1ELi2ELi1ELb0EEENS1_24CollectiveEpilogueBwdGQAISC_fSF_Li256ELb0ELb0EEENS1_19SingleTileSchedulerILb0ELb0ELb0ELi128EEEEEEEEEvNT_6ParamsE)
        /*004c*/ 	.short	0x0380
        /*004e*/ 	.short	0x0680


	//----- nvinfo : EIATTR_SW_WAR
	.align		4
.L_212:
        /*0050*/ 	.byte	0x04, 0x36
        /*0052*/ 	.short	(.L_214 - .L_213)
.L_213:
        /*0054*/ 	.word	0x00000008
.L_214:


//--------------------- .nv.info._ZN7cutlass13device_kernelIN5flash11enable_sm90INS1_16FlashAttnBwdSm90INS1_25CollectiveMainloopBwdSm90ILi2ELi2ELi2EN4cute5tupleIJNS5_1CILi1EEES8_S8_EEENS6_IJNS7_ILi64EEENS7_ILi128EEESB_EEENS_10bfloat16_tEfNS_4arch4Sm90ELb0ELb0ELb1ELb0ELb1ELb1ELb0ELb0ELi2ELi1ELi2ELi1ELb0EEENS1_24CollectiveEpilogueBwdGQAISC_fSF_Li256ELb0ELb1EEENS1_19SingleTileSchedulerILb0ELb0ELb0ELi128EEEEEEEEEvNT_6ParamsE --------------------------
	.section	.nv.info._ZN7cutlass13device_kernelIN5flash11enable_sm90INS1_16FlashAttnBwdSm90INS1_25CollectiveMainloopBwdSm90ILi2ELi2ELi2EN4cute5tupleIJNS5_1CILi1EEES8_S8_EEENS6_IJNS7_ILi64EEENS7_ILi128EEESB_EEENS_10bfloat16_tEfNS_4arch4Sm90ELb0ELb0ELb1ELb0ELb1ELb1ELb0ELb0ELi2ELi1ELi2ELi1ELb0EEENS1_24CollectiveEpilogueBwdGQAISC_fSF_Li256ELb0ELb1EEENS1_19SingleTileSchedulerILb0ELb0ELb0ELi128EEEEEEEEEvNT_6ParamsE,"",@"SHT_CUDA_INFO"
	.sectionflags	@""
	.align	4


	//----- nvinfo : EIATTR_CUDA_API_VERSION
	.align		4
        /*0000*/ 	.byte	0x04, 0x37
        /*0002*/ 	.short	(.L_216 - .L_215)
.L_215:
        /*0004*/ 	.word	0x00000082


	//----- nvinfo : EIATTR_KPARAM_INFO
	.align		4
.L_216:
        /*0008*/ 	.byte	0x04, 0x17
        /*000a*/ 	.short	(.L_218 - .L_217)
.L_217:
        /*000c*/ 	.word	0x00000000
        /*0010*/ 	.short	0x0000
        /*0012*/ 	.short	0x0000
        /*0014*/ 	.byte	0x00, 0xf0, 0x01, 0x1a


	//----- nvinfo : EIATTR_SPARSE_MMA_MASK
	.align		4
.L_218:
        /*0018*/ 	.byte	0x03, 0x50
        /*001a*/ 	.short	0x0000


	//----- nvinfo : EIATTR_MAXREG_COUNT
	.align		4
        /*001c*/ 	.byte	0x03, 0x1b
        /*001e*/ 	.short	0x00a8


	//----- nvinfo : EIATTR_MERCURY_ISA_VERSION
	.align		4
        /*0020*/ 	.byte	0x03, 0x5f
        /*0022*/ 	.short	0x0101


	//----- nvinfo : EIATTR_VRC_CTA_INIT_COUNT
	.align		4
        /*0024*/ 	.byte	0x02, 0x4a
	.zero		1
	.zero		1


	//----- nvinfo : EIATTR_EXIT_INSTR_OFFSETS
	.align		4
        /*0028*/ 	.byte	0x04, 0x1c
        /*002a*/ 	.short	(.L_220 - .L_219)


	//   ....[0]....
.L_219:
        /*002c*/ 	.word	0x00000010


	//----- nvinfo : EIATTR_MAX_THREADS
	.align		4
.L_220:
        /*0030*/ 	.byte	0x04, 0x05
        /*0032*/ 	.short	(.L_222 - .L_221)
.L_221:
        /*0034*/ 	.word	0x00000180
        /*0038*/ 	.word	0x00000001
        /*003c*/ 	.word	0x00000001


	//----- nvinfo : EIATTR_CBANK_PARAM_SIZE
	.align		4
.L_222:
        /*0040*/ 	.byte	0x03, 0x19
        /*0042*/ 	.short	0x0680


	//----- nvinfo : EIATTR_PARAM_CBANK
	.align		4
        /*0044*/ 	.byte	0x04, 0x0a
        /*0046*/ 	.short	(.L_224 - .L_223)
	.align		4
.L_223:
        /*0048*/ 	.word	index@(.nv.constant0._ZN7cutlass13device_kernelIN5flash11enable_sm90INS1_16FlashAttnBwdSm90INS1_25CollectiveMainloopBwdSm90ILi2ELi2ELi2EN4cute5tupleIJNS5_1CILi1EEES8_S8_EEENS6_IJNS7_ILi64EEENS7_ILi128EEESB_EEENS_10bfloat16_tEfNS_4arch4Sm90ELb0ELb0ELb1ELb0ELb1ELb1ELb0ELb0ELi2ELi1ELi2ELi1ELb0EEENS1_24CollectiveEpilogueBwdGQAISC_fSF_Li256ELb0ELb1EEENS1_19SingleTileSchedulerILb0ELb0ELb0ELi128EEEEEEEEEvNT_6ParamsE)
        /*004c*/ 	.short	0x0380
        /*004e*/ 	.short	0x0680


	//----- nvinfo : EIATTR_SW_WAR
	.align		4
.L_224:
        /*0050*/ 	.byte	0x04, 0x36
        /*0052*/ 	.short	(.L_226 - .L_225)
.L_225:
        /*0054*/ 	.word	0x00000008
.L_226:


//--------------------- .nv.info._ZN7cutlass13device_kernelIN5flash11enable_sm90INS1_16FlashAttnBwdSm90INS1_25CollectiveMainloopBwdSm90ILi2ELi2ELi2EN4cute5tupleIJNS5_1CILi1EEES8_S8_EEENS6_IJNS7_ILi64EEENS7_ILi128EEESB_EEENS_10bfloat16_tEfNS_4arch4Sm90ELb0ELb0ELb1ELb1ELb0ELb1ELb0ELb0ELi2ELi1ELi2ELi1ELb0EEENS1_21CollectiveEpilogueBwdISC_SD_SF_Li256ELb1ELb0ELi1EEENS1_19SingleTileSchedulerILb1ELb0ELb0ELi128EEEEEEEEEvNT_6ParamsE --------------------------
	.section	.nv.info._ZN7cutlass13device_kernelIN5flash11enable_sm90INS1_16FlashAttnBwdSm90INS1_25CollectiveMainloopBwdSm90ILi2ELi2ELi2EN4cute5tupleIJNS5_1CILi1EEES8_S8_EEENS6_IJNS7_ILi64EEENS7_ILi128EEESB_EEENS_10bfloat16_tEfNS_4arch4Sm90ELb0ELb0ELb1ELb1ELb0ELb1ELb0ELb0ELi2ELi1ELi2ELi1ELb0EEENS1_21CollectiveEpilogueBwdISC_SD_SF_Li256ELb1ELb0ELi1EEENS1_19SingleTileSchedulerILb1ELb0ELb0ELi128EEEEEEEEEvNT_6ParamsE,"",@"SHT_CUDA_INFO"
	.sectionflags	@""
	.align	4


	//----- nvinfo : EIATTR_CUDA_API_VERSION
	.align		4
        /*0000*/ 	.byte	0x04, 0x37
        /*0002*/ 	.short	(.L_228 - .L_227)
.L_227:
        /*0004*/ 	.word	0x00000082


	//----- nvinfo : EIATTR_KPARAM_INFO
	.align		4
.L_228:
        /*0008*/ 	.byte	0x04, 0x17
        /*000a*/ 	.short	(.L_230 - .L_229)
.L_229:
        /*000c*/ 	.word	0x00000000
        /*0010*/ 	.short	0x0000
        /*0012*/ 	.short	0x0000
        /*0014*/ 	.byte	0x00, 0xf0, 0x01, 0x1a


	//----- nvinfo : EIATTR_SPARSE_MMA_MASK
	.align		4
.L_230:
        /*0018*/ 	.byte	0x03, 0x50
        /*001a*/ 	.short	0x0000


	//----- nvinfo : EIATTR_MAXREG_COUNT
	.align		4
        /*001c*/ 	.byte	0x03, 0x1b
        /*001e*/ 	.short	0x00a8


	//----- nvinfo : EIATTR_MERCURY_ISA_VERSION
	.align		4
        /*0020*/ 	.byte	0x03, 0x5f
        /*0022*/ 	.short	0x0101


	//----- nvinfo : EIATTR_VRC_CTA_INIT_COUNT
	.align		4
        /*0024*/ 	.byte	0x02, 0x4a
	.zero		1
	.zero		1


	//----- nvinfo : EIATTR_EXIT_INSTR_OFFSETS
	.align		4
        /*0028*/ 	.byte	0x04, 0x1c
        /*002a*/ 	.short	(.L_232 - .L_231)


	//   ....[0]....
.L_231:
        /*002c*/ 	.word	0x00000010


	//----- nvinfo : EIATTR_MAX_THREADS
	.align		4
.L_232:
        /*0030*/ 	.byte	0x04, 0x05
        /*0032*/ 	.short	(.L_234 - .L_233)
.L_233:
        /*0034*/ 	.word	0x00000180
        /*0038*/ 	.word	0x00000001
        /*003c*/ 	.word	0x00000001


	//----- nvinfo : EIATTR_CBANK_PARAM_SIZE
	.align		4
.L_234:
        /*0040*/ 	.byte	0x03, 0x19
        /*0042*/ 	.short	0x0680


	//----- nvinfo : EIATTR_PARAM_CBANK
	.align		4
        /*0044*/ 	.byte	0x04, 0x0a
        /*0046*/ 	.short	(.L_236 - .L_235)
	.align		4
.L_235:
        /*0048*/ 	.word	index@(.nv.constant0._ZN7cutlass13device_kernelIN5flash11enable_sm90INS1_16FlashAttnBwdSm90INS1_25CollectiveMainloopBwdSm90ILi2ELi2ELi2EN4cute5tupleIJNS5_1CILi1EEES8_S8_EEENS6_IJNS7_ILi64EEENS7_ILi128EEESB_EEENS_10bfloat16_tEfNS_4arch4Sm90ELb0ELb0ELb1ELb1ELb0ELb1ELb0ELb0ELi2ELi1ELi2ELi1ELb0EEENS1_21CollectiveEpilogueBwdISC_SD_SF_Li256ELb1ELb0ELi1EEENS1_19SingleTileSchedulerILb1ELb0ELb0ELi128EEEEEEEEEvNT_6ParamsE)
        /*004c*/ 	.short	0x0380
        /*004e*/ 	.short	0x0680


	//----- nvinfo : EIATTR_SW_WAR
	.align		4
.L_236:
        /*0050*/ 	.byte	0x04, 0x36
        /*0052*/ 	.short	(.L_238 - .L_237)
.L_237:
        /*0054*/ 	.word	0x00000008
.L_238:


//--------------------- .nv.info._ZN7cutlass13device_kernelIN5flash11enable_sm90INS1_16FlashAttnBwdSm90INS1_25CollectiveMainloopBwdSm90ILi2ELi2ELi2EN4cute5tupleIJNS5_1CILi1EEES8_S8_EEENS6_IJNS7_ILi64EEENS7_ILi128EEESB_EEENS_10bfloat16_tEfNS_4arch4Sm90ELb0ELb0ELb1ELb1ELb1ELb1ELb0ELb0ELi2ELi1ELi2ELi1ELb0EEENS1_21CollectiveEpilogueBwdISC_SD_SF_Li256ELb1ELb0ELi1EEENS1_19SingleTileSchedulerILb1ELb0ELb0ELi128EEEEEEEEEvNT_6ParamsE --------------------------
	.section	.nv.info._ZN7cutlass13device_kernelIN5flash11enable_sm90INS1_16FlashAttnBwdSm90INS1_25CollectiveMainloopBwdSm90ILi2ELi2ELi2EN4cute5tupleIJNS5_1CILi1EEES8_S8_EEENS6_IJNS7_ILi64EEENS7_ILi128EEESB_EEENS_10bfloat16_tEfNS_4arch4Sm90ELb0ELb0ELb1ELb1ELb1ELb1ELb0ELb0ELi2ELi1ELi2ELi1ELb0EEENS1_21CollectiveEpilogueBwdISC_SD_SF_Li256ELb1ELb0ELi1EEENS1_19SingleTileSchedulerILb1ELb0ELb0ELi128EEEEEEEEEvNT_6ParamsE,"",@"SHT_CUDA_INFO"
	.sectionflags	@""
	.align	4


	//----- nvinfo : EIATTR_CUDA_API_VERSION
	.align		4
        /*0000*/ 	.byte	0x04, 0x37
        /*0002*/ 	.short	(.L_240 - .L_239)
.L_239:
        /*0004*/ 	.word	0x00000082


	//----- nvinfo : EIATTR_KPARAM_INFO
	.align		4
.L_240:
        /*0008*/ 	.byte	0x04, 0x17
        /*000a*/ 	.short	(.L_242 - .L_241)
.L_241:
        /*000c*/ 	.word	0x00000000
        /*0010*/ 	.short	0x0000
        /*0012*/ 	.short	0x0000
        /*0014*/ 	.byte	0x00, 0xf0, 0x01, 0x1a


	//----- nvinfo : EIATTR_SPARSE_MMA_MASK
	.align		4
.L_242:
        /*0018*/ 	.byte	0x03, 0x50
        /*001a*/ 	.short	0x0000


	//----- nvinfo : EIATTR_MAXREG_COUNT
	.align		4
        /*001c*/ 	.byte	0x03, 0x1b
        /*001e*/ 	.short	0x00a8


	//----- nvinfo : EIATTR_MERCURY_ISA_VERSION
	.align		4
        /*0020*/ 	.byte	0x03, 0x5f
        /*0022*/ 	.short	0x0101


	//----- nvinfo : EIATTR_VRC_CTA_INIT_COUNT
	.align		4
        /*0024*/ 	.byte	0x02, 0x4a
	.zero		1
	.zero		1


	//----- nvinfo : EIATTR_EXIT_INSTR_OFFSETS
	.align		4
        /*0028*/ 	.byte	0x04, 0x1c
        /*002a*/ 	.short	(.L_244 - .L_243)


	//   ....[0]....
.L_243:
        /*002c*/ 	.word	0x00000010


	//----- nvinfo : EIATTR_MAX_THREADS
	.align		4
.L_244:
        /*0030*/ 	.byte	0x04, 0x05
        /*0032*/ 	.short	(.L_246 - .L_245)
.L_245:
        /*0034*/ 	.word	0x00000180
        /*0038*/ 	.word	0x00000001
        /*003c*/ 	.word	0x00000001


	//----- nvinfo : EIATTR_CBANK_PARAM_SIZE
	.align		4
.L_246:
        /*0040*/ 	.byte	0x03, 0x19
        /*0042*/ 	.short	0x0680


	//----- nvinfo : EIATTR_PARAM_CBANK
	.align		4
        /*0044*/ 	.byte	0x04, 0x0a
        /*0046*/ 	.short	(.L_248 - .L_247)
	.align		4
.L_247:
        /*0048*/ 	.word	index@(.nv.constant0._ZN7cutlass13device_kernelIN5flash11enable_sm90INS1_16FlashAttnBwdSm90INS1_25CollectiveMainloopBwdSm90ILi2ELi2ELi2EN4cute5tupleIJNS5_1CILi1EEES8_S8_EEENS6_IJNS7_ILi64EEENS7_ILi128EEESB_EEENS_10bfloat16_tEfNS_4arch4Sm90ELb0ELb0ELb1ELb1ELb1ELb1ELb0ELb0ELi2ELi1ELi2ELi1ELb0EEENS1_21CollectiveEpilogueBwdISC_SD_SF_Li256ELb1ELb0ELi1EEENS1_19SingleTileSchedulerILb1ELb0ELb0ELi128EEEEEEEEEvNT_6ParamsE)
        /*004c*/ 	.short	0x0380
        /*004e*/ 	.short	0x0680


	//----- nvinfo : EIATTR_SW_WAR
	.align		4
.L_248:
        /*0050*/ 	.byte	0x04, 0x36
        /*0052*/ 	.short	(.L_250 - .L_249)
.L_249:
        /*0054*/ 	.word	0x00000008
.L_250:


//--------------------- .nv.info._ZN7cutlass13device_kernelIN5flash11enable_sm90INS1_16FlashAttnBwdSm90INS1_25CollectiveMainloopBwdSm90ILi2ELi2ELi2EN4cute5tupleIJNS5_1CILi1EEES8_S8_EEENS6_IJNS7_ILi64EEENS7_ILi128EEESB_EEENS_10bfloat16_tEfNS_4arch4Sm90ELb0ELb0ELb1ELb1ELb0ELb1ELb0ELb0ELi2ELi1ELi2ELi1ELb0EEENS1_24CollectiveEpilogueBwdGQAISC_fSF_Li256ELb1ELb0EEENS1_19SingleTileSchedulerILb1ELb0ELb0ELi128EEEEEEEEEvNT_6ParamsE --------------------------
	.section	.nv.info._ZN7cutlass13device_kernelIN5flash11enable_sm90INS1_16FlashAttnBwdSm90INS1_25CollectiveMainloopBwdSm90ILi2ELi2ELi2EN4cute5tupleIJNS5_1CILi1EEES8_S8_EEENS6_IJNS7_ILi64EEENS7_ILi128EEESB_EEENS_10bfloat16_tEfNS_4arch4Sm90ELb0ELb0ELb1ELb1ELb0ELb1ELb0ELb0ELi2ELi1ELi2ELi1ELb0EEENS1_24CollectiveEpilogueBwdGQAISC_fSF_Li256ELb1ELb0EEENS1_19SingleTileSchedulerILb1ELb0ELb0ELi128EEEEEEEEEvNT_6ParamsE,"",@"SHT_CUDA_INFO"
	.sectionflags	@""
	.align	4


	//----- nvinfo : EIATTR_CUDA_API_VERSION
	.align		4
        /*0000*/ 	.byte	0x04, 0x37
        /*0002*/ 	.short	(.L_252 - .L_251)
.L_251:
        /*0004*/ 	.word	0x00000082


	//----- nvinfo : EIATTR_KPARAM_INFO
	.align		4
.L_252:
        /*0008*/ 	.byte	0x04, 0x17
        /*000a*/ 	.short	(.L_254 - .L_253)
.L_253:
        /*000c*/ 	.word	0x00000000
        /*0010*/ 	.short	0x0000
        /*0012*/ 	.short	0x0000
        /*0014*/ 	.byte	0x00, 0xf0, 0x01, 0x1a


	//----- nvinfo : EIATTR_SPARSE_MMA_MASK
	.align		4
.L_254:
        /*0018*/ 	.byte	0x03, 0x50
        /*001a*/ 	.short	0x0000


	//----- nvinfo : EIATTR_MAXREG_COUNT
	.align		4
        /*001c*/ 	.byte	0x03, 0x1b
        /*001e*/ 	.short	0x00a8


	//----- nvinfo : EIATTR_MERCURY_ISA_VERSION
	.align		4
        /*0020*/ 	.byte	0x03, 0x5f
        /*0022*/ 	.short	0x0101


	//----- nvinfo : EIATTR_VRC_CTA_INIT_COUNT
	.align		4
        /*0024*/ 	.byte	0x02, 0x4a
	.zero		1
	.zero		1


	//----- nvinfo : EIATTR_EXIT_INSTR_OFFSETS
	.align		4
        /*0028*/ 	.byte	0x04, 0x1c
        /*002a*/ 	.short	(.L_256 - .L_255)


	//   ....[0]....
.L_255:
        /*002c*/ 	.word	0x00000010


	//----- nvinfo : EIATTR_MAX_THREADS
	.align		4
.L_256:
        /*0030*/ 	.byte	0x04, 0x05
        /*0032*/ 	.short	(.L_258 - .L_257)
.L_257:
        /*0034*/ 	.word	0x00000180
        /*0038*/ 	.word	0x00000001
        /*003c*/ 	.word	0x00000001


	//----- nvinfo : EIATTR_CBANK_PARAM_SIZE
	.align		4
.L_258:
        /*0040*/ 	.byte	0x03, 0x19
        /*0042*/ 	.short	0x0680


	//----- nvinfo : EIATTR_PARAM_CBANK
	.align		4
        /*0044*/ 	.byte	0x04, 0x0a
        /*0046*/ 	.short	(.L_260 - .L_259)
	.align		4
.L_259:
        /*0048*/ 	.word	index@(.nv.constant0._ZN7cutlass13device_kernelIN5flash11enable_sm90INS1_16FlashAttnBwdSm90INS1_25CollectiveMainloopBwdSm90ILi2ELi2ELi2EN4cute5tupleIJNS5_1CILi1EEES8_S8_EEENS6_IJNS7_ILi64EEENS7_ILi128EEESB_EEENS_10bfloat16_tEfNS_4arch4Sm90ELb0ELb0ELb1ELb1ELb0ELb1ELb0ELb0ELi2ELi1ELi2ELi1ELb0EEENS1_24CollectiveEpilogueBwdGQAISC_fSF_Li256ELb1ELb0EEENS1_19SingleTileSchedulerILb1ELb0ELb0ELi128EEEEEEEEEvNT_6ParamsE)
        /*004c*/ 	.short	0x0380
        /*004e*/ 	.short	0x0680


	//----- nvinfo : EIATTR_SW_WAR
	.align		4
.L_260:
        /*0050*/ 	.byte	0x04, 0x36
        /*0052*/ 	.short	(.L_262 - .L_261)
.L_261:
        /*0054*/ 	.word	0x00000008
.L_262:


//--------------------- .nv.info._ZN7cutlass13device_kernelIN5flash11enable_sm90INS1_16FlashAttnBwdSm90INS1_25CollectiveMainloopBwdSm90ILi2ELi2ELi2EN4cute5tupleIJNS5_1CILi1EEES8_S8_EEENS6_IJNS7_ILi64EEENS7_ILi128EEESB_EEENS_10bfloat16_tEfNS_4arch4Sm90ELb0ELb0ELb1ELb1ELb1ELb1ELb0ELb0ELi2ELi1ELi2ELi1ELb0EEENS1_24CollectiveEpilogueBwdGQAISC_fSF_Li256ELb1ELb1EEENS1_19SingleTileSchedulerILb1ELb0ELb0ELi128EEEEEEEEEvNT_6ParamsE --------------------------
	.section	.nv.info._ZN7cutlass13device_kernelIN5flash11enable_sm90INS1_16FlashAttnBwdSm90INS1_25CollectiveMainloopBwdSm90ILi2ELi2ELi2EN4cute5tupleIJNS5_1CILi1EEES8_S8_EEENS6_IJNS7_ILi64EEENS7_ILi128EEESB_EEENS_10bfloat16_tEfNS_4arch4Sm90ELb0ELb0ELb1ELb1ELb1ELb1ELb0ELb0ELi2ELi1ELi2ELi1ELb0EEENS1_24CollectiveEpilogueBwdGQAISC_fSF_Li256ELb1ELb1EEENS1_19SingleTileSchedulerILb1ELb0ELb0ELi128EEEEEEEEEvNT_6ParamsE,"",@"SHT_CUDA_INFO"
	.sectionflags	@""
	.align	4


	//----- nvinfo : EIATTR_CUDA_API_VERSION
	.align		4
        /*0000*/ 	.byte	0x04, 0x37
        /*0002*/ 	.short	(.L_264 - .L_263)
.L_263:
        /*0004*/ 	.word	0x00000082


	//----- nvinfo : EIATTR_KPARAM_INFO
	.align		4
.L_264:
        /*0008*/ 	.byte	0x04, 0x17
        /*000a*/ 	.short	(.L_266 - .L_265)
.L_265:
        /*000c*/ 	.word	0x00000000
        /*0010*/ 	.short	0x0000
        /*0012*/ 	.short	0x0000
        /*0014*/ 	.byte	0x00, 0xf0, 0x01, 0x1a


	//----- nvinfo : EIATTR_SPARSE_MMA_MASK
	.align		4
.L_266:
        /*0018*/ 	.byte	0x03, 0x50
        /*001a*/ 	.short	0x0000


	//----- nvinfo : EIATTR_MAXREG_COUNT
	.align		4
        /*001c*/ 	.byte	0x03, 0x1b
        /*001e*/ 	.short	0x00a8


	//----- nvinfo : EIATTR_MERCURY_ISA_VERSION
	.align		4
        /*0020*/ 	.byte	0x03, 0x5f
        /*0022*/ 	.short	0x0101


	//----- nvinfo : EIATTR_VRC_CTA_INIT_COUNT
	.align		4
        /*0024*/ 	.byte	0x02, 0x4a
	.zero		1
	.zero		1


	//----- nvinfo : EIATTR_EXIT_INSTR_OFFSETS
	.align		4
        /*0028*/ 	.byte	0x04, 0x1c
        /*002a*/ 	.short	(.L_268 - .L_267)


	//   ....[0]....
.L_267:
        /*002c*/ 	.word	0x00000010


	//----- nvinfo : EIATTR_MAX_THREADS
	.align		4
.L_268:
        /*0030*/ 	.byte	0x04, 0x05
        /*0032*/ 	.short	(.L_270 - .L_269)
.L_269:
        /*0034*/ 	.word	0x00000180
        /*0038*/ 	.word	0x00000001
        /*003c*/ 	.word	0x00000001


	//----- nvinfo : EIATTR_CBANK_PARAM_SIZE
	.align		4
.L_270:
        /*0040*/ 	.byte	0x03, 0x19
        /*0042*/ 	.short	0x0680


	//----- nvinfo : EIATTR_PARAM_CBANK
	.align		4
        /*0044*/ 	.byte	0x04, 0x0a
        /*0046*/ 	.short	(.L_272 - .L_271)
	.align		4
.L_271:
        /*0048*/ 	.word	index@(.nv.constant0._ZN7cutlass13device_kernelIN5flash11enable_sm90INS1_16FlashAttnBwdSm90INS1_25CollectiveMainloopBwdSm90ILi2ELi2ELi2EN4cute5tupleIJNS5_1CILi1EEES8_S8_EEENS6_IJNS7_ILi64EEENS7_ILi128EEESB_EEENS_10bfloat16_tEfNS_4arch4Sm90ELb0ELb0ELb1ELb1ELb1ELb1ELb0ELb0ELi2ELi1ELi2ELi1ELb0EEENS1_24CollectiveEpilogueBwdGQAISC_fSF_Li256ELb1ELb1EEENS1_19SingleTileSchedulerILb1ELb0ELb0ELi128EEEEEEEEEvNT_6ParamsE)
        /*004c*/ 	.short	0x0380
        /*004e*/ 	.short	0x0680


	//----- nvinfo : EIATTR_SW_WAR
	.align		4
.L_272:
        /*0050*/ 	.byte	0x04, 0x36
        /*0052*/ 	.short	(.L_274 - .L_273)
.L_273:
        /*0054*/ 	.word	0x00000008
.L_274:


//--------------------- .nv.info._ZN7cutlass13device_kernelIN5flash11enable_sm90INS1_16FlashAttnBwdSm90INS1_25CollectiveMainloopBwdSm90ILi2ELi2ELi2EN4cute5tupleIJNS5_1CILi1EEES8_S8_EEENS6_IJNS7_ILi64EEENS7_ILi128EEESB_EEENS_10bfloat16_tEfNS_4arch4Sm90ELb0ELb1ELb1ELb0ELb0ELb1ELb0ELb0ELi2ELi1ELi2ELi1ELb0EEENS1_21CollectiveEpilogueBwdISC_SD_SF_Li256ELb0ELb0ELi1EEENS1_19SingleTileSchedulerILb0ELb0ELb0ELi128EEEEEEEEEvNT_6ParamsE --------------------------
	.section	.nv.info._ZN7cutlass13device_kernelIN5flash11enable_sm90INS1_16FlashAttnBwdSm90INS1_25CollectiveMainloopBwdSm90ILi2ELi2ELi2EN4cute5tupleIJNS5_1CILi1EEES8_S8_EEENS6_IJNS7_ILi64EEENS7_ILi128EEESB_EEENS_10bfloat16_tEfNS_4arch4Sm90ELb0ELb1ELb1ELb0ELb0ELb1ELb0ELb0ELi2ELi1ELi2ELi1ELb0EEENS1_21CollectiveEpilogueBwdISC_SD_SF_Li256ELb0ELb0ELi1EEENS1_19SingleTileSchedulerILb0ELb0ELb0ELi128EEEEEEEEEvNT_6ParamsE,"",@"SHT_CUDA_INFO"
	.sectionflags	@""
	.align	4


	//----- nvinfo : EIATTR_CUDA_API_VERSION
	.align		4
        /*0000*/ 	.byte	0x04, 0x37
        /*0002*/ 	.short	(.L_276 - .L_275)
.L_275:
        /*0004*/ 	.word	0x00000082


	//----- nvinfo : EIATTR_KPARAM_INFO
	.align		4
.L_276:
        /*0008*/ 	.byte	0x04, 0x17
        /*000a*/ 	.short	(.L_278 - .L_277)
.L_277:
        /*000c*/ 	.word	0x00000000
        /*0010*/ 	.short	0x0000
        /*0012*/ 	.short	0x0000
        /*0014*/ 	.byte	0x00, 0xf0, 0x01, 0x24


	//----- nvinfo : EIATTR_SPARSE_MMA_MASK
	.align		4
.L_278:
        /*0018*/ 	.byte	0x03, 0x50
        /*001a*/ 	.short	0x0000


	//----- nvinfo : EIATTR_MAXREG_COUNT
	.align		4
        /*001c*/ 	.byte	0x03, 0x1b
        /*001e*/ 	.short	0x00a8


	//----- nvinfo : EIATTR_MERCURY_ISA_VERSION
	.align		4
        /*0020*/ 	.byte	0x03, 0x5f
        /*0022*/ 	.short	0x0101


	//----- nvinfo : EIATTR_VRC_CTA_INIT_COUNT
	.align		4
        /*0024*/ 	.byte	0x02, 0x4a
	.zero		1
	.zero		1


	//----- nvinfo : EIATTR_EXIT_INSTR_OFFSETS
	.align		4
        /*0028*/ 	.byte	0x04, 0x1c
        /*002a*/ 	.short	(.L_280 - .L_279)


	//   ....[0]....
.L_279:
        /*002c*/ 	.word	0x00000010


	//----- nvinfo : EIATTR_MAX_THREADS
	.align		4
.L_280:
        /*0030*/ 	.byte	0x04, 0x05
        /*0032*/ 	.short	(.L_282 - .L_281)
.L_281:
        /*0034*/ 	.word	0x00000180
        /*0038*/ 	.word	0x00000001
        /*003c*/ 	.word	0x00000001


	//----- nvinfo : EIATTR_CBANK_PARAM_SIZE
	.align		4
.L_282:
        /*0040*/ 	.byte	0x03, 0x19
        /*0042*/ 	.short	0x0900


	//----- nvinfo : EIATTR_PARAM_CBANK
	.align		4
        /*0044*/ 	.byte	0x04, 0x0a
        /*0046*/ 	.short	(.L_284 - .L_283)
	.align		4
.L_283:
        /*0048*/ 	.word	index@(.nv.constant0._ZN7cutlass13device_kernelIN5flash11enable_sm90INS1_16FlashAttnBwdSm90INS1_25CollectiveMainloopBwdSm90ILi2ELi2ELi2EN4cute5tupleIJNS5_1CILi1EEES8_S8_EEENS6_IJNS7_ILi64EEENS7_ILi128EEESB_EEENS_10bfloat16_tEfNS_4arch4Sm90ELb0ELb1ELb1ELb0ELb0ELb1ELb0ELb0ELi2ELi1ELi2ELi1ELb0EEENS1_21CollectiveEpilogueBwdISC_SD_SF_Li256ELb0ELb0ELi1EEENS1_19SingleTileSchedulerILb0ELb0ELb0ELi128EEEEEEEEEvNT_6ParamsE)
        /*004c*/ 	.short	0x0380
        /*004e*/ 	.short	0x0900


	//----- nvinfo : EIATTR_SW_WAR
	.align		4
.L_284:
        /*0050*/ 	.byte	0x04, 0x36
        /*0052*/ 	.short	(.L_286 - .L_285)
.L_285:
        /*0054*/ 	.word	0x00000008
.L_286:


//--------------------- .nv.info._ZN7cutlass13device_kernelIN5flash11enable_sm90INS1_16FlashAttnBwdSm90INS1_25CollectiveMainloopBwdSm90ILi2ELi2ELi2EN4cute5tupleIJNS5_1CILi1EEES8_S8_EEENS6_IJNS7_ILi64EEENS7_ILi128EEESB_EEENS_10bfloat16_tEfNS_4arch4Sm90ELb0ELb1ELb1ELb0ELb1ELb1ELb0ELb0ELi2ELi1ELi2ELi1ELb0EEENS1_21CollectiveEpilogueBwdISC_SD_SF_Li256ELb0ELb0ELi1EEENS1_19SingleTileSchedulerILb0ELb0ELb0ELi128EEEEEEEEEvNT_6ParamsE --------------------------
	.section	.nv.info._ZN7cutlass13device_kernelIN5flash11enable_sm90INS1_16FlashAttnBwdSm90INS1_25CollectiveMainloopBwdSm90ILi2ELi2ELi2EN4cute5tupleIJNS5_1CILi1EEES8_S8_EEENS6_IJNS7_ILi64EEENS7_ILi128EEESB_EEENS_10bfloat16_tEfNS_4arch4Sm90ELb0ELb1ELb1ELb0ELb1ELb1ELb0ELb0ELi2ELi1ELi2ELi1ELb0EEENS1_21CollectiveEpilogueBwdISC_SD_SF_Li256ELb0ELb0ELi1EEENS1_19SingleTileSchedulerILb0ELb0ELb0ELi128EEEEEEEEEvNT_6ParamsE,"",@"SHT_CUDA_INFO"
	.sectionflags	@""
	.align	4


	//----- nvinfo : EIATTR_CUDA_API_VERSION
	.align		4
        /*0000*/ 	.byte	0x04, 0x37
        /*0002*/ 	.short	(.L_288 - .L_287)
.L_287:
        /*0004*/ 	.word	0x00000082


	//----- nvinfo : EIATTR_KPARAM_INFO
	.align		4
.L_288:
        /*0008*/ 	.byte	0x04, 0x17
        /*000a*/ 	.short	(.L_290 - .L_289)
.L_289:
        /*000c*/ 	.word	0x00000000
        /*0010*/ 	.short	0x0000
        /*0012*/ 	.short	0x0000
        /*0014*/ 	.byte	0x00, 0xf0, 0x01, 0x24


	//----- nvinfo : EIATTR_SPARSE_MMA_MASK
	.align		4
.L_290:
        /*0018*/ 	.byte	0x03, 0x50
        /*001a*/ 	.short	0x0000


	//----- nvinfo : EIATTR_MAXREG_COUNT
	.align		4
        /*001c*/ 	.byte	0x03, 0x1b
        /*001e*/ 	.short	0x00a8


	//----- nvinfo : EIATTR_MERCURY_ISA_VERSION
	.align		4
        /*0020*/ 	.byte	0x03, 0x5f
        /*0022*/ 	.short	0x0101


	//----- nvinfo : EIATTR_VRC_CTA_INIT_COUNT
	.align		4
        /*0024*/ 	.byte	0x02, 0x4a
	.zero		1
	.zero		1


	//----- nvinfo : EIATTR_EXIT_INSTR_OFFSETS
	.align		4
        /*0028*/ 	.byte	0x04, 0x1c
        /*002a*/ 	.short	(.L_292 - .L_291)


	//   ....[0]....
.L_291:
        /*002c*/ 	.word	0x00000010


	//----- nvinfo : EIATTR_MAX_THREADS
	.align		4
.L_292:
        /*0030*/ 	.byte	0x04, 0x05
        /*0032*/ 	.short	(.L_294 - .L_293)
.L_293:
        /*0034*/ 	.word	0x00000180
        /*0038*/ 	.word	0x00000001
        /*003c*/ 	.word	0x00000001


	//----- nvinfo : EIATTR_CBANK_PARAM_SIZE
	.align		4
.L_294:
        /*0040*/ 	.byte	0x03, 0x19
        /*0042*/ 	.short	0x0900


	//----- nvinfo : EIATTR_PARAM_CBANK
	.align		4
        /*0044*/ 	.byte	0x04, 0x0a
        /*0046*/ 	.short	(.L_296 - .L_295)
	.align		4
.L_295:
        /*0048*/ 	.word	index@(.nv.constant0._ZN7cutlass13device_kernelIN5flash11enable_sm90INS1_16FlashAttnBwdSm90INS1_25CollectiveMainloopBwdSm90ILi2ELi2ELi2EN4cute5tupleIJNS5_1CILi1EEES8_S8_EEENS6_IJNS7_ILi64EEENS7_ILi128EEESB_EEENS_10bfloat16_tEfNS_4arch4Sm90ELb0ELb1ELb1ELb0ELb1ELb1ELb0ELb0ELi2ELi1ELi2ELi1ELb0EEENS1_21CollectiveEpilogueBwdISC_SD_SF_Li256ELb0ELb0ELi1EEENS1_19SingleTileSchedulerILb0ELb0ELb0ELi128EEEEEEEEEvNT_6ParamsE)
        /*004c*/ 	.short	0x0380
        /*004e*/ 	.short	0x0900


	//----- nvinfo : EIATTR_SW_WAR
	.align		4
.L_296:
        /*0050*/ 	.byte	0x04, 0x36
        /*0052*/ 	.short	(.L_298 - .L_297)
.L_297:
        /*0054*/ 	.word	0x00000008
.L_298:


//--------------------- .nv.info._ZN7cutlass13device_kernelIN5flash11enable_sm90INS1_16FlashAttnBwdSm90INS1_25CollectiveMainloopBwdSm90ILi2ELi2ELi2EN4cute5tupleIJNS5_1CILi1EEES8_S8_EEENS6_IJNS7_ILi64EEENS7_ILi128EEESB_EEENS_10bfloat16_tEfNS_4arch4Sm90ELb0ELb1ELb1ELb0ELb0ELb1ELb0ELb0ELi2ELi1ELi2ELi1ELb0EEENS1_24CollectiveEpilogueBwdGQAISC_fSF_Li256ELb0ELb0EEENS1_19SingleTileSchedulerILb0ELb0ELb0ELi128EEEEEEEEEvNT_6ParamsE --------------------------
	.section	.nv.info._ZN7cutlass13device_kernelIN5flash11enable_sm90INS1_16FlashAttnBwdSm90INS1_25CollectiveMainloopBwdSm90ILi2ELi2ELi2EN4cute5tupleIJNS5_1CILi1EEES8_S8_EEENS6_IJNS7_ILi64EEENS7_ILi128EEESB_EEENS_10bfloat16_tEfNS_4arch4Sm90ELb0ELb1ELb1ELb0ELb0ELb1ELb0ELb0ELi2ELi1ELi2ELi1ELb0EEENS1_24CollectiveEpilogueBwdGQAISC_fSF_Li256ELb0ELb0EEENS1_19SingleTileSchedulerILb0ELb0ELb0ELi128EEEEEEEEEvNT_6ParamsE,"",@"SHT_CUDA_INFO"
	.sectionflags	@""
	.align	4


	//----- nvinfo : EIATTR_CUDA_API_VERSION
	.align		4
        /*0000*/ 	.byte	0x04, 0x37
        /*0002*/ 	.short	(.L_300 - .L_299)
.L_299:
        /*0004*/ 	.word	0x00000082


	//----- nvinfo : EIATTR_KPARAM_INFO
	.align		4
.L_300:
        /*0008*/ 	.byte	0x04, 0x17
        /*000a*/ 	.short	(.L_302 - .L_301)
.L_301:
        /*000c*/ 	.word	0x00000000
        /*0010*/ 	.short	0x0000
        /*0012*/ 	.short	0x0000
        /*0014*/ 	.byte	0x00, 0xf0, 0x01, 0x1a


	//----- nvinfo : EIATTR_SPARSE_MMA_MASK
	.align		4
.L_302:
        /*0018*/ 	.byte	0x03, 0x50
        /*001a*/ 	.short	0x0000


	//----- nvinfo : EIATTR_MAXREG_COUNT
	.align		4
        /*001c*/ 	.byte	0x03, 0x1b
        /*001e*/ 	.short	0x00a8


	//----- nvinfo : EIATTR_MERCURY_ISA_VERSION
	.align		4
        /*0020*/ 	.byte	0x03, 0x5f
        /*0022*/ 	.short	0x0101


	//----- nvinfo : EIATTR_VRC_CTA_INIT_COUNT
	.align		4
        /*0024*/ 	.byte	0x02, 0x4a
	.zero		1
	.zero		1


	//----- nvinfo : EIATTR_EXIT_INSTR_OFFSETS
	.align		4
        /*0028*/ 	.byte	0x04, 0x1c
        /*002a*/ 	.short	(.L_304 - .L_303)


	//   ....[0]....
.L_303:
        /*002c*/ 	.word	0x00000010


	//----- nvinfo : EIATTR_MAX_THREADS
	.align		4
.L_304:
        /*0030*/ 	.byte	0x04, 0x05
        /*0032*/ 	.short	(.L_306 - .L_305)
.L_305:
        /*0034*/ 	.word	0x00000180
        /*0038*/ 	.word	0x00000001
        /*003c*/ 	.word	0x00000001


	//----- nvinfo : EIATTR_CBANK_PARAM_SIZE
	.align		4
.L_306:
        /*0040*/ 	.byte	0x03, 0x19
        /*0042*/ 	.short	0x0680


	//----- nvinfo : EIATTR_PARAM_CBANK
	.align		4
        /*0044*/ 	.byte	0x04, 0x0a
        /*0046*/ 	.short	(.L_308 - .L_307)
	.align		4
.L_307:
        /*0048*/ 	.word	index@(.nv.constant0._ZN7cutlass13device_kernelIN5flash11enable_sm90INS1_16FlashAttnBwdSm90INS1_25CollectiveMainloopBwdSm90ILi2ELi2ELi2EN4cute5tupleIJNS5_1CILi1EEES8_S8_EEENS6_IJNS7_ILi64EEENS7_ILi128EEESB_EEENS_10bfloat16_tEfNS_4arch4Sm90ELb0ELb1ELb1ELb0ELb0ELb1ELb0ELb0ELi2ELi1ELi2ELi1ELb0EEENS1_24CollectiveEpilogueBwdGQAISC_fSF_Li256ELb0ELb0EEENS1_19SingleTileSchedulerILb0ELb0ELb0ELi128EEEEEEEEEvNT_6ParamsE)
        /*004c*/ 	.short	0x0380
        /*004e*/ 	.short	0x0680


	//----- nvinfo : EIATTR_SW_WAR
	.align		4
.L_308:
        /*0050*/ 	.byte	0x04, 0x36
        /*0052*/ 	.short	(.L_310 - .L_309)
.L_309:
        /*0054*/ 	.word	0x00000008
.L_310:


//--------------------- .nv.info._ZN7cutlass13device_kernelIN5flash11enable_sm90INS1_16FlashAttnBwdSm90INS1_25CollectiveMainloopBwdSm90ILi2ELi2ELi2EN4cute5tupleIJNS5_1CILi1EEES8_S8_EEENS6_IJNS7_ILi64EEENS7_ILi128EEESB_EEENS_10bfloat16_tEfNS_4arch4Sm90ELb0ELb1ELb1ELb0ELb1ELb1ELb0ELb0ELi2ELi1ELi2ELi1ELb0EEENS1_24CollectiveEpilogueBwdGQAISC_fSF_Li256ELb0ELb1EEENS1_19SingleTileSchedulerILb0ELb0ELb0ELi128EEEEEEEEEvNT_6ParamsE --------------------------
	.section	.nv.info._ZN7cutlass13device_kernelIN5flash11enable_sm90INS1_16FlashAttnBwdSm90INS1_25CollectiveMainloopBwdSm90ILi2ELi2ELi2EN4cute5tupleIJNS5_1CILi1EEES8_S8_EEENS6_IJNS7_ILi64EEENS7_ILi128EEESB_EEENS_10bfloat16_tEfNS_4arch4Sm90ELb0ELb1ELb1ELb0ELb1ELb1ELb0ELb0ELi2ELi1ELi2ELi1ELb0EEENS1_24CollectiveEpilogueBwdGQAISC_fSF_Li256ELb0ELb1EEENS1_19SingleTileSchedulerILb0ELb0ELb0ELi128EEEEEEEEEvNT_6ParamsE,"",@"SHT_CUDA_INFO"
	.sectionflags	@""
	.align	4


	//----- nvinfo : EIATTR_CUDA_API_VERSION
	.align		4
        /*0000*/ 	.byte	0x04, 0x37
        /*0002*/ 	.short	(.L_312 - .L_311)
.L_311:
        /*0004*/ 	.word	0x00000082


	//----- nvinfo : EIATTR_KPARAM_INFO
	.align		4
.L_312:
        /*0008*/ 	.byte	0x04, 0x17
        /*000a*/ 	.short	(.L_314 - .L_313)
.L_313:
        /*000c*/ 	.word	0x00000000
        /*0010*/ 	.short	0x0000
        /*0012*/ 	.short	0x0000
        /*0014*/ 	.byte	0x00, 0xf0, 0x01, 0x1a


	//----- nvinfo : EIATTR_SPARSE_MMA_MASK
	.align		4
.L_314:
        /*0018*/ 	.byte	0x03, 0x50
        /*001a*/ 	.short	0x0000


	//----- nvinfo : EIATTR_MAXREG_COUNT
	.align		4
        /*001c*/ 	.byte	0x03, 0x1b
        /*001e*/ 	.short	0x00a8


	//----- nvinfo : EIATTR_MERCURY_ISA_VERSION
	.align		4
        /*0020*/ 	.byte	0x03, 0x5f
        /*0022*/ 	.short	0x0101


	//----- nvinfo : EIATTR_VRC_CTA_INIT_COUNT
	.align		4
        /*0024*/ 	.byte	0x02, 0x4a
	.zero		1
	.zero		1


	//----- nvinfo : EIATTR_EXIT_INSTR_OFFSETS
	.align		4
        /*0028*/ 	.byte	0x04, 0x1c
        /*002a*/ 	.short	(.L_316 - .L_315)


	//   ....[0]....
.L_315:
        /*002c*/ 	.word	0x00000010


	//----- nvinfo : EIATTR_MAX_THREADS
	.align		4
.L_316:
        /*0030*/ 	.byte	0x04, 0x05
        /*0032*/ 	.short	(.L_318 - .L_317)
.L_317:
        /*0034*/ 	.word	0x00000180
        /*0038*/ 	.word	0x00000001
        /*003c*/ 	.word	0x00000001


	//----- nvinfo : EIATTR_CBANK_PARAM_SIZE
	.align		4
.L_318:
        /*0040*/ 	.byte	0x03, 0x19
        /*0042*/ 	.short	0x0680


	//----- nvinfo : EIATTR_PARAM_CBANK
	.align		4
        /*0044*/ 	.byte	0x04, 0x0a
        /*0046*/ 	.short	(.L_320 - .L_319)
	.align		4
.L_319:
        /*0048*/ 	.word	index@(.nv.constant0._ZN7cutlass13device_kernelIN5flash11enable_sm90INS1_16FlashAttnBwdSm90INS1_25CollectiveMainloopBwdSm90ILi2ELi2ELi2EN4cute5tupleIJNS5_1CILi1EEES8_S8_EEENS6_IJNS7_ILi64EEENS7_ILi128EEESB_EEENS_10bfloat16_tEfNS_4arch4Sm90ELb0ELb1ELb1ELb0ELb1ELb1ELb0ELb0ELi2ELi1ELi2ELi1ELb0EEENS1_24CollectiveEpilogueBwdGQAISC_fSF_Li256ELb0ELb1EEENS1_19SingleTileSchedulerILb0ELb0ELb0ELi128EEEEEEEEEvNT_6ParamsE)
        /*004c*/ 	.short	0x0380
        /*004e*/ 	.short	0x0680


	//----- nvinfo : EIATTR_SW_WAR
	.align		4
.L_320:
        /*0050*/ 	.byte	0x04, 0x36
        /*0052*/ 	.short	(.L_322 - .L_321)
.L_321:
        /*0054*/ 	.word	0x00000008
.L_322:


//--------------------- .nv.info._ZN7cutlass13device_kernelIN5flash11enable_sm90INS1_16FlashAttnBwdSm90INS1_25CollectiveMainloopBwdSm90ILi2ELi2ELi2EN4cute5tupleIJNS5_1CILi1EEES8_S8_EEENS6_IJNS7_ILi64EEENS7_ILi128EEESB_EEENS_10bfloat16_tEfNS_4arch4Sm90ELb0ELb1ELb1ELb1ELb0ELb1ELb0ELb0ELi2ELi1ELi2ELi1ELb0EEENS1_21CollectiveEpilogueBwdISC_SD_SF_Li256ELb1ELb0ELi1EEENS1_19SingleTileSchedulerILb1ELb0ELb0ELi128EEEEEEEEEvNT_6ParamsE --------------------------
	.section	.nv.info._ZN7cutlass13device_kernelIN5flash11enable_sm90INS1_16FlashAttnBwdSm90INS1_25CollectiveMainloopBwdSm90ILi2ELi2ELi2EN4cute5tupleIJNS5_1CILi1EEES8_S8_EEENS6_IJNS7_ILi64EEENS7_ILi128EEESB_EEENS_10bfloat16_tEfNS_4arch4Sm90ELb0ELb1ELb1ELb1ELb0ELb1ELb0ELb0ELi2ELi1ELi2ELi1ELb0EEENS1_21CollectiveEpilogueBwdISC_SD_SF_Li256ELb1ELb0ELi1EEENS1_19SingleTileSchedulerILb1ELb0ELb0ELi128EEEEEEEEEvNT_6ParamsE,"",@"SHT_CUDA_INFO"
	.sectionflags	@""
	.align	4


	//----- nvinfo : EIATTR_CUDA_API_VERSION
	.align		4
        /*0000*/ 	.byte	0x04, 0x37
        /*0002*/ 	.short	(.L_324 - .L_323)
.L_323:
        /*0004*/ 	.word	0x00000082


	//----- nvinfo : EIATTR_KPARAM_INFO
	.align		4
.L_324:
        /*0008*/ 	.byte	0x04, 0x17
        /*000a*/ 	.short	(.L_326 - .L_325)
.L_325:
        /*000c*/ 	.word	0x00000000
        /*0010*/ 	.short	0x0000
        /*0012*/ 	.short	0x0000
        /*0014*/ 	.byte	0x00, 0xf0, 0x01, 0x1a


	//----- nvinfo : EIATTR_SPARSE_MMA_MASK
	.align		4
.L_326:
        /*0018*/ 	.byte	0x03, 0x50
        /*001a*/ 	.short	0x0000


	//----- nvinfo : EIATTR_MAXREG_COUNT
	.align		4
        /*001c*/ 	.byte	0x03, 0x1b
        /*001e*/ 	.short	0x00a8


	//----- nvinfo : EIATTR_MERCURY_ISA_VERSION
	.align		4
        /*0020*/ 	.byte	0x03, 0x5f
        /*0022*/ 	.short	0x0101


	//----- nvinfo : EIATTR_VRC_CTA_INIT_COUNT
	.align		4
        /*0024*/ 	.byte	0x02, 0x4a
	.zero		1
	.zero		1


	//----- nvinfo : EIATTR_EXIT_INSTR_OFFSETS
	.align		4
        /*0028*/ 	.byte	0x04, 0x1c
        /*002a*/ 	.short	(.L_328 - .L_327)


	//   ....[0]....
.L_327:
        /*002c*/ 	.word	0x00000010


	//----- nvinfo : EIATTR_MAX_THREADS
	.align		4
.L_328:
        /*0030*/ 	.byte	0x04, 0x05
        /*0032*/ 	.short	(.L_330 - .L_329)
.L_329:
        /*0034*/ 	.word	0x00000180
        /*0038*/ 	.word	0x00000001
        /*003c*/ 	.word	0x00000001


	//----- nvinfo : EIATTR_CBANK_PARAM_SIZE
	.align		4
.L_330:
        /*0040*/ 	.byte	0x03, 0x19
        /*0042*/ 	.short	0x0680


	//----- nvinfo : EIATTR_PARAM_CBANK
	.align		4
        /*0044*/ 	.byte	0x04, 0x0a
        /*0046*/ 	.short	(.L_332 - .L_331)
	.align		4
.L_331:
        /*0048*/ 	.word	index@(.nv.constant0._ZN7cutlass13device_kernelIN5flash11enable_sm90INS1_16FlashAttnBwdSm90INS1_25CollectiveMainloopBwdSm90ILi2ELi2ELi2EN4cute5tupleIJNS5_1CILi1EEES8_S8_EEENS6_IJNS7_ILi64EEENS7_ILi128EEESB_EEENS_10bfloat16_tEfNS_4arch4Sm90ELb0ELb1ELb1ELb1ELb0ELb1ELb0ELb0ELi2ELi1ELi2ELi1ELb0EEENS1_21CollectiveEpilogueBwdISC_SD_SF_Li256ELb1ELb0ELi1EEENS1_19SingleTileSchedulerILb1ELb0ELb0ELi128EEEEEEEEEvNT_6ParamsE)
        /*004c*/ 	.short	0x0380
        /*004e*/ 	.short	0x0680


	//----- nvinfo : EIATTR_SW_WAR
	.align		4
.L_332:
        /*0050*/ 	.byte	0x04, 0x36
        /*0052*/ 	.short	(.L_334 - .L_333)
.L_333:
        /*0054*/ 	.word	0x00000008
.L_334:


//--------------------- .nv.info._ZN7cutlass13device_kernelIN5flash11enable_sm90INS1_16FlashAttnBwdSm90INS1_25CollectiveMainloopBwdSm90ILi2ELi2ELi2EN4cute5tupleIJNS5_1CILi1EEES8_S8_EEENS6_IJNS7_ILi64EEENS7_ILi128EEESB_EEENS_10bfloat16_tEfNS_4arch4Sm90ELb0ELb1ELb1ELb1ELb1ELb1ELb0ELb0ELi2ELi1ELi2ELi1ELb0EEENS1_21CollectiveEpilogueBwdISC_SD_SF_Li256ELb1ELb0ELi1EEENS1_19SingleTileSchedulerILb1ELb0ELb0ELi128EEEEEEEEEvNT_6ParamsE --------------------------
	.section	.nv.info._ZN7cutlass13device_kernelIN5flash11enable_sm90INS1_16FlashAttnBwdSm90INS1_25CollectiveMainloopBwdSm90ILi2ELi2ELi2EN4cute5tupleIJNS5_1CILi1EEES8_S8_EEENS6_IJNS7_ILi64EEENS7_ILi128EEESB_EEENS_10bfloat16_tEfNS_4arch4Sm90ELb0ELb1ELb1ELb1ELb1ELb1ELb0ELb0ELi2ELi1ELi2ELi1ELb0EEENS1_21CollectiveEpilogueBwdISC_SD_SF_Li256ELb1ELb0ELi1EEENS1_19SingleTileSchedulerILb1ELb0ELb0ELi128EEEEEEEEEvNT_6ParamsE,"",@"SHT_CUDA_INFO"
	.sectionflags	@""
	.align	4


	//----- nvinfo : EIATTR_CUDA_API_VERSION
	.align		4
        /*0000*/ 	.byte	0x04, 0x37
        /*0002*/ 	.short	(.L_336 - .L_335)
.L_335:
        /*0004*/ 	.word	0x00000082


	//----- nvinfo : EIATTR_KPARAM_INFO
	.align		4
.L_336:
        /*0008*/ 	.byte	0x04, 0x17
        /*000a*/ 	.short	(.L_338 - .L_337)
.L_337:
        /*000c*/ 	.word	0x00000000
        /*0010*/ 	.short	0x0000
        /*0012*/ 	.short	0x0000
        /*0014*/ 	.byte	0x00, 0xf0, 0x01, 0x1a


	//----- nvinfo : EIATTR_SPARSE_MMA_MASK
	.align		4
.L_338:
        /*0018*/ 	.byte	0x03, 0x50
        /*001a*/ 	.short	0x0000


	//----- nvinfo : EIATTR_MAXREG_COUNT
	.align		4
        /*001c*/ 	.byte	0x03, 0x1b
        /*001e*/ 	.short	0x00a8


	//----- nvinfo : EIATTR_MERCURY_ISA_VERSION
	.align		4
        /*0020*/ 	.byte	0x03, 0x5f
        /*0022*/ 	.short	0x0101


	//----- nvinfo : EIATTR_VRC_CTA_INIT_COUNT
	.align		4
        /*0024*/ 	.byte	0x02, 0x4a
	.zero		1
	.zero		1


	//----- nvinfo : EIATTR_EXIT_INSTR_OFFSETS
	.align		4
        /*0028*/ 	.byte	0x04, 0x1c
        /*002a*/ 	.short	(.L_340 - .L_339)


	//   ....[0]....
.L_339:
        /*002c*/ 	.word	0x00000010


	//----- nvinfo : EIATTR_MAX_THREADS
	.align		4
.L_340:
        /*0030*/ 	.byte	0x04, 0x05
        /*0032*/ 	.short	(.L_342 - .L_341)
.L_341:
        /*0034*/ 	.word	0x00000180
        /*0038*/ 	.word	0x00000001
        /*003c*/ 	.word	0x00000001


	//----- nvinfo : EIATTR_CBANK_PARAM_SIZE
	.align		4
.L_342:
        /*0040*/ 	.byte	0x03, 0x19
        /*0042*/ 	.short	0x0680


	//----- nvinfo : EIATTR_PARAM_CBANK
	.align		4
        /*0044*/ 	.byte	0x04, 0x0a
        /*0046*/ 	.short	(.L_344 - .L_343)
	.align		4
.L_343:
        /*0048*/ 	.word	index@(.nv.constant0._ZN7cutlass13device_kernelIN5flash11enable_sm90INS1_16FlashAttnBwdSm90INS1_25CollectiveMainloopBwdSm90ILi2ELi2ELi2EN4cute5tupleIJNS5_1CILi1EEES8_S8_EEENS6_IJNS7_ILi64EEENS7_ILi128EEESB_EEENS_10bfloat16_tEfNS_4arch4Sm90ELb0ELb1ELb1ELb1ELb1ELb1ELb0ELb0ELi2ELi1ELi2ELi1ELb0EEENS1_21CollectiveEpilogueBwdISC_SD_SF_Li256ELb1ELb0ELi1EEENS1_19SingleTileSchedulerILb1ELb0ELb0ELi128EEEEEEEEEvNT_6ParamsE)
        /*004c*/ 	.short	0x0380
        /*004e*/ 	.short	0x0680


	//----- nvinfo : EIATTR_SW_WAR
	.align		4
.L_344:
        /*0050*/ 	.byte	0x04, 0x36
        /*0052*/ 	.short	(.L_346 - .L_345)
.L_345:
        /*0054*/ 	.word	0x00000008
.L_346:


//--------------------- .nv.info._ZN7cutlass13device_kernelIN5flash11enable_sm90INS1_16FlashAttnBwdSm90INS1_25CollectiveMainloopBwdSm90ILi2ELi2ELi2EN4cute5tupleIJNS5_1CILi1EEES8_S8_EEENS6_IJNS7_ILi64EEENS7_ILi128EEESB_EEENS_10bfloat16_tEfNS_4arch4Sm90ELb0ELb1ELb1ELb1ELb0ELb1ELb0ELb0ELi2ELi1ELi2ELi1ELb0EEENS1_24CollectiveEpilogueBwdGQAISC_fSF_Li256ELb1ELb0EEENS1_19SingleTileSchedulerILb1ELb0ELb0ELi128EEEEEEEEEvNT_6ParamsE --------------------------
	.section	.nv.info._ZN7cutlass13device_kernelIN5flash11enable_sm90INS1_16FlashAttnBwdSm90INS1_25CollectiveMainloopBwdSm90ILi2ELi2ELi2EN4cute5tupleIJNS5_1CILi1EEES8_S8_EEENS6_IJNS7_ILi64EEENS7_ILi128EEESB_EEENS_10bfloat16_tEfNS_4arch4Sm90ELb0ELb1ELb1ELb1ELb0ELb1ELb0ELb0ELi2ELi1ELi2ELi1ELb0EEENS1_24CollectiveEpilogueBwdGQAISC_fSF_Li256ELb1ELb0EEENS1_19SingleTileSchedulerILb1ELb0ELb0ELi128EEEEEEEEEvNT_6ParamsE,"",@"SHT_CUDA_INFO"
	.sectionflags	@""
	.align	4


	//----- nvinfo : EIATTR_CUDA_API_VERSION
	.align		4
        /*0000*/ 	.byte	0x04, 0x37
        /*0002*/ 	.short	(.L_348 - .L_347)
.L_347:
        /*0004*/ 	.word	0x00000082


	//----- nvinfo : EIATTR_KPARAM_INFO
	.align		4
.L_348:
        /*0008*/ 	.byte	0x04, 0x17
        /*000a*/ 	.short	(.L_350 - .L_349)
.L_349:
        /*000c*/ 	.word	0x00000000
        /*0010*/ 	.short	0x0000
        /*0012*/ 	.short	0x0000
        /*0014*/ 	.byte	0x00, 0xf0, 0x01, 0x1a


	//----- nvinfo : EIATTR_SPARSE_MMA_MASK
	.align		4
.L_350:
        /*0018*/ 	.byte	0x03, 0x50
        /*001a*/ 	.short	0x0000


	//----- nvinfo : EIATTR_MAXREG_COUNT
	.align		4
        /*001c*/ 	.byte	0x03, 0x1b
        /*001e*/ 	.short	0x00a8


	//----- nvinfo : EIATTR_MERCURY_ISA_VERSION
	.align		4
        /*0020*/ 	.byte	0x03, 0x5f
        /*0022*/ 	.short	0x0101


	//----- nvinfo : EIATTR_VRC_CTA_INIT_COUNT
	.align		4
        /*0024*/ 	.byte	0x02, 0x4a
	.zero		1
	.zero		1


	//----- nvinfo : EIATTR_EXIT_INSTR_OFFSETS
	.align		4
        /*0028*/ 	.byte	0x04, 0x1c
        /*002a*/ 	.short	(.L_352 - .L_351)


	//   ....[0]....
.L_351:
        /*002c*/ 	.word	0x00000010


	//----- nvinfo : EIATTR_MAX_THREADS
	.align		4
.L_352:
        /*0030*/ 	.byte	0x04, 0x05
        /*0032*/ 	.short	(.L_354 - .L_353)
.L_353:
        /*0034*/ 	.word	0x00000180
        /*0038*/ 	.word	0x00000001
        /*003c*/ 	.word	0x00000001


	//----- nvinfo : EIATTR_CBANK_PARAM_SIZE
	.align		4
.L_354:
        /*0040*/ 	.byte	0x03, 0x19
        /*0042*/ 	.short	0x0680


	//----- nvinfo : EIATTR_PARAM_CBANK
	.align		4
        /*0044*/ 	.byte	0x04, 0x0a
        /*0046*/ 	.short	(.L_356 - .L_355)
	.align		4
.L_355:
        /*0048*/ 	.word	index@(.nv.constant0._ZN7cutlass13device_kernelIN5flash11enable_sm90INS1_16FlashAttnBwdSm90INS1_25CollectiveMainloopBwdSm90ILi2ELi2ELi2EN4cute5tupleIJNS5_1CILi1EEES8_S8_EEENS6_IJNS7_ILi64EEENS7_ILi128EEESB_EEENS_10bfloat16_tEfNS_4arch4Sm90ELb0ELb1ELb1ELb1ELb0ELb1ELb0ELb0ELi2ELi1ELi2ELi1ELb0EEENS1_24CollectiveEpilogueBwdGQAISC_fSF_Li256ELb1ELb0EEENS1_19SingleTileSchedulerILb1ELb0ELb0ELi128EEEEEEEEEvNT_6ParamsE)
        /*004c*/ 	.short	0x0380
        /*004e*/ 	.short	0x0680


	//----- nvinfo : EIATTR_SW_WAR
	.align		4
.L_356:
        /*0050*/ 	.byte	0x04, 0x36
        /*0052*/ 	.short	(.L_358 - .L_357)
.L_357:
        /*0054*/ 	.word	0x00000008
.L_358:


//--------------------- .nv.info._ZN7cutlass13device_kernelIN5flash11enable_sm90INS1_16FlashAttnBwdSm90INS1_25CollectiveMainloopBwdSm90ILi2ELi2ELi2EN4cute5tupleIJNS5_1CILi1EEES8_S8_EEENS6_IJNS7_ILi64EEENS7_ILi128EEESB_EEENS_10bfloat16_tEfNS_4arch4Sm90ELb0ELb1ELb1ELb1ELb1ELb1ELb0ELb0ELi2ELi1ELi2ELi1ELb0EEENS1_24CollectiveEpilogueBwdGQAISC_fSF_Li256ELb1ELb1EEENS1_19SingleTileSchedulerILb1ELb0ELb0ELi128EEEEEEEEEvNT_6ParamsE --------------------------
	.section	.nv.info._ZN7cutlass13device_kernelIN5flash11enable_sm90INS1_16FlashAttnBwdSm90INS1_25CollectiveMainloopBwdSm90ILi2ELi2ELi2EN4cute5tupleIJNS5_1CILi1EEES8_S8_EEENS6_IJNS7_ILi64EEENS7_ILi128EEESB_EEENS_10bfloat16_tEfNS_4arch4Sm90ELb0ELb1ELb1ELb1ELb1ELb1ELb0ELb0ELi2ELi1ELi2ELi1ELb0EEENS1_24CollectiveEpilogueBwdGQAISC_fSF_Li256ELb1ELb1EEENS1_19SingleTileSchedulerILb1ELb0ELb0ELi128EEEEEEEEEvNT_6ParamsE,"",@"SHT_CUDA_INFO"
	.sectionflags	@""
	.align	4


	//----- nvinfo : EIATTR_CUDA_API_VERSION
	.align		4
        /*0000*/ 	.byte	0x04, 0x37
        /*0002*/ 	.short	(.L_360 - .L_359)
.L_359:
        /*0004*/ 	.word	0x00000082


	//----- nvinfo : EIATTR_KPARAM_INFO
	.align		4
.L_360:
        /*0008*/ 	.byte	0x04, 0x17
        /*000a*/ 	.short	(.L_362 - .L_361)
.L_361:
        /*000c*/ 	.word	0x00000000
        /*0010*/ 	.short	0x0000
        /*0012*/ 	.short	0x0000
        /*0014*/ 	.byte	0x00, 0xf0, 0x01, 0x1a


	//----- nvinfo : EIATTR_SPARSE_MMA_MASK
	.align		4
.L_362:
        /*0018*/ 	.byte	0x03, 0x50
        /*001a*/ 	.short	0x0000


	//----- nvinfo : EIATTR_MAXREG_COUNT
	.align		4
        /*001c*/ 	.byte	0x03, 0x1b
        /*001e*/ 	.short	0x00a8


	//----- nvinfo : EIATTR_MERCURY_ISA_VERSION
	.align		4
        /*0020*/ 	.byte	0x03, 0x5f
        /*0022*/ 	.short	0x0101


	//----- nvinfo : EIATTR_VRC_CTA_INIT_COUNT
	.align		4
        /*0024*/ 	.byte	0x02, 0x4a
	.zero		1
	.zero		1


	//----- nvinfo : EIATTR_EXIT_INSTR_OFFSETS
	.align		4
        /*0028*/ 	.byte	0x04, 0x1c
        /*002a*/ 	.short	(.L_364 - .L_363)


	//   ....[0]....
.L_363:
        /*002c*/ 	.word	0x00000010


	//----- nvinfo : EIATTR_MAX_THREADS
	.align		4
.L_364:
        /*0030*/ 	.byte	0x04, 0x05
        /*0032*/ 	.short	(.L_366 - .L_365)
.L_365:
        /*0034*/ 	.word	0x00000180
        /*0038*/ 	.word	0x00000001
        /*003c*/ 	.word	0x00000001


	//----- nvinfo : EIATTR_CBANK_PARAM_SIZE
	.align		4
.L_366:
        /*0040*/ 	.byte	0x03, 0x19
        /*0042*/ 	.short	0x0680


	//----- nvinfo : EIATTR_PARAM_CBANK
	.align		4
        /*0044*/ 	.byte	0x04, 0x0a
        /*0046*/ 	.short	(.L_368 - .L_367)
	.align		4
.L_367:
        /*0048*/ 	.word	index@(.nv.constant0._ZN7cutlass13device_kernelIN5flash11enable_sm90INS1_16FlashAttnBwdSm90INS1_25CollectiveMainloopBwdSm90ILi2ELi2ELi2EN4cute5tupleIJNS5_1CILi1EEES8_S8_EEENS6_IJNS7_ILi64EEENS7_ILi128EEESB_EEENS_10bfloat16_tEfNS_4arch4Sm90ELb0ELb1ELb1ELb1ELb1ELb1ELb0ELb0ELi2ELi1ELi2ELi1ELb0EEENS1_24CollectiveEpilogueBwdGQAISC_fSF_Li256ELb1ELb1EEENS1_19SingleTileSchedulerILb1ELb0ELb0ELi128EEEEEEEEEvNT_6ParamsE)
        /*004c*/ 	.short	0x0380
        /*004e*/ 	.short	0x0680


	//----- nvinfo : EIATTR_SW_WAR
	.align		4
.L_368:
        /*0050*/ 	.byte	0x04, 0x36
        /*0052*/ 	.short	(.L_370 - .L_369)
.L_369:
        /*0054*/ 	.word	0x00000008
.L_370:


//--------------------- .nv.info._ZN7cutlass13device_kernelIN5flash11enable_sm90INS1_16FlashAttnBwdSm90INS1_25CollectiveMainloopBwdSm90ILi2ELi2ELi2EN4cute5tupleIJNS5_1CILi1EEES8_S8_EEENS6_IJNS7_ILi64EEENS7_ILi128EEESB_EEENS_10bfloat16_tEfNS_4arch4Sm90ELb1ELb0ELb1ELb0ELb0ELb1ELb0ELb0ELi2ELi1ELi2ELi1ELb0EEENS1_21CollectiveEpilogueBwdISC_SD_SF_Li256ELb0ELb0ELi1EEENS1_25SingleTileBwdLPTSchedulerILb0ELi128ELb0EEEEEEEEEvNT_6ParamsE --------------------------
	.section	.nv.info._ZN7cutlass13device_kernelIN5flash11enable_sm90INS1_16FlashAttnBwdSm90INS1_25CollectiveMainloopBwdSm90ILi2ELi2ELi2EN4cute5tupleIJNS5_1CILi1EEES8_S8_EEENS6_IJNS7_ILi64EEENS7_ILi128EEESB_EEENS_10bfloat16_tEfNS_4arch4Sm90ELb1ELb0ELb1ELb0ELb0ELb1ELb0ELb0ELi2ELi1ELi2ELi1ELb0EEENS1_21CollectiveEpilogueBwdISC_SD_SF_Li256ELb0ELb0ELi1EEENS1_25SingleTileBwdLPTSchedulerILb0ELi128ELb0EEEEEEEEEvNT_6ParamsE,"",@"SHT_CUDA_INFO"
	.sectionflags	@""
	.align	4


	//----- nvinfo : EIATTR_CUDA_API_VERSION
	.align		4
        /*0000*/ 	.byte	0x04, 0x37
        /*0002*/ 	.short	(.L_372 - .L_371)
.L_371:
        /*0004*/ 	.word	0x00000082


	//----- nvinfo : EIATTR_KPARAM_INFO
	.align		4
.L_372:
        /*0008*/ 	.byte	0x04, 0x17
        /*000a*/ 	.short	(.L_374 - .L_373)
.L_373:
        /*000c*/ 	.word	0x00000000
        /*0010*/ 	.short	0x0000
        /*0012*/ 	.short	0x0000
        /*0014*/ 	.byte	0x00, 0xf0, 0x01, 0x24


	//----- nvinfo : EIATTR_SPARSE_MMA_MASK
	.align		4
.L_374:
        /*0018*/ 	.byte	0x03, 0x50
        /*001a*/ 	.short	0x0000


	//----- nvinfo : EIATTR_MAXREG_COUNT
	.align		4
        /*001c*/ 	.byte	0x03, 0x1b
        /*001e*/ 	.short	0x00a8


	//----- nvinfo : EIATTR_MERCURY_ISA_VERSION
	.align		4
        /*0020*/ 	.byte	0x03, 0x5f
        /*0022*/ 	.short	0x0101


	//----- nvinfo : EIATTR_VRC_CTA_INIT_COUNT
	.align		4
        /*0024*/ 	.byte	0x02, 0x4a
	.zero		1
	.zero		1


	//----- nvinfo : EIATTR_EXIT_INSTR_OFFSETS
	.align		4
        /*0028*/ 	.byte	0x04, 0x1c
        /*002a*/ 	.short	(.L_376 - .L_375)


	//   ....[0]....
.L_375:
        /*002c*/ 	.word	0x00000010


	//----- nvinfo : EIATTR_MAX_THREADS
	.align		4
.L_376:
        /*0030*/ 	.byte	0x04, 0x05
        /*0032*/ 	.short	(.L_378 - .L_377)
.L_377:
        /*0034*/ 	.word	0x00000180
        /*0038*/ 	.word	0x00000001
        /*003c*/ 	.word	0x00000001


	//----- nvinfo : EIATTR_CBANK_PARAM_SIZE
	.align		4
.L_378:
        /*0040*/ 	.byte	0x03, 0x19
        /*0042*/ 	.short	0x0900


	//----- nvinfo : EIATTR_PARAM_CBANK
	.align		4
        /*0044*/ 	.byte	0x04, 0x0a
        /*0046*/ 	.short	(.L_380 - .L_379)
	.align		4
.L_379:
        /*0048*/ 	.word	index@(.nv.constant0._ZN7cutlass13device_kernelIN5flash11enable_sm90INS1_16FlashAttnBwdSm90INS1_25CollectiveMainloopBwdSm90ILi2ELi2ELi2EN4cute5tupleIJNS5_1CILi1EEES8_S8_EEENS6_IJNS7_ILi64EEENS7_ILi128EEESB_EEENS_10bfloat16_tEfNS_4arch4Sm90ELb1ELb0ELb1ELb0ELb0ELb1ELb0ELb0ELi2ELi1ELi2ELi1ELb0EEENS1_21CollectiveEpilogueBwdISC_SD_SF_Li256ELb0ELb0ELi1EEENS1_25SingleTileBwdLPTSchedulerILb0ELi128ELb0EEEEEEEEEvNT_6ParamsE)
        /*004c*/ 	.short	0x0380
        /*004e*/ 	.short	0x0900


	//----- nvinfo : EIATTR_SW_WAR
	.align		4
.L_380:
        /*0050*/ 	.byte	0x04, 0x36
        /*0052*/ 	.short	(.L_382 - .L_381)
.L_381:
        /*0054*/ 	.word	0x00000008
.L_382:


//--------------------- .nv.info._ZN7cutlass13device_kernelIN5flash11enable_sm90INS1_16FlashAttnBwdSm90INS1_25CollectiveMainloopBwdSm90ILi2ELi2ELi2EN4cute5tupleIJNS5_1CILi1EEES8_S8_EEENS6_IJNS7_ILi64EEENS7_ILi128EEESB_EEENS_10bfloat16_tEfNS_4arch4Sm90ELb1ELb0ELb1ELb0ELb1ELb1ELb0ELb0ELi2ELi1ELi2ELi1ELb0EEENS1_21CollectiveEpilogueBwdISC_SD_SF_Li256ELb0ELb0ELi1EEENS1_25SingleTileBwdLPTSchedulerILb0ELi128ELb1EEEEEEEEEvNT_6ParamsE --------------------------
	.section	.nv.info._ZN7cutlass13device_kernelIN5flash11enable_sm90INS1_16FlashAttnBwdSm90INS1_25CollectiveMainloopBwdSm90ILi2ELi2ELi2EN4cute5tupleIJNS5_1CILi1EEES8_S8_EEENS6_IJNS7_ILi64EEENS7_ILi128EEESB_EEENS_10bfloat16_tEfNS_4arch4Sm90ELb1ELb0ELb1ELb0ELb1ELb1ELb0ELb0ELi2ELi1ELi2ELi1ELb0EEENS1_21CollectiveEpilogueBwdISC_SD_SF_Li256ELb0ELb0ELi1EEENS1_25SingleTileBwdLPTSchedulerILb0ELi128ELb1EEEEEEEEEvNT_6ParamsE,"",@"SHT_CUDA_INFO"
	.sectionflags	@""
	.align	4


	//----- nvinfo : EIATTR_CUDA_API_VERSION
	.align		4
        /*0000*/ 	.byte	0x04, 0x37
        /*0002*/ 	.short	(.L_384 - .L_383)
.L_383:
        /*0004*/ 	.word	0x00000082


	//----- nvinfo : EIATTR_KPARAM_INFO
	.align		4
.L_384:
        /*0008*/ 	.byte	0x04, 0x17
        /*000a*/ 	.short	(.L_386 - .L_385)
.L_385:
        /*000c*/ 	.word	0x00000000
        /*0010*/ 	.short	0x0000
        /*0012*/ 	.short	0x0000
        /*0014*/ 	.byte	0x00, 0xf0, 0x01, 0x24


	//----- nvinfo : EIATTR_SPARSE_MMA_MASK
	.align		4
.L_386:
        /*0018*/ 	.byte	0x03, 0x50
        /*001a*/ 	.short	0x0000


	//----- nvinfo : EIATTR_MAXREG_COUNT
	.align		4
        /*001c*/ 	.byte	0x03, 0x1b
        /*001e*/ 	.short	0x00a8


	//----- nvinfo : EIATTR_MERCURY_ISA_VERSION
	.align		4
        /*0020*/ 	.byte	0x03, 0x5f
        /*0022*/ 	.short	0x0101


	//----- nvinfo : EIATTR_VRC_CTA_INIT_COUNT
	.align		4
        /*0024*/ 	.byte	0x02, 0x4a
	.zero		1
	.zero		1


	//----- nvinfo : EIATTR_EXIT_INSTR_OFFSETS
	.align		4
        /*0028*/ 	.byte	0x04, 0x1c
        /*002a*/ 	.short	(.L_388 - .L_387)


	//   ....[0]....
.L_387:
        /*002c*/ 	.word	0x00000010


	//----- nvinfo : EIATTR_MAX_THREADS
	.align		4
.L_388:
        /*0030*/ 	.byte	0x04, 0x05
        /*0032*/ 	.short	(.L_390 - .L_389)
.L_389:
        /*0034*/ 	.word	0x00000180
        /*0038*/ 	.word	0x00000001
        /*003c*/ 	.word	0x00000001


	//----- nvinfo : EIATTR_CBANK_PARAM_SIZE
	.align		4
.L_390:
        /*0040*/ 	.byte	0x03, 0x19
        /*0042*/ 	.short	0x0900


	//----- nvinfo : EIATTR_PARAM_CBANK
	.align		4
        /*0044*/ 	.byte	0x04, 0x0a
        /*0046*/ 	.short	(.L_392 - .L_391)
	.align		4
.L_391:
        /*0048*/ 	.word	index@(.nv.constant0._ZN7cutlass13device_kernelIN5flash11enable_sm90INS1_16FlashAttnBwdSm90INS1_25CollectiveMainloopBwdSm90ILi2ELi2ELi2EN4cute5tupleIJNS5_1CILi1EEES8_S8_EEENS6_IJNS7_ILi64EEENS7_ILi128EEESB_EEENS_10bfloat16_tEfNS_4arch4Sm90ELb1ELb0ELb1ELb0ELb1ELb1ELb0ELb0ELi2ELi1ELi2ELi1ELb0EEENS1_21CollectiveEpilogueBwdISC_SD_SF_Li256ELb0ELb0ELi1EEENS1_25SingleTileBwdLPTSchedulerILb0ELi128ELb1EEEEEEEEEvNT_6ParamsE)
        /*004c*/ 	.short	0x0380
        /*004e*/ 	.short	0x0900


	//----- nvinfo : EIATTR_SW_WAR
	.align		4
.L_392:
        /*0050*/ 	.byte	0x04, 0x36
        /*0052*/ 	.short	(.L_394 - .L_393)
.L_393:
        /*0054*/ 	.word	0x00000008
.L_394:


//--------------------- .nv.info._ZN7cutlass13device_kernelIN5flash11enable_sm90INS1_16FlashAttnBwdSm90INS1_25CollectiveMainloopBwdSm90ILi2ELi2ELi2EN4cute5tupleIJNS5_1CILi1EEES8_S8_EEENS6_IJNS7_ILi64EEENS7_ILi128EEESB_EEENS_10bfloat16_tEfNS_4arch4Sm90ELb1ELb0ELb1ELb0ELb0ELb1ELb0ELb0ELi2ELi1ELi2ELi1ELb0EEENS1_24CollectiveEpilogueBwdGQAISC_fSF_Li256ELb0ELb0EEENS1_25SingleTileBwdLPTSchedulerILb0ELi128ELb0EEEEEEEEEvNT_6ParamsE --------------------------
	.section	.nv.info._ZN7cutlass13device_kernelIN5flash11enable_sm90INS1_16FlashAttnBwdSm90INS1_25CollectiveMainloopBwdSm90ILi2ELi2ELi2EN4cute5tupleIJNS5_1CILi1EEES8_S8_EEENS6_IJNS7_ILi64EEENS7_ILi128EEESB_EEENS_10bfloat16_tEfNS_4arch4Sm90ELb1ELb0ELb1ELb0ELb0ELb1ELb0ELb0ELi2ELi1ELi2ELi1ELb0EEENS1_24CollectiveEpilogueBwdGQAISC_fSF_Li256ELb0ELb0EEENS1_25SingleTileBwdLPTSchedulerILb0ELi128ELb0EEEEEEEEEvNT_6ParamsE,"",@"SHT_CUDA_INFO"
	.sectionflags	@""
	.align	4


	//----- nvinfo : EIATTR_CUDA_API_VERSION
	.align		4
        /*0000*/ 	.byte	0x04, 0x37
        /*0002*/ 	.short	(.L_396 - .L_395)
.L_395:
        /*0004*/ 	.word	0x00000082


	//----- nvinfo : EIATTR_KPARAM_INFO
	.align		4
.L_396:
        /*0008*/ 	.byte	0x04, 0x17
        /*000a*/ 	.short	(.L_398 - .L_397)
.L_397:
        /*000c*/ 	.word	0x00000000
        /*0010*/ 	.short	0x0000
        /*0012*/ 	.short	0x0000
        /*0014*/ 	.byte	0x00, 0xf0, 0x01, 0x1c


	//----- nvinfo : EIATTR_SPARSE_MMA_MASK
	.align		4
.L_398:
        /*0018*/ 	.byte	0x03, 0x50
        /*001a*/ 	.short	0x0000


	//----- nvinfo : EIATTR_MAXREG_COUNT
	.align		4
        /*001c*/ 	.byte	0x03, 0x1b
        /*001e*/ 	.short	0x00a8


	//----- nvinfo : EIATTR_MERCURY_ISA_VERSION
	.align		4
        /*0020*/ 	.byte	0x03, 0x5f
        /*0022*/ 	.short	0x0101


	//----- nvinfo : EIATTR_VRC_CTA_INIT_COUNT
	.align		4
        /*0024*/ 	.byte	0x02, 0x4a
	.zero		1
	.zero		1


	//----- nvinfo : EIATTR_EXIT_INSTR_OFFSETS
	.align		4
        /*0028*/ 	.byte	0x04, 0x1c
        /*002a*/ 	.short	(.L_400 - .L_399)


	//   ....[0]....
.L_399:
        /*002c*/ 	.word	0x00000010


	//----- nvinfo : EIATTR_MAX_THREADS
	.align		4
.L_400:
        /*0030*/ 	.byte	0x04, 0x05
        /*0032*/ 	.short	(.L_402 - .L_401)
.L_401:
        /*0034*/ 	.word	0x00000180
        /*0038*/ 	.word	0x00000001
        /*003c*/ 	.word	0x00000001


	//----- nvinfo : EIATTR_CBANK_PARAM_SIZE
	.align		4
.L_402:
        /*0040*/ 	.byte	0x03, 0x19
        /*0042*/ 	.short	0x0700


	//----- nvinfo : EIATTR_PARAM_CBANK
	.align		4
        /*0044*/ 	.byte	0x04, 0x0a
        /*0046*/ 	.short	(.L_404 - .L_403)
	.align		4
.L_403:
        /*0048*/ 	.word	index@(.nv.constant0._ZN7cutlass13device_kernelIN5flash11enable_sm90INS1_16FlashAttnBwdSm90INS1_25CollectiveMainloopBwdSm90ILi2ELi2ELi2EN4cute5tupleIJNS5_1CILi1EEES8_S8_EEENS6_IJNS7_ILi64EEENS7_ILi128EEESB_EEENS_10bfloat16_tEfNS_4arch4Sm90ELb1ELb0ELb1ELb0ELb0ELb1ELb0ELb0ELi2ELi1ELi2ELi1ELb0EEENS1_24CollectiveEpilogueBwdGQAISC_fSF_Li256ELb0ELb0EEENS1_25SingleTileBwdLPTSchedulerILb0ELi128ELb0EEEEEEEEEvNT_6ParamsE)
        /*004c*/ 	.short	0x0380
        /*004e*/ 	.short	0x0700


	//----- nvinfo : EIATTR_SW_WAR
	.align		4
.L_404:
        /*0050*/ 	.byte	0x04, 0x36
        /*0052*/ 	.short	(.L_406 - .L_405)
.L_405:
        /*0054*/ 	.word	0x00000008
.L_406:


//--------------------- .nv.info._ZN7cutlass13device_kernelIN5flash11enable_sm90INS1_16FlashAttnBwdSm90INS1_25CollectiveMainloopBwdSm90ILi2ELi2ELi2EN4cute5tupleIJNS5_1CILi1EEES8_S8_EEENS6_IJNS7_ILi64EEENS7_ILi128EEESB_EEENS_10bfloat16_tEfNS_4arch4Sm90ELb1ELb0ELb1ELb0ELb1ELb1ELb0ELb0ELi2ELi1ELi2ELi1ELb0EEENS1_24CollectiveEpilogueBwdGQAISC_fSF_Li256ELb0ELb1EEENS1_25SingleTileBwdLPTSchedulerILb0ELi128ELb1EEEEEEEEEvNT_6ParamsE --------------------------
	.section	.nv.info._ZN7cutlass13device_kernelIN5flash11enable_sm90INS1_16FlashAttnBwdSm90INS1_25CollectiveMainloopBwdSm90ILi2ELi2ELi2EN4cute5tupleIJNS5_1CILi1EEES8_S8_EEENS6_IJNS7_ILi64EEENS7_ILi128EEESB_EEENS_10bfloat16_tEfNS_4arch4Sm90ELb1ELb0ELb1ELb0ELb1ELb1ELb0ELb0ELi2ELi1ELi2ELi1ELb0EEENS1_24CollectiveEpilogueBwdGQAISC_fSF_Li256ELb0ELb1EEENS1_25SingleTileBwdLPTSchedulerILb0ELi128ELb1EEEEEEEEEvNT_6ParamsE,"",@"SHT_CUDA_INFO"
	.sectionflags	@""
	.align	4


	//----- nvinfo : EIATTR_CUDA_API_VERSION
	.align		4
        /*0000*/ 	.byte	0x04, 0x37
        /*0002*/ 	.short	(.L_408 - .L_407)
.L_407:
        /*0004*/ 	.word	0x00000082


	//----- nvinfo : EIATTR_KPARAM_INFO
	.align		4
.L_408:
        /*0008*/ 	.byte	0x04, 0x17
        /*000a*/ 	.short	(.L_410 - .L_409)
.L_409:
        /*000c*/ 	.word	0x00000000
        /*0010*/ 	.short	0x0000
        /*0012*/ 	.short	0x0000
        /*0014*/ 	.byte	0x00, 0xf0, 0x01, 0x1c


	//----- nvinfo : EIATTR_SPARSE_MMA_MASK
	.align		4
.L_410:
        /*0018*/ 	.byte	0x03, 0x50
        /*001a*/ 	.short	0x0000


	//----- nvinfo : EIATTR_MAXREG_COUNT
	.align		4
        /*001c*/ 	.byte	0x03, 0x1b
        /*001e*/ 	.short	0x00a8


	//----- nvinfo : EIATTR_MERCURY_ISA_VERSION
	.align		4
        /*0020*/ 	.byte	0x03, 0x5f
        /*0022*/ 	.short	0x0101


	//----- nvinfo : EIATTR_VRC_CTA_INIT_COUNT
	.align		4
        /*0024*/ 	.byte	0x02, 0x4a
	.zero		1
	.zero		1


	//----- nvinfo : EIATTR_EXIT_INSTR_OFFSETS
	.align		4
        /*0028*/ 	.byte	0x04, 0x1c
        /*002a*/ 	.short	(.L_412 - .L_411)


	//   ....[0]....
.L_411:
        /*002c*/ 	.word	0x00000010


	//----- nvinfo : EIATTR_MAX_THREADS
	.align		4
.L_412:
        /*0030*/ 	.byte	0x04, 0x05
        /*0032*/ 	.short	(.L_414 - .L_413)
.L_413:
        /*0034*/ 	.word	0x00000180
        /*0038*/ 	.word	0x00000001
        /*003c*/ 	.word	0x00000001


	//----- nvinfo : EIATTR_CBANK_PARAM_SIZE
	.align		4
.L_414:
        /*0040*/ 	.byte	0x03, 0x19
        /*0042*/ 	.short	0x0700


	//----- nvinfo : EIATTR_PARAM_CBANK
	.align		4
        /*0044*/ 	.byte	0x04, 0x0a
        /*0046*/ 	.short	(.L_416 - .L_415)
	.align		4
.L_415:
        /*0048*/ 	.word	index@(.nv.constant0._ZN7cutlass13device_kernelIN5flash11enable_sm90INS1_16FlashAttnBwdSm90INS1_25CollectiveMainloopBwdSm90ILi2ELi2ELi2EN4cute5tupleIJNS5_1CILi1EEES8_S8_EEENS6_IJNS7_ILi64EEENS7_ILi128EEESB_EEENS_10bfloat16_tEfNS_4arch4Sm90ELb1ELb0ELb1ELb0ELb1ELb1ELb0ELb0ELi2ELi1ELi2ELi1ELb0EEENS1_24CollectiveEpilogueBwdGQAISC_fSF_Li256ELb0ELb1EEENS1_25SingleTileBwdLPTSchedulerILb0ELi128ELb1EEEEEEEEEvNT_6ParamsE)
        /*004c*/ 	.short	0x0380
        /*004e*/ 	.short	0x0700


	//----- nvinfo : EIATTR_SW_WAR
	.align		4
.L_416:
        /*0050*/ 	.byte	0x04, 0x36
        /*0052*/ 	.short	(.L_418 - .L_417)
.L_417:
        /*0054*/ 	.word	0x00000008
.L_418:


//--------------------- .nv.info._ZN7cutlass13device_kernelIN5flash22FlashAttnBwdPreprocessIN4cute5tupleIJNS3_1CILi64EEENS5_ILi128EEEEEENS_10bfloat16_tEfNS_4arch4Sm90ELb1ELb0EEEEEvNT_6ParamsE --------------------------
	.section	.nv.info._ZN7cutlass13device_kernelIN5flash22FlashAttnBwdPreprocessIN4cute5tupleIJNS3_1CILi64EEENS5_ILi128EEEEEENS_10bfloat16_tEfNS_4arch4Sm90ELb1ELb0EEEEEvNT_6ParamsE,"",@"SHT_CUDA_INFO"
	.sectionflags	@""
	.align	4


	//----- nvinfo : EIATTR_CUDA_API_VERSION
	.align		4
        /*0000*/ 	.byte	0x04, 0x37
        /*0002*/ 	.short	(.L_420 - .L_419)
.L_419:
        /*0004*/ 	.word	0x00000082


	//----- nvinfo : EIATTR_KPARAM_INFO
	.align		4
.L_420:
        /*0008*/ 	.byte	0x04, 0x17
        /*000a*/ 	.short	(.L_422 - .L_421)
.L_421:
        /*000c*/ 	.word	0x00000000
        /*0010*/ 	.short	0x0000
        /*0012*/ 	.short	0x0000
        /*0014*/ 	.byte	0x00, 0xf0, 0xc1, 0x03


	//----- nvinfo : EIATTR_SPARSE_MMA_MASK
	.align		4
.L_422:
        /*0018*/ 	.byte	0x03, 0x50
        /*001a*/ 	.short	0x0000


	//----- nvinfo : EIATTR_MAXREG_COUNT
	.align		4
        /*001c*/ 	.byte	0x03, 0x1b
        /*001e*/ 	.short	0x0080


	//----- nvinfo : EIATTR_MERCURY_ISA_VERSION
	.align		4
        /*0020*/ 	.byte	0x03, 0x5f
        /*0022*/ 	.short	0x0101


	//----- nvinfo : EIATTR_COOP_GROUP_MASK_REGIDS
	.align		4
        /*0024*/ 	.byte	0x04, 0x29
        /*0026*/ 	.short	(.L_424 - .L_423)


	//   ....[0]....
.L_423:
        /*0028*/ 	.word	0xffffffff


	//   ....[1]....
        /*002c*/ 	.word	0xffffffff


	//   ....[2]....
        /*0030*/ 	.word	0xffffffff


	//   ....[3]....
        /*0034*/ 	.word	0xffffffff


	//   ....[4]....
        /*0038*/ 	.word	0xffffffff


	//   ....[5]....
        /*003c*/ 	.word	0xffffffff


	//   ....[6]....
        /*0040*/ 	.word	0xffffffff


	//   ....[7]....
        /*0044*/ 	.word	0xffffffff


	//   ....[8]....
        /*0048*/ 	.word	0xffffffff


	//   ....[9]....
        /*004c*/ 	.word	0xffffffff


	//   ....[10]....
        /*0050*/ 	.word	0xffffffff


	//   ....[11]....
        /*0054*/ 	.word	0xffffffff


	//   ....[12]....
        /*0058*/ 	.word	0xffffffff


	//   ....[13]....
        /*005c*/ 	.word	0xffffffff


	//   ....[14]....
        /*0060*/ 	.word	0xffffffff


	//   ....[15]....
        /*0064*/ 	.word	0xffffffff


	//----- nvinfo : EIATTR_COOP_GROUP_INSTR_OFFSETS
	.align		4
.L_424:
        /*0068*/ 	.byte	0x04, 0x28
        /*006a*/ 	.short	(.L_426 - .L_425)


	//   ....[0]....
.L_425:
        /*006c*/ 	.word	0x00001010


	//   ....[1]....
        /*0070*/ 	.word	0x00001020


	//   ....[2]....
        /*0074*/ 	.word	0x00001030


	//   ....[3]....
        /*0078*/ 	.word	0x00001040


	//   ....[4]....
        /*007c*/ 	.word	0x00001090


	//   ....[5]....
        /*0080*/ 	.word	0x000010a0


	//   ....[6]....
        /*0084*/ 	.word	0x000010b0


	//   ....[7]....
        /*0088*/ 	.word	0x000010c0


	//   ....[8]....
        /*008c*/ 	.word	0x00001110


	//   ....[9]....
        /*0090*/ 	.word	0x00001120


	//   ....[10]....
        /*0094*/ 	.word	0x00001130


	//   ....[11]....
        /*0098*/ 	.word	0x00001140


	//   ....[12]....
        /*009c*/ 	.word	0x00001190


	//   ....[13]....
        /*00a0*/ 	.word	0x000011a0


	//   ....[14]....
        /*00a4*/ 	.word	0x000011b0


	//   ....[15]....
        /*00a8*/ 	.word	0x000011c0


	//----- nvinfo : EIATTR_VRC_CTA_INIT_COUNT
	.align		4
.L_426:
        /*00ac*/ 	.byte	0x02, 0x4a
	.zero		1
	.zero		1


	//----- nvinfo : EIATTR_EXIT_INSTR_OFFSETS
	.align		4
        /*00b0*/ 	.byte	0x04, 0x1c
        /*00b2*/ 	.short	(.L_428 - .L_427)


	//   ....[0]....
.L_427:
        /*00b4*/ 	.word	0x000016f0


	//   ....[1]....
        /*00b8*/ 	.word	0x00001770


	//----- nvinfo : EIATTR_MAX_THREADS
	.align		4
.L_428:
        /*00bc*/ 	.byte	0x04, 0x05
        /*00be*/ 	.short	(.L_430 - .L_429)
.L_429:
        /*00c0*/ 	.word	0x00000100
        /*00c4*/ 	.word	0x00000001
        /*00c8*/ 	.word	0x00000001


	//----- nvinfo : EIATTR_CRS_STACK_SIZE
	.align		4
.L_430:
        /*00cc*/ 	.byte	0x04, 0x1e
        /*00ce*/ 	.short	(.L_432 - .L_431)
.L_431:
        /*00d0*/ 	.word	0x00000000


	//----- nvinfo : EIATTR_CBANK_PARAM_SIZE
	.align		4
.L_432:
        /*00d4*/ 	.byte	0x03, 0x19
        /*00d6*/ 	.short	0x00f0


	//----- nvinfo : EIATTR_PARAM_CBANK
	.align		4
        /*00d8*/ 	.byte	0x04, 0x0a
        /*00da*/ 	.short	(.L_434 - .L_433)
	.align		4
.L_433:
        /*00dc*/ 	.word	index@(.nv.constant0._ZN7cutlass13device_kernelIN5flash22FlashAttnBwdPreprocessIN4cute5tupleIJNS3_1CILi64EEENS5_ILi128EEEEEENS_10bfloat16_tEfNS_4arch4Sm90ELb1ELb0EEEEEvNT_6ParamsE)
        /*00e0*/ 	.short	0x0380
        /*00e2*/ 	.short	0x00f0


	//----- nvinfo : EIATTR_SW_WAR
	.align		4
.L_434:
        /*00e4*/ 	.byte	0x04, 0x36
        /*00e6*/ 	.short	(.L_436 - .L_435)
.L_435:
        /*00e8*/ 	.word	0x00000008
.L_436:


//--------------------- .nv.info._ZN7cutlass13device_kernelIN5flash11enable_sm90INS1_16FlashAttnBwdSm90INS1_25CollectiveMainloopBwdSm90ILi2ELi2ELi2EN4cute5tupleIJNS5_1CILi1EEES8_S8_EEENS6_IJNS7_ILi64EEENS7_ILi128EEESB_EEENS_10bfloat16_tEfNS_4arch4Sm90ELb1ELb0ELb1ELb1ELb0ELb1ELb0ELb0ELi2ELi1ELi2ELi1ELb0EEENS1_21CollectiveEpilogueBwdISC_SD_SF_Li256ELb1ELb0ELi1EEENS1_25SingleTileBwdLPTSchedulerILb1ELi128ELb0EEEEEEEEEvNT_6ParamsE --------------------------
	.section	.nv.info._ZN7cutlass13device_kernelIN5flash11enable_sm90INS1_16FlashAttnBwdSm90INS1_25CollectiveMainloopBwdSm90ILi2ELi2ELi2EN4cute5tupleIJNS5_1CILi1EEES8_S8_EEENS6_IJNS7_ILi64EEENS7_ILi128EEESB_EEENS_10bfloat16_tEfNS_4arch4Sm90ELb1ELb0ELb1ELb1ELb0ELb1ELb0ELb0ELi2ELi1ELi2ELi1ELb0EEENS1_21CollectiveEpilogueBwdISC_SD_SF_Li256ELb1ELb0ELi1EEENS1_25SingleTileBwdLPTSchedulerILb1ELi128ELb0EEEEEEEEEvNT_6ParamsE,"",@"SHT_CUDA_INFO"
	.sectionflags	@""
	.align	4


	//----- nvinfo : EIATTR_CUDA_API_VERSION
	.align		4
        /*0000*/ 	.byte	0x04, 0x37
        /*0002*/ 	.short	(.L_438 - .L_437)
.L_437:
        /*0004*/ 	.word	0x00000082


	//----- nvinfo : EIATTR_KPARAM_INFO
	.align		4
.L_438:
        /*0008*/ 	.byte	0x04, 0x17
        /*000a*/ 	.short	(.L_440 - .L_439)
.L_439:
        /*000c*/ 	.word	0x00000000
        /*0010*/ 	.short	0x0000
        /*0012*/ 	.short	0x0000
        /*0014*/ 	.byte	0x00, 0xf0, 0x01, 0x1a


	//----- nvinfo : EIATTR_SPARSE_MMA_MASK
	.align		4
.L_440:
        /*0018*/ 	.byte	0x03, 0x50
        /*001a*/ 	.short	0x0000


	//----- nvinfo : EIATTR_MAXREG_COUNT
	.align		4
        /*001c*/ 	.byte	0x03, 0x1b
        /*001e*/ 	.short	0x00a8


	//----- nvinfo : EIATTR_MERCURY_ISA_VERSION
	.align		4
        /*0020*/ 	.byte	0x03, 0x5f
        /*0022*/ 	.short	0x0101


	//----- nvinfo : EIATTR_VRC_CTA_INIT_COUNT
	.align		4
        /*0024*/ 	.byte	0x02, 0x4a
	.zero		1
	.zero		1


	//----- nvinfo : EIATTR_EXIT_INSTR_OFFSETS
	.align		4
        /*0028*/ 	.byte	0x04, 0x1c
        /*002a*/ 	.short	(.L_442 - .L_441)


	//   ....[0]....
.L_441:
        /*002c*/ 	.word	0x00000010


	//----- nvinfo : EIATTR_MAX_THREADS
	.align		4
.L_442:
        /*0030*/ 	.byte	0x04, 0x05
        /*0032*/ 	.short	(.L_444 - .L_443)
.L_443:
        /*0034*/ 	.word	0x00000180
        /*0038*/ 	.word	0x00000001
        /*003c*/ 	.word	0x00000001


	//----- nvinfo : EIATTR_CBANK_PARAM_SIZE
	.align		4
.L_444:
        /*0040*/ 	.byte	0x03, 0x19
        /*0042*/ 	.short	0x0680


	//----- nvinfo : EIATTR_PARAM_CBANK
	.align		4
        /*0044*/ 	.byte	0x04, 0x0a
        /*0046*/ 	.short	(.L_446 - .L_445)
	.align		4
.L_445:
        /*0048*/ 	.word	index@(.nv.constant0._ZN7cutlass13device_kernelIN5flash11enable_sm90INS1_16FlashAttnBwdSm90INS1_25CollectiveMainloopBwdSm90ILi2ELi2ELi2EN4cute5tupleIJNS5_1CILi1EEES8_S8_EEENS6_IJNS7_ILi64EEENS7_ILi128EEESB_EEENS_10bfloat16_tEfNS_4arch4Sm90ELb1ELb0ELb1ELb1ELb0ELb1ELb0ELb0ELi2ELi1ELi2ELi1ELb0EEENS1_21CollectiveEpilogueBwdISC_SD_SF_Li256ELb1ELb0ELi1EEENS1_25SingleTileBwdLPTSchedulerILb1ELi128ELb0EEEEEEEEEvNT_6ParamsE)
        /*004c*/ 	.short	0x0380
        /*004e*/ 	.short	0x0680


	//----- nvinfo : EIATTR_SW_WAR
	.align		4
.L_446:
        /*0050*/ 	.byte	0x04, 0x36
        /*0052*/ 	.short	(.L_448 - .L_447)
.L_447:
        /*0054*/ 	.word	0x00000008
.L_448:


//--------------------- .nv.info._ZN7cutlass13device_kernelIN5flash11enable_sm90INS1_16FlashAttnBwdSm90INS1_25CollectiveMainloopBwdSm90ILi2ELi2ELi2EN4cute5tupleIJNS5_1CILi1EEES8_S8_EEENS6_IJNS7_ILi64EEENS7_ILi128EEESB_EEENS_10bfloat16_tEfNS_4arch4Sm90ELb1ELb0ELb1ELb1ELb1ELb1ELb0ELb0ELi2ELi1ELi2ELi1ELb0EEENS1_21CollectiveEpilogueBwdISC_SD_SF_Li256ELb1ELb0ELi1EEENS1_25SingleTileBwdLPTSchedulerILb1ELi128ELb1EEEEEEEEEvNT_6ParamsE --------------------------
	.section	.nv.info._ZN7cutlass13device_kernelIN5flash11enable_sm90INS1_16FlashAttnBwdSm90INS1_25CollectiveMainloopBwdSm90ILi2ELi2ELi2EN4cute5tupleIJNS5_1CILi1EEES8_S8_EEENS6_IJNS7_ILi64EEENS7_ILi128EEESB_EEENS_10bfloat16_tEfNS_4arch4Sm90ELb1ELb0ELb1ELb1ELb1ELb1ELb0ELb0ELi2ELi1ELi2ELi1ELb0EEENS1_21CollectiveEpilogueBwdISC_SD_SF_Li256ELb1ELb0ELi1EEENS1_25SingleTileBwdLPTSchedulerILb1ELi128ELb1EEEEEEEEEvNT_6ParamsE,"",@"SHT_CUDA_INFO"
	.sectionflags	@""
	.align	4


	//----- nvinfo : EIATTR_CUDA_API_VERSION
	.align		4
        /*0000*/ 	.byte	0x04, 0x37
        /*0002*/ 	.short	(.L_450 - .L_449)
.L_449:
        /*0004*/ 	.word	0x00000082


	//----- nvinfo : EIATTR_KPARAM_INFO
	.align		4
.L_450:
        /*0008*/ 	.byte	0x04, 0x17
        /*000a*/ 	.short	(.L_452 - .L_451)
.L_451:
        /*000c*/ 	.word	0x00000000
        /*0010*/ 	.short	0x0000
        /*0012*/ 	.short	0x0000
        /*0014*/ 	.byte	0x00, 0xf0, 0x01, 0x1a


	//----- nvinfo : EIATTR_SPARSE_MMA_MASK
	.align		4
.L_452:
        /*0018*/ 	.byte	0x03, 0x50
        /*001a*/ 	.short	0x0000


	//----- nvinfo : EIATTR_MAXREG_COUNT
	.align		4
        /*001c*/ 	.byte	0x03, 0x1b
        /*001e*/ 	.short	0x00a8


	//----- nvinfo : EIATTR_MERCURY_ISA_VERSION
	.align		4
        /*0020*/ 	.byte	0x03, 0x5f
        /*0022*/ 	.short	0x0101


	//----- nvinfo : EIATTR_VRC_CTA_INIT_COUNT
	.align		4
        /*0024*/ 	.byte	0x02, 0x4a
	.zero		1
	.zero		1


	//----- nvinfo : EIATTR_EXIT_INSTR_OFFSETS
	.align		4
        /*0028*/ 	.byte	0x04, 0x1c
        /*002a*/ 	.short	(.L_454 - .L_453)


	//   ....[0]....
.L_453:
        /*002c*/ 	.word	0x00000010


	//----- nvinfo : EIATTR_MAX_THREADS
	.align		4
.L_454:
        /*0030*/ 	.byte	0x04, 0x05
        /*0032*/ 	.short	(.L_456 - .L_455)
.L_455:
        /*0034*/ 	.word	0x00000180
        /*0038*/ 	.word	0x00000001
        /*003c*/ 	.word	0x00000001


	//----- nvinfo : EIATTR_CBANK_PARAM_SIZE
	.align		4
.L_456:
        /*0040*/ 	.byte	0x03, 0x19
        /*0042*/ 	.short	0x0680


	//----- nvinfo : EIATTR_PARAM_CBANK
	.align		4
        /*0044*/ 	.byte	0x04, 0x0a
        /*0046*/ 	.short	(.L_458 - .L_457)
	.align		4
.L_457:
        /*0048*/ 	.word	index@(.nv.constant0._ZN7cutlass13device_kernelIN5flash11enable_sm90INS1_16FlashAttnBwdSm90INS1_25CollectiveMainloopBwdSm90ILi2ELi2ELi2EN4cute5tupleIJNS5_1CILi1EEES8_S8_EEENS6_IJNS7_ILi64EEENS7_ILi128EEESB_EEENS_10bfloat16_tEfNS_4arch4Sm90ELb1ELb0ELb1ELb1ELb1ELb1ELb0ELb0ELi2ELi1ELi2ELi1ELb0EEENS1_21CollectiveEpilogueBwdISC_SD_SF_Li256ELb1ELb0ELi1EEENS1_25SingleTileBwdLPTSchedulerILb1ELi128ELb1EEEEEEEEEvNT_6ParamsE)
        /*004c*/ 	.short	0x0380
        /*004e*/ 	.short	0x0680


	//----- nvinfo : EIATTR_SW_WAR
	.align		4
.L_458:
        /*0050*/ 	.byte	0x04, 0x36
        /*0052*/ 	.short	(.L_460 - .L_459)
.L_459:
        /*0054*/ 	.word	0x00000008
.L_460:


//--------------------- .nv.info._ZN7cutlass13device_kernelIN5flash11enable_sm90INS1_16FlashAttnBwdSm90INS1_25CollectiveMainloopBwdSm90ILi2ELi2ELi2EN4cute5tupleIJNS5_1CILi1EEES8_S8_EEENS6_IJNS7_ILi64EEENS7_ILi128EEESB_EEENS_10bfloat16_tEfNS_4arch4Sm90ELb1ELb0ELb1ELb1ELb0ELb1ELb0ELb0ELi2ELi1ELi2ELi1ELb0EEENS1_24CollectiveEpilogueBwdGQAISC_fSF_Li256ELb1ELb0EEENS1_25SingleTileBwdLPTSchedulerILb1ELi128ELb0EEEEEEEEEvNT_6ParamsE --------------------------
	.section	.nv.info._ZN7cutlass13device_kernelIN5flash11enable_sm90INS1_16FlashAttnBwdSm90INS1_25CollectiveMainloopBwdSm90ILi2ELi2ELi2EN4cute5tupleIJNS5_1CILi1EEES8_S8_EEENS6_IJNS7_ILi64EEENS7_ILi128EEESB_EEENS_10bfloat16_tEfNS_4arch4Sm90ELb1ELb0ELb1ELb1ELb0ELb1ELb0ELb0ELi2ELi1ELi2ELi1ELb0EEENS1_24CollectiveEpilogueBwdGQAISC_fSF_Li256ELb1ELb0EEENS1_25SingleTileBwdLPTSchedulerILb1ELi128ELb0EEEEEEEEEvNT_6ParamsE,"",@"SHT_CUDA_INFO"
	.sectionflags	@""
	.align	4


	//----- nvinfo : EIATTR_CUDA_API_VERSION
	.align		4
        /*0000*/ 	.byte	0x04, 0x37
        /*0002*/ 	.short	(.L_462 - .L_461)
.L_461:
        /*0004*/ 	.word	0x00000082


	//----- nvinfo : EIATTR_KPARAM_INFO
	.align		4
.L_462:
        /*0008*/ 	.byte	0x04, 0x17
        /*000a*/ 	.short	(.L_464 - .L_463)
.L_463:
        /*000c*/ 	.word	0x00000000
        /*0010*/ 	.short	0x0000
        /*0012*/ 	.short	0x0000
        /*0014*/ 	.byte	0x00, 0xf0, 0x01, 0x1c


	//----- nvinfo : EIATTR_SPARSE_MMA_MASK
	.align		4
.L_464:
        /*0018*/ 	.byte	0x03, 0x50
        /*001a*/ 	.short	0x0000


	//----- nvinfo : EIATTR_MAXREG_COUNT
	.align		4
        /*001c*/ 	.byte	0x03, 0x1b
        /*001e*/ 	.short	0x00a8


	//----- nvinfo : EIATTR_MERCURY_ISA_VERSION
	.align		4
        /*0020*/ 	.byte	0x03, 0x5f
        /*0022*/ 	.short	0x0101


	//----- nvinfo : EIATTR_VRC_CTA_INIT_COUNT
	.align		4
        /*0024*/ 	.byte	0x02, 0x4a
	.zero		1
	.zero		1


	//----- nvinfo : EIATTR_EXIT_INSTR_OFFSETS
	.align		4
        /*0028*/ 	.byte	0x04, 0x1c
        /*002a*/ 	.short	(.L_466 - .L_465)


	//   ....[0]....
.L_465:
        /*002c*/ 	.word	0x00000010


	//----- nvinfo : EIATTR_MAX_THREADS
	.align		4
.L_466:
        /*0030*/ 	.byte	0x04, 0x05
        /*0032*/ 	.short	(.L_468 - .L_467)
.L_467:
        /*0034*/ 	.word	0x00000180
        /*0038*/ 	.word	0x00000001
        /*003c*/ 	.word	0x00000001


	//----- nvinfo : EIATTR_CBANK_PARAM_SIZE
	.align		4
.L_468:
        /*0040*/ 	.byte	0x03, 0x19
        /*0042*/ 	.short	0x0700


	//----- nvinfo : EIATTR_PARAM_CBANK
	.align		4
        /*0044*/ 	.byte	0x04, 0x0a
        /*0046*/ 	.short	(.L_470 - .L_469)
	.align		4
.L_469:
        /*0048*/ 	.word	index@(.nv.constant0._ZN7cutlass13device_kernelIN5flash11enable_sm90INS1_16FlashAttnBwdSm90INS1_25CollectiveMainloopBwdSm90ILi2ELi2ELi2EN4cute5tupleIJNS5_1CILi1EEES8_S8_EEENS6_IJNS7_ILi64EEENS7_ILi128EEESB_EEENS_10bfloat16_tEfNS_4arch4Sm90ELb1ELb0ELb1ELb1ELb0ELb1ELb0ELb0ELi2ELi1ELi2ELi1ELb0EEENS1_24CollectiveEpilogueBwdGQAISC_fSF_Li256ELb1ELb0EEENS1_25SingleTileBwdLPTSchedulerILb1ELi128ELb0EEEEEEEEEvNT_6ParamsE)
        /*004c*/ 	.short	0x0380
        /*004e*/ 	.short	0x0700


	//----- nvinfo : EIATTR_SW_WAR
	.align		4
.L_470:
        /*0050*/ 	.byte	0x04, 0x36
        /*0052*/ 	.short	(.L_472 - .L_471)
.L_471:
        /*0054*/ 	.word	0x00000008
.L_472:


//--------------------- .nv.info._ZN7cutlass13device_kernelIN5flash32FlashAttnBwdPostprocessConvertdQIN4cute5tupleIJNS3_1CILi128EEES6_EEENS_10bfloat16_tEfNS_4arch4Sm90ELi256ENS3_8TiledMMAINS3_8MMA_AtomIJNS3_4SM904GMMA28MMA_64x128x16_F32BF16BF16_RSILNSE_5MajorE0ELSG_1ELNSE_7ScaleInE1ELSH_1EEEEEENS3_6LayoutINS4_IJNS5_ILi2EEENS5_ILi1EEESM_EEENS4_IJSM_NS5_ILi0EEESO_EEEEENS4_IJNS3_10UnderscoreESR_SR_EEEEELb0EEEEEvNT_6ParamsE --------------------------
	.section	.nv.info._ZN7cutlass13device_kernelIN5flash32FlashAttnBwdPostprocessConvertdQIN4cute5tupleIJNS3_1CILi128EEES6_EEENS_10bfloat16_tEfNS_4arch4Sm90ELi256ENS3_8TiledMMAINS3_8MMA_AtomIJNS3_4SM904GMMA28MMA_64x128x16_F32BF16BF16_RSILNSE_5MajorE0ELSG_1ELNSE_7ScaleInE1ELSH_1EEEEEENS3_6LayoutINS4_IJNS5_ILi2EEENS5_ILi1EEESM_EEENS4_IJSM_NS5_ILi0EEESO_EEEEENS4_IJNS3_10UnderscoreESR_SR_EEEEELb0EEEEEvNT_6ParamsE,"",@"SHT_CUDA_INFO"
	.sectionflags	@""
	.align	4


	//----- nvinfo : EIATTR_CUDA_API_VERSION
	.align		4
        /*0000*/ 	.byte	0x04, 0x37
        /*0002*/ 	.short	(.L_474 - .L_473)
.L_473:
        /*0004*/ 	.word	0x00000082


	//----- nvinfo : EIATTR_KPARAM_INFO
	.align		4
.L_474:
        /*0008*/ 	.byte	0x04, 0x17
        /*000a*/ 	.short	(.L_476 - .L_475)
.L_475:
        /*000c*/ 	.word	0x00000000
        /*0010*/ 	.short	0x0000
        /*0012*/ 	.short	0x0000
        /*0014*/ 	.byte	0x00, 0xf0, 0xc1, 0x01


	//----- nvinfo : EIATTR_SPARSE_MMA_MASK
	.align		4
.L_476:
        /*0018*/ 	.byte	0x03, 0x50
        /*001a*/ 	.short	0x0000


	//----- nvinfo : EIATTR_MAXREG_COUNT
	.align		4
        /*001c*/ 	.byte	0x03, 0x1b
        /*001e*/ 	.short	0x0080


	//----- nvinfo : EIATTR_NUM_BARRIERS
	.align		4
        /*0020*/ 	.byte	0x02, 0x4c
        /*0022*/ 	.byte	0x01
	.zero		1


	//----- nvinfo : EIATTR_MERCURY_ISA_VERSION
	.align		4
        /*0024*/ 	.byte	0x03, 0x5f
        /*0026*/ 	.short	0x0101


	//----- nvinfo : EIATTR_VRC_CTA_INIT_COUNT
	.align		4
        /*0028*/ 	.byte	0x02, 0x4a
	.zero		1
	.zero		1


	//----- nvinfo : EIATTR_MBARRIER_INSTR_OFFSETS
	.align		4
        /*002c*/ 	.byte	0x04, 0x39
        /*002e*/ 	.short	(.L_478 - .L_477)


	//   ....[0]....
.L_477:
        /*0030*/ 	.word	0x00000470
        /*0034*/ 	.word	0x000000ff
        /*0038*/ 	.word	0x00018000
        /*003c*/ 	.short	0x0100
        /*003e*/ 	.byte	0x06
	.zero		1


	//   ....[1]....
        /*0040*/ 	.word	0x00000550
        /*0044*/ 	.word	0x00000006
        /*0048*/ 	.word	0x00018000
        /*004c*/ 	.short	0x010a
        /*004e*/ 	.byte	0xff
	.zero		1


	//----- nvinfo : EIATTR_NUM_MBARRIERS
	.align		4
.L_478:
        /*0050*/ 	.byte	0x03, 0x38
        /*0052*/ 	.short	0x0001


	//----- nvinfo : EIATTR_EXIT_INSTR_OFFSETS
	.align		4
        /*0054*/ 	.byte	0x04, 0x1c
        /*0056*/ 	.short	(.L_480 - .L_479)


	//   ....[0]....
.L_479:
        /*0058*/ 	.word	0x00000280


	//   ....[1]....
        /*005c*/ 	.word	0x00001890


	//   ....[2]....
        /*0060*/ 	.word	0x00001960


	//----- nvinfo : EIATTR_MAX_THREADS
	.align		4
.L_480:
        /*0064*/ 	.byte	0x04, 0x05
        /*0066*/ 	.short	(.L_482 - .L_481)
.L_481:
        /*0068*/ 	.word	0x00000100
        /*006c*/ 	.word	0x00000001
        /*0070*/ 	.word	0x00000001


	//----- nvinfo : EIATTR_CRS_STACK_SIZE
	.align		4
.L_482:
        /*0074*/ 	.byte	0x04, 0x1e
        /*0076*/ 	.short	(.L_484 - .L_483)
.L_483:
        /*0078*/ 	.word	0x00000000


	//----- nvinfo : EIATTR_CBANK_PARAM_SIZE
	.align		4
.L_484:
        /*007c*/ 	.byte	0x03, 0x19
        /*007e*/ 	.short	0x0070


	//----- nvinfo : EIATTR_PARAM_CBANK
	.align		4
        /*0080*/ 	.byte	0x04, 0x0a
        /*0082*/ 	.short	(.L_486 - .L_485)
	.align		4
.L_485:
        /*0084*/ 	.word	index@(.nv.constant0._ZN7cutlass13device_kernelIN5flash32FlashAttnBwdPostprocessConvertdQIN4cute5tupleIJNS3_1CILi128EEES6_EEENS_10bfloat16_tEfNS_4arch4Sm90ELi256ENS3_8TiledMMAINS3_8MMA_AtomIJNS3_4SM904GMMA28MMA_64x128x16_F32BF16BF16_RSILNSE_5MajorE0ELSG_1ELNSE_7ScaleInE1ELSH_1EEEEEENS3_6LayoutINS4_IJNS5_ILi2EEENS5_ILi1EEESM_EEENS4_IJSM_NS5_ILi0EEESO_EEEEENS4_IJNS3_10UnderscoreESR_SR_EEEEELb0EEEEEvNT_6ParamsE)
        /*0088*/ 	.short	0x0380
        /*008a*/ 	.short	0x0070


	//----- nvinfo : EIATTR_SW_WAR
	.align		4
.L_486:
        /*008c*/ 	.byte	0x04, 0x36
        /*008e*/ 	.short	(.L_488 - .L_487)
.L_487:
        /*0090*/ 	.word	0x00000008
.L_488:


//--------------------- .nv.info._ZN7cutlass13device_kernelIN5flash32FlashAttnBwdPostprocessConvertdQIN4cute5tupleIJNS3_1CILi64EEENS5_ILi128EEEEEENS_10bfloat16_tEfNS_4arch4Sm90ELi256ENS3_8TiledMMAINS3_8MMA_AtomIJNS3_4SM904GMMA27MMA_64x64x16_F32BF16BF16_SSILNSF_5MajorE0ELSH_1ELNSF_7ScaleInE1ELSI_1EEEEEENS3_6LayoutINS4_IJNS5_ILi1EEENS5_ILi2EEESM_EEENS4_IJNS5_ILi0EEESM_SP_EEEEENS4_IJNS3_10UnderscoreESS_SS_EEEEELb0EEEEEvNT_6ParamsE --------------------------
	.section	.nv.info._ZN7cutlass13device_kernelIN5flash32FlashAttnBwdPostprocessConvertdQIN4cute5tupleIJNS3_1CILi64EEENS5_ILi128EEEEEENS_10bfloat16_tEfNS_4arch4Sm90ELi256ENS3_8TiledMMAINS3_8MMA_AtomIJNS3_4SM904GMMA27MMA_64x64x16_F32BF16BF16_SSILNSF_5MajorE0ELSH_1ELNSF_7ScaleInE1ELSI_1EEEEEENS3_6LayoutINS4_IJNS5_ILi1EEENS5_ILi2EEESM_EEENS4_IJNS5_ILi0EEESM_SP_EEEEENS4_IJNS3_10UnderscoreESS_SS_EEEEELb0EEEEEvNT_6ParamsE,"",@"SHT_CUDA_INFO"
	.sectionflags	@""
	.align	4


	//----- nvinfo : EIATTR_CUDA_API_VERSION
	.align		4
        /*0000*/ 	.byte	0x04, 0x37
        /*0002*/ 	.short	(.L_490 - .L_489)
.L_489:
        /*0004*/ 	.word	0x00000082


	//----- nvinfo : EIATTR_KPARAM_INFO
	.align		4
.L_490:
        /*0008*/ 	.byte	0x04, 0x17
        /*000a*/ 	.short	(.L_492 - .L_491)
.L_491:
        /*000c*/ 	.word	0x00000000
        /*0010*/ 	.short	0x0000
        /*0012*/ 	.short	0x0000
        /*0014*/ 	.byte	0x00, 0xf0, 0xc1, 0x01


	//----- nvinfo : EIATTR_SPARSE_MMA_MASK
	.align		4
.L_492:
        /*0018*/ 	.byte	0x03, 0x50
        /*001a*/ 	.short	0x0000


	//----- nvinfo : EIATTR_MAXREG_COUNT
	.align		4
        /*001c*/ 	.byte	0x03, 0x1b
        /*001e*/ 	.short	0x0080


	//----- nvinfo : EIATTR_NUM_BARRIERS
	.align		4
        /*0020*/ 	.byte	0x02, 0x4c
        /*0022*/ 	.byte	0x01
	.zero		1


	//----- nvinfo : EIATTR_MERCURY_ISA_VERSION
	.align		4
        /*0024*/ 	.byte	0x03, 0x5f
        /*0026*/ 	.short	0x0101


	//----- nvinfo : EIATTR_VRC_CTA_INIT_COUNT
	.align		4
        /*0028*/ 	.byte	0x02, 0x4a
	.zero		1
	.zero		1


	//----- nvinfo : EIATTR_MBARRIER_INSTR_OFFSETS
	.align		4
        /*002c*/ 	.byte	0x04, 0x39
        /*002e*/ 	.short	(.L_494 - .L_493)


	//   ....[0]....
.L_493:
        /*0030*/ 	.word	0x00000470
        /*0034*/ 	.word	0x000000ff
        /*0038*/ 	.word	0x0000c000
        /*003c*/ 	.short	0x0100
        /*003e*/ 	.byte	0x06
	.zero		1


	//   ....[1]....
        /*0040*/ 	.word	0x00000550
        /*0044*/ 	.word	0x0000002a
        /*0048*/ 	.word	0x0000c000
        /*004c*/ 	.short	0x010a
        /*004e*/ 	.byte	0xff
	.zero		1


	//----- nvinfo : EIATTR_NUM_MBARRIERS
	.align		4
.L_494:
        /*0050*/ 	.byte	0x03, 0x38
        /*0052*/ 	.short	0x0001


	//----- nvinfo : EIATTR_EXIT_INSTR_OFFSETS
	.align		4
        /*0054*/ 	.byte	0x04, 0x1c
        /*0056*/ 	.short	(.L_496 - .L_495)


	//   ....[0]....
.L_495:
        /*0058*/ 	.word	0x00000280


	//   ....[1]....
        /*005c*/ 	.word	0x00001010


	//   ....[2]....
        /*0060*/ 	.word	0x000010e0


	//----- nvinfo : EIATTR_MAX_THREADS
	.align		4
.L_496:
        /*0064*/ 	.byte	0x04, 0x05
        /*0066*/ 	.short	(.L_498 - .L_497)
.L_497:
        /*0068*/ 	.word	0x00000100
        /*006c*/ 	.word	0x00000001
        /*0070*/ 	.word	0x00000001


	//----- nvinfo : EIATTR_CRS_STACK_SIZE
	.align		4
.L_498:
        /*0074*/ 	.byte	0x04, 0x1e
        /*0076*/ 	.short	(.L_500 - .L_499)
.L_499:
        /*0078*/ 	.word	0x00000000


	//----- nvinfo : EIATTR_CBANK_PARAM_SIZE
	.align		4
.L_500:
        /*007c*/ 	.byte	0x03, 0x19
        /*007e*/ 	.short	0x0070


	//----- nvinfo : EIATTR_PARAM_CBANK
	.align		4
        /*0080*/ 	.byte	0x04, 0x0a
        /*0082*/ 	.short	(.L_502 - .L_501)
	.align		4
.L_501:
        /*0084*/ 	.word	index@(.nv.constant0._ZN7cutlass13device_kernelIN5flash32FlashAttnBwdPostprocessConvertdQIN4cute5tupleIJNS3_1CILi64EEENS5_ILi128EEEEEENS_10bfloat16_tEfNS_4arch4Sm90ELi256ENS3_8TiledMMAINS3_8MMA_AtomIJNS3_4SM904GMMA27MMA_64x64x16_F32BF16BF16_SSILNSF_5MajorE0ELSH_1ELNSF_7ScaleInE1ELSI_1EEEEEENS3_6LayoutINS4_IJNS5_ILi1EEENS5_ILi2EEESM_EEENS4_IJNS5_ILi0EEESM_SP_EEEEENS4_IJNS3_10UnderscoreESS_SS_EEEEELb0EEEEEvNT_6ParamsE)
        /*0088*/ 	.short	0x0380
        /*008a*/ 	.short	0x0070


	//----- nvinfo : EIATTR_SW_WAR
	.align		4
.L_502:
        /*008c*/ 	.byte	0x04, 0x36
        /*008e*/ 	.short	(.L_504 - .L_503)
.L_503:
        /*0090*/ 	.word	0x00000008
.L_504:


//--------------------- .nv.info._ZN7cutlass13device_kernelIN5flash11enable_sm90INS1_16FlashAttnBwdSm90INS1_25CollectiveMainloopBwdSm90ILi2ELi2ELi2EN4cute5tupleIJNS5_1CILi1EEES8_S8_EEENS6_IJNS7_ILi64EEENS7_ILi128EEESB_EEENS_10bfloat16_tEfNS_4arch4Sm90ELb1ELb0ELb1ELb1ELb1ELb1ELb0ELb0ELi2ELi1ELi2ELi1ELb0EEENS1_24CollectiveEpilogueBwdGQAISC_fSF_Li256ELb1ELb1EEENS1_25SingleTileBwdLPTSchedulerILb1ELi128ELb1EEEEEEEEEvNT_6ParamsE --------------------------
	.section	.nv.info._ZN7cutlass13device_kernelIN5flash11enable_sm90INS1_16FlashAttnBwdSm90INS1_25CollectiveMainloopBwdSm90ILi2ELi2ELi2EN4cute5tupleIJNS5_1CILi1EEES8_S8_EEENS6_IJNS7_ILi64EEENS7_ILi128EEESB_EEENS_10bfloat16_tEfNS_4arch4Sm90ELb1ELb0ELb1ELb1ELb1ELb1ELb0ELb0ELi2ELi1ELi2ELi1ELb0EEENS1_24CollectiveEpilogueBwdGQAISC_fSF_Li256ELb1ELb1EEENS1_25SingleTileBwdLPTSchedulerILb1ELi128ELb1EEEEEEEEEvNT_6ParamsE,"",@"SHT_CUDA_INFO"
	.sectionflags	@""
	.align	4


	//----- nvinfo : EIATTR_CUDA_API_VERSION
	.align		4
        /*0000*/ 	.byte	0x04, 0x37
        /*0002*/ 	.short	(.L_506 - .L_505)
.L_505:
        /*0004*/ 	.word	0x00000082


	//----- nvinfo : EIATTR_KPARAM_INFO
	.align		4
.L_506:
        /*0008*/ 	.byte	0x04, 0x17
        /*000a*/ 	.short	(.L_508 - .L_507)
.L_507:
        /*000c*/ 	.word	0x00000000
        /*0010*/ 	.short	0x0000
        /*0012*/ 	.short	0x0000
        /*0014*/ 	.byte	0x00, 0xf0, 0x01, 0x1c


	//----- nvinfo : EIATTR_SPARSE_MMA_MASK
	.align		4
.L_508:
        /*0018*/ 	.byte	0x03, 0x50
        /*001a*/ 	.short	0x0000


	//----- nvinfo : EIATTR_MAXREG_COUNT
	.align		4
        /*001c*/ 	.byte	0x03, 0x1b
        /*001e*/ 	.short	0x00a8


	//----- nvinfo : EIATTR_MERCURY_ISA_VERSION
	.align		4
        /*0020*/ 	.byte	0x03, 0x5f
        /*0022*/ 	.short	0x0101


	//----- nvinfo : EIATTR_VRC_CTA_INIT_COUNT
	.align		4
        /*0024*/ 	.byte	0x02, 0x4a
	.zero		1
	.zero		1


	//----- nvinfo : EIATTR_EXIT_INSTR_OFFSETS
	.align		4
        /*0028*/ 	.byte	0x04, 0x1c
        /*002a*/ 	.short	(.L_510 - .L_509)


	//   ....[0]....
.L_509:
        /*002c*/ 	.word	0x00000010


	//----- nvinfo : EIATTR_MAX_THREADS
	.align		4
.L_510:
        /*0030*/ 	.byte	0x04, 0x05
        /*0032*/ 	.short	(.L_512 - .L_511)
.L_511:
        /*0034*/ 	.word	0x00000180
        /*0038*/ 	.word	0x00000001
        /*003c*/ 	.word	0x00000001


	//----- nvinfo : EIATTR_CBANK_PARAM_SIZE
	.align		4
.L_512:
        /*0040*/ 	.byte	0x03, 0x19
        /*0042*/ 	.short	0x0700


	//----- nvinfo : EIATTR_PARAM_CBANK
	.align		4
        /*0044*/ 	.byte	0x04, 0x0a
        /*0046*/ 	.short	(.L_514 - .L_513)
	.align		4
.L_513:
        /*0048*/ 	.word	index@(.nv.constant0._ZN7cutlass13device_kernelIN5flash11enable_sm90INS1_16FlashAttnBwdSm90INS1_25CollectiveMainloopBwdSm90ILi2ELi2ELi2EN4cute5tupleIJNS5_1CILi1EEES8_S8_EEENS6_IJNS7_ILi64EEENS7_ILi128EEESB_EEENS_10bfloat16_tEfNS_4arch4Sm90ELb1ELb0ELb1ELb1ELb1ELb1ELb0ELb0ELi2ELi1ELi2ELi1ELb0EEENS1_24CollectiveEpilogueBwdGQAISC_fSF_Li256ELb1ELb1EEENS1_25SingleTileBwdLPTSchedulerILb1ELi128ELb1EEEEEEEEEvNT_6ParamsE)
        /*004c*/ 	.short	0x0380
        /*004e*/ 	.short	0x0700


	//----- nvinfo : EIATTR_SW_WAR
	.align		4
.L_514:
        /*0050*/ 	.byte	0x04, 0x36
        /*0052*/ 	.short	(.L_516 - .L_515)
.L_515:
        /*0054*/ 	.word	0x00000008
.L_516:


//--------------------- .nv.info._ZN7cutlass13device_kernelIN5flash22FlashAttnBwdPreprocessIN4cute5tupleIJNS3_1CILi64EEENS5_ILi128EEEEEENS_10bfloat16_tEfNS_4arch4Sm90ELb1ELb1EEEEEvNT_6ParamsE --------------------------
	.section	.nv.info._ZN7cutlass13device_kernelIN5flash22FlashAttnBwdPreprocessIN4cute5tupleIJNS3_1CILi64EEENS5_ILi128EEEEEENS_10bfloat16_tEfNS_4arch4Sm90ELb1ELb1EEEEEvNT_6ParamsE,"",@"SHT_CUDA_INFO"
	.sectionflags	@""
	.align	4


	//----- nvinfo : EIATTR_CUDA_API_VERSION
	.align		4
        /*0000*/ 	.byte	0x04, 0x37
        /*0002*/ 	.short	(.L_518 - .L_517)
.L_517:
        /*0004*/ 	.word	0x00000082


	//----- nvinfo : EIATTR_KPARAM_INFO
	.align		4
.L_518:
        /*0008*/ 	.byte	0x04, 0x17
        /*000a*/ 	.short	(.L_520 - .L_519)
.L_519:
        /*000c*/ 	.word	0x00000000
        /*0010*/ 	.short	0x0000
        /*0012*/ 	.short	0x0000
        /*0014*/ 	.byte	0x00, 0xf0, 0xc1, 0x03


	//----- nvinfo : EIATTR_SPARSE_MMA_MASK
	.align		4
.L_520:
        /*0018*/ 	.byte	0x03, 0x50
        /*001a*/ 	.short	0x0000


	//----- nvinfo : EIATTR_MAXREG_COUNT
	.align		4
        /*001c*/ 	.byte	0x03, 0x1b
        /*001e*/ 	.short	0x0080


	//----- nvinfo : EIATTR_MERCURY_ISA_VERSION
	.align		4
        /*0020*/ 	.byte	0x03, 0x5f
        /*0022*/ 	.short	0x0101


	//----- nvinfo : EIATTR_COOP_GROUP_MASK_REGIDS
	.align		4
        /*0024*/ 	.byte	0x04, 0x29
        /*0026*/ 	.short	(.L_522 - .L_521)


	//   ....[0]....
.L_521:
        /*0028*/ 	.word	0xffffffff


	//   ....[1]....
        /*002c*/ 	.word	0xffffffff


	//   ....[2]....
        /*0030*/ 	.word	0xffffffff


	//   ....[3]....
        /*0034*/ 	.word	0xffffffff


	//   ....[4]....
        /*0038*/ 	.word	0xffffffff


	//   ....[5]....
        /*003c*/ 	.word	0xffffffff


	//   ....[6]....
        /*0040*/ 	.word	0xffffffff


	//   ....[7]....
        /*0044*/ 	.word	0xffffffff


	//   ....[8]....
        /*0048*/ 	.word	0xffffffff


	//   ....[9]....
        /*004c*/ 	.word	0xffffffff


	//   ....[10]....
        /*0050*/ 	.word	0xffffffff


	//   ....[11]....
        /*0054*/ 	.word	0xffffffff


	//   ....[12]....
        /*0058*/ 	.word	0xffffffff


	//   ....[13]....
        /*005c*/ 	.word	0xffffffff


	//   ....[14]....
        /*0060*/ 	.word	0xffffffff


	//   ....[15]....
        /*0064*/ 	.word	0xffffffff


	//----- nvinfo : EIATTR_COOP_GROUP_INSTR_OFFSETS
	.align		4
.L_522:
        /*0068*/ 	.byte	0x04, 0x28
        /*006a*/ 	.short	(.L_524 - .L_523)


	//   ....[0]....
.L_523:
        /*006c*/ 	.word	0x00001220


	//   ....[1]....
        /*0070*/ 	.word	0x00001240


	//   ....[2]....
        /*0074*/ 	.word	0x00001250


	//   ....[3]....
        /*0078*/ 	.word	0x00001260


	//   ....[4]....
        /*007c*/ 	.word	0x00001290


	//   ....[5]....
        /*0080*/ 	.word	0x000012c0


	//   ....[6]....
        /*0084*/ 	.word	0x000012d0


	//   ....[7]....
        /*0088*/ 	.word	0x000012e0


	//   ....[8]....
        /*008c*/ 	.word	0x00001300


	//   ....[9]....
        /*0090*/ 	.word	0x00001340


	//   ....[10]....
        /*0094*/ 	.word	0x00001350


	//   ....[11]....
        /*0098*/ 	.word	0x00001360


	//   ....[12]....
        /*009c*/ 	.word	0x000013c0


	//   ....[13]....
        /*00a0*/ 	.word	0x00001400


	//   ....[14]....
        /*00a4*/ 	.word	0x00001430


	//   ....[15]....
        /*00a8*/ 	.word	0x00001440


	//----- nvinfo : EIATTR_VRC_CTA_INIT_COUNT
	.align		4
.L_524:
        /*00ac*/ 	.byte	0x02, 0x4a
	.zero		1
	.zero		1


	//----- nvinfo : EIATTR_EXIT_INSTR_OFFSETS
	.align		4
        /*00b0*/ 	.byte	0x04, 0x1c
        /*00b2*/ 	.short	(.L_526 - .L_525)


	//   ....[0]....
.L_525:
        /*00b4*/ 	.word	0x00000280


	//   ....[1]....
        /*00b8*/ 	.word	0x00001970


	//   ....[2]....
        /*00bc*/ 	.word	0x000019f0


	//----- nvinfo : EIATTR_MAX_THREADS
	.align		4
.L_526:
        /*00c0*/ 	.byte	0x04, 0x05
        /*00c2*/ 	.short	(.L_528 - .L_527)
.L_527:
        /*00c4*/ 	.word	0x00000100
        /*00c8*/ 	.word	0x00000001
        /*00cc*/ 	.word	0x00000001


	//----- nvinfo : EIATTR_CRS_STACK_SIZE
	.align		4
.L_528:
        /*00d0*/ 	.byte	0x04, 0x1e
        /*00d2*/ 	.short	(.L_530 - .L_529)
.L_529:
        /*00d4*/ 	.word	0x00000000


	//----- nvinfo : EIATTR_CBANK_PARAM_SIZE
	.align		4
.L_530:
        /*00d8*/ 	.byte	0x03, 0x19
        /*00da*/ 	.short	0x00f0


	//----- nvinfo : EIATTR_PARAM_CBANK
	.align		4
        /*00dc*/ 	.byte	0x04, 0x0a
        /*00de*/ 	.short	(.L_532 - .L_531)
	.align		4
.L_531:
        /*00e0*/ 	.word	index@(.nv.constant0._ZN7cutlass13device_kernelIN5flash22FlashAttnBwdPreprocessIN4cute5tupleIJNS3_1CILi64EEENS5_ILi128EEEEEENS_10bfloat16_tEfNS_4arch4Sm90ELb1ELb1EEEEEvNT_6ParamsE)
        /*00e4*/ 	.short	0x0380
        /*00e6*/ 	.short	0x00f0


	//----- nvinfo : EIATTR_SW_WAR
	.align		4
.L_532:
        /*00e8*/ 	.byte	0x04, 0x36
        /*00ea*/ 	.short	(.L_534 - .L_533)
.L_533:
        /*00ec*/ 	.word	0x00000008
.L_534:


//--------------------- .nv.callgraph             --------------------------
	.section	.nv.callgraph,"",@"SHT_CUDA_CALLGRAPH"
	.align	4
	.sectionentsize	8
	.align		4
        /*0000*/ 	.word	0x00000000
	.align		4
        /*0004*/ 	.word	0xffffffff
	.align		4
        /*0008*/ 	.word	0x00000000
	.align		4
        /*000c*/ 	.word	0xfffffffe
	.align		4
        /*0010*/ 	.word	0x00000000
	.align		4
        /*0014*/ 	.word	0xfffffffd
	.align		4
        /*0018*/ 	.word	0x00000000
	.align		4
        /*001c*/ 	.word	0xfffffffc


//--------------------- .nv.constant4             --------------------------
	.section	.nv.constant4,"a",@progbits
	.align	8
	.align		8
.nv.constant4:
        /*0000*/ 	.dword	_ZN74_INTERNAL_5fd1a7b8_38_flash_bwd_hdim128_bf16_softcap_sm90_cu_49158569_29794cuda3std3__45__cpo5beginE
	.align		8
        /*0008*/ 	.dword	_ZN74_INTERNAL_5fd1a7b8_38_flash_bwd_hdim128_bf16_softcap_sm90_cu_49158569_29794cuda3std3__45__cpo3endE
	.align		8
        /*0010*/ 	.dword	_ZN74_INTERNAL_5fd1a7b8_38_flash_bwd_hdim128_bf16_softcap_sm90_cu_49158569_29794cuda3std3__45__cpo6cbeginE
	.align		8
        /*0018*/ 	.dword	_ZN74_INTERNAL_5fd1a7b8_38_flash_bwd_hdim128_bf16_softcap_sm90_cu_49158569_29794cuda3std3__45__cpo4cendE
	.align		8
        /*0020*/ 	.dword	_ZN74_INTERNAL_5fd1a7b8_38_flash_bwd_hdim128_bf16_softcap_sm90_cu_49158569_29794cuda3std3__476_GLOBAL__N__5fd1a7b8_38_flash_bwd_hdim128_bf16_softcap_sm90_cu_49158569_29796ignoreE
	.align		8
        /*0028*/ 	.dword	_ZN74_INTERNAL_5fd1a7b8_38_flash_bwd_hdim128_bf16_softcap_sm90_cu_49158569_29794cuda3std3__419piecewise_constructE
	.align		8
        /*0030*/ 	.dword	_ZN74_INTERNAL_5fd1a7b8_38_flash_bwd_hdim128_bf16_softcap_sm90_cu_49158569_29794cuda3std3__48in_placeE
	.align		8
        /*0038*/ 	.dword	_ZN74_INTERNAL_5fd1a7b8_38_flash_bwd_hdim128_bf16_softcap_sm90_cu_49158569_29794cuda3std6ranges3__45__cpo4swapE
	.align		8
        /*0040*/ 	.dword	_ZN74_INTERNAL_5fd1a7b8_38_flash_bwd_hdim128_bf16_softcap_sm90_cu_49158569_29794cuda3std6ranges3__45__cpo9iter_moveE
	.align		8
        /*0048*/ 	.dword	_ZN74_INTERNAL_5fd1a7b8_38_flash_bwd_hdim128_bf16_softcap_sm90_cu_49158569_29794cute7productE
	.align		8
        /*0050*/ 	.dword	_ZN74_INTERNAL_5fd1a7b8_38_flash_bwd_hdim128_bf16_softcap_sm90_cu_49158569_29794cute1_E


//--------------------- .text._ZN7cutlass13device_kernelIN5flash11enable_sm90INS1_16FlashAttnBwdSm90INS1_25CollectiveMainloopBwdSm90ILi2ELi2ELi2EN4cute5tupleIJNS5_1CILi1EEES8_S8_EEENS6_IJNS7_ILi64EEENS7_ILi128EEESB_EEENS_10bfloat16_tEfNS_4arch4Sm90ELb0ELb0ELb1ELb0ELb0ELb1ELb0ELb0ELi2ELi1ELi2ELi1ELb0EEENS1_21CollectiveEpilogueBwdISC_SD_SF_Li256ELb0ELb0ELi1EEENS1_19SingleTileSchedulerILb0ELb0ELb0ELi128EEEEEEEEEvNT_6ParamsE --------------------------
	.section	.text._ZN7cutlass13device_kernelIN5flash11enable_sm90INS1_16FlashAttnBwdSm90INS1_25CollectiveMainloopBwdSm90ILi2ELi2ELi2EN4cute5tupleIJNS5_1CILi1EEES8_S8_EEENS6_IJNS7_ILi64EEENS7_ILi128EEESB_EEENS_10bfloat16_tEfNS_4arch4Sm90ELb0ELb0ELb1ELb0ELb0ELb1ELb0ELb0ELi2ELi1ELi2ELi1ELb0EEENS1_21CollectiveEpilogueBwdISC_SD_SF_Li256ELb0ELb0ELi1EEENS1_19SingleTileSchedulerILb0ELb0ELb0ELi128EEEEEEEEEvNT_6ParamsE,"ax",@progbits
	.align	128
.text._ZN7cutlass13device_kernelIN5flash11enable_sm90INS1_16FlashAttnBwdSm90INS1_25CollectiveMainloopBwdSm90ILi2ELi2ELi2EN4cute5tupleIJNS5_1CILi1EEES8_S8_EEENS6_IJNS7_ILi64EEENS7_ILi128EEESB_EEENS_10bfloat16_tEfNS_4arch4Sm90ELb0ELb0ELb1ELb0ELb0ELb1ELb0ELb0ELi2ELi1ELi2ELi1ELb0EEENS1_21CollectiveEpilogueBwdISC_SD_SF_Li256ELb0ELb0ELi1EEENS1_19SingleTileSchedulerILb0ELb0ELb0ELi128EEEEEEEEEvNT_6ParamsE:
        .type           _ZN7cutlass13device_kernelIN5flash11enable_sm90INS1_16FlashAttnBwdSm90INS1_25CollectiveMainloopBwdSm90ILi2ELi2ELi2EN4cute5tupleIJNS5_1CILi1EEES8_S8_EEENS6_IJNS7_ILi64EEENS7_ILi128EEESB_EEENS_10bfloat16_tEfNS_4arch4Sm90ELb0ELb0ELb1ELb0ELb0ELb1ELb0ELb0ELi2ELi1ELi2ELi1ELb0EEENS1_21CollectiveEpilogueBwdISC_SD_SF_Li256ELb0ELb0ELi1EEENS1_19SingleTileSchedulerILb0ELb0ELb0ELi128EEEEEEEEEvNT_6ParamsE,@function
        .size           _ZN7cutlass13device_kernelIN5flash11enable_sm90INS1_16FlashAttnBwdSm90INS1_25CollectiveMainloopBwdSm90ILi2ELi2ELi2EN4cute5tupleIJNS5_1CILi1EEES8_S8_EEENS6_IJNS7_ILi64EEENS7_ILi128EEESB_EEENS_10bfloat16_tEfNS_4arch4Sm90ELb0ELb0ELb1ELb0ELb0ELb1ELb0ELb0ELi2ELi1ELi2ELi1ELb0EEENS1_21CollectiveEpilogueBwdISC_SD_SF_Li256ELb0ELb0ELi1EEENS1_19SingleTileSchedulerILb0ELb0ELb0ELi128EEEEEEEEEvNT_6ParamsE,(.L_x_76 - _ZN7cutlass13device_kernelIN5flash11enable_sm90INS1_16FlashAttnBwdSm90INS1_25CollectiveMainloopBwdSm90ILi2ELi2ELi2EN4cute5tupleIJNS5_1CILi1EEES8_S8_EEENS6_IJNS7_ILi64EEENS7_ILi128EEESB_EEENS_10bfloat16_tEfNS_4arch4Sm90ELb0ELb0ELb1ELb0ELb0ELb1ELb0ELb0ELi2ELi1ELi2ELi1ELb0EEENS1_21CollectiveEpilogueBwdISC_SD_SF_Li256ELb0ELb0ELi1EEENS1_19SingleTileSchedulerILb0ELb0ELb0ELi128EEEEEEEEEvNT_6ParamsE)
        .other          _ZN7cutlass13device_kernelIN5flash11enable_sm90INS1_16FlashAttnBwdSm90INS1_25CollectiveMainloopBwdSm90ILi2ELi2ELi2EN4cute5tupleIJNS5_1CILi1EEES8_S8_EEENS6_IJNS7_ILi64EEENS7_ILi128EEESB_EEENS_10bfloat16_tEfNS_4arch4Sm90ELb0ELb0ELb1ELb0ELb0ELb1ELb0ELb0ELi2ELi1ELi2ELi1ELb0EEENS1_21CollectiveEpilogueBwdISC_SD_SF_Li256ELb0ELb0ELi1EEENS1_19SingleTileSchedulerILb0ELb0ELb0ELi128EEEEEEEEEvNT_6ParamsE,@"STO_CUDA_ENTRY STV_DEFAULT"
_ZN7cutlass13device_kernelIN5flash11enable_sm90INS1_16FlashAttnBwdSm90INS1_25CollectiveMainloopBwdSm90ILi2ELi2ELi2EN4cute5tupleIJNS5_1CILi1EEES8_S8_EEENS6_IJNS7_ILi64EEENS7_ILi128EEESB_EEENS_10bfloat16_tEfNS_4arch4Sm90ELb0ELb0ELb1ELb0ELb0ELb1ELb0ELb0ELi2ELi1ELi2ELi1ELb0EEENS1_21CollectiveEpilogueBwdISC_SD_SF_Li256ELb0ELb0ELi1EEENS1_19SingleTileSchedulerILb0ELb0ELb0ELi128EEEEEEEEEvNT_6ParamsE:
[----:B------:R-:W-:Y:S01]  /*0000*/  LDC R1, c[0x0][0x37c] ;  /* 0x0000df00ff017b82 */ /* 0x000fe20000000800 */
[----:B------:R-:W-:Y:S05]  /*0010*/  EXIT ;  /* 0x000000000000794d */ /* 0x000fea0003800000 */
.L_x_0:
[----:B------:R-:W-:-:S00]  /*0020*/  BRA `(.L_x_0) ;  /* 0xfffffffc00fc7947 */ /* 0x000fc0000383ffff */
[----:B------:R-:W-:-:S00]  /*0030*/  NOP ;  /* 0x0000000000007918 */ /* 0x000fc00000000000 */
        /* <DEDUP_REMOVED lines=12> */
.L_x_76:


//--------------------- .text._ZN7cutlass13device_kernelIN5flash11enable_sm90INS1_16FlashAttnBwdSm90INS1_25CollectiveMainloopBwdSm90ILi2ELi2ELi2EN4cute5tupleIJNS5_1CILi1EEES8_S8_EEENS6_IJNS7_ILi64EEENS7_ILi128EEESB_EEENS_10bfloat16_tEfNS_4arch4Sm90ELb0ELb0ELb1ELb0ELb1ELb1ELb0ELb0ELi2ELi1ELi2ELi1ELb0EEENS1_21CollectiveEpilogueBwdISC_SD_SF_Li256ELb0ELb0ELi1EEENS1_19SingleTileSchedulerILb0ELb0ELb0ELi128EEEEEEEEEvNT_6ParamsE --------------------------
	.section	.text._ZN7cutlass13device_kernelIN5flash11enable_sm90INS1_16FlashAttnBwdSm90INS1_25CollectiveMainloopBwdSm90ILi2ELi2ELi2EN4cute5tupleIJNS5_1CILi1EEES8_S8_EEENS6_IJNS7_ILi64EEENS7_ILi128EEESB_EEENS_10bfloat16_tEfNS_4arch4Sm90ELb0ELb0ELb1ELb0ELb1ELb1ELb0ELb0ELi2ELi1ELi2ELi1ELb0EEENS1_21CollectiveEpilogueBwdISC_SD_SF_Li256ELb0ELb0ELi1EEENS1_19SingleTileSchedulerILb0ELb0ELb0ELi128EEEEEEEEEvNT_6ParamsE,"ax",@progbits
	.align	128
.text._ZN7cutlass13device_kernelIN5flash11enable_sm90INS1_16FlashAttnBwdSm90INS1_25CollectiveMainloopBwdSm90ILi2ELi2ELi2EN4cute5tupleIJNS5_1CILi1EEES8_S8_EEENS6_IJNS7_ILi64EEENS7_ILi128EEESB_EEENS_10bfloat16_tEfNS_4arch4Sm90ELb0ELb0ELb1ELb0ELb1ELb1ELb0ELb0ELi2ELi1ELi2ELi1ELb0EEENS1_21CollectiveEpilogueBwdISC_SD_SF_Li256ELb0ELb0ELi1EEENS1_19SingleTileSchedulerILb0ELb0ELb0ELi128EEEEEEEEEvNT_6ParamsE:
        .type           _ZN7cutlass13device_kernelIN5flash11enable_sm90INS1_16FlashAttnBwdSm90INS1_25CollectiveMainloopBwdSm90ILi2ELi2ELi2EN4cute5tupleIJNS5_1CILi1EEES8_S8_EEENS6_IJNS7_ILi64EEENS7_ILi128EEESB_EEENS_10bfloat16_tEfNS_4arch4Sm90ELb0ELb0ELb1ELb0ELb1ELb1ELb0ELb0ELi2ELi1ELi2ELi1ELb0EEENS1_21CollectiveEpilogueBwdISC_SD_SF_Li256ELb0ELb0ELi1EEENS1_19SingleTileSchedulerILb0ELb0ELb0ELi128EEEEEEEEEvNT_6ParamsE,@function
        .size           _ZN7cutlass13device_kernelIN5flash11enable_sm90INS1_16FlashAttnBwdSm90INS1_25CollectiveMainloopBwdSm90ILi2ELi2ELi2EN4cute5tupleIJNS5_1CILi1EEES8_S8_EEENS6_IJNS7_ILi64EEENS7_ILi128EEESB_EEENS_10bfloat16_tEfNS_4arch4Sm90ELb0ELb0ELb1ELb0ELb1ELb1ELb0ELb0ELi2ELi1ELi2ELi1ELb0EEENS1_21CollectiveEpilogueBwdISC_SD_SF_Li256ELb0ELb0ELi1EEENS1_19SingleTileSchedulerILb0ELb0ELb0ELi128EEEEEEEEEvNT_6ParamsE,(.L_x_77 - _ZN7cutlass13device_kernelIN5flash11enable_sm90INS1_16FlashAttnBwdSm90INS1_25CollectiveMainloopBwdSm90ILi2ELi2ELi2EN4cute5tupleIJNS5_1CILi1EEES8_S8_EEENS6_IJNS7_ILi64EEENS7_ILi128EEESB_EEENS_10bfloat16_tEfNS_4arch4Sm90ELb0ELb0ELb1ELb0ELb1ELb1ELb0ELb0ELi2ELi1ELi2ELi1ELb0EEENS1_21CollectiveEpilogueBwdISC_SD_SF_Li256ELb0ELb0ELi1EEENS1_19SingleTileSchedulerILb0ELb0ELb0ELi128EEEEEEEEEvNT_6ParamsE)
        .other          _ZN7cutlass13device_kernelIN5flash11enable_sm90INS1_16FlashAttnBwdSm90INS1_25CollectiveMainloopBwdSm90ILi2ELi2ELi2EN4cute5tupleIJNS5_1CILi1EEES8_S8_EEENS6_IJNS7_ILi64EEENS7_ILi128EEESB_EEENS_10bfloat16_tEfNS_4arch4Sm90ELb0ELb0ELb1ELb0ELb1ELb1ELb0ELb0ELi2ELi1ELi2ELi1ELb0EEENS1_21CollectiveEpilogueBwdISC_SD_SF_Li256ELb0ELb0ELi1EEENS1_19SingleTileSchedulerILb0ELb0ELb0ELi128EEEEEEEEEvNT_6ParamsE,@"STO_CUDA_ENTRY STV_DEFAULT"
_ZN7cutlass13device_kernelIN5flash11enable_sm90INS1_16FlashAttnBwdSm90INS1_25CollectiveMainloopBwdSm90ILi2ELi2ELi2EN4cute5tupleIJNS5_1CILi1EEES8_S8_EEENS6_IJNS7_ILi64EEENS7_ILi128EEESB_EEENS_10bfloat16_tEfNS_4arch4Sm90ELb0ELb0ELb1ELb0ELb1ELb1ELb0ELb0ELi2ELi1ELi2ELi1ELb0EEENS1_21CollectiveEpilogueBwdISC_SD_SF_Li256ELb0ELb0ELi1EEENS1_19SingleTileSchedulerILb0ELb0ELb0ELi128EEEEEEEEEvNT_6ParamsE:
[----:B------:R-:W-:Y:S01]  /*0000*/  LDC R1, c[0x0][0x37c] ;  /* 0x0000df00ff017b82 */ /* 0x000fe20000000800 */
[----:B------:R-:W-:Y:S05]  /*0010*/  EXIT ;  /* 0x000000000000794d */ /* 0x000fea0003800000 */
.L_x_1:
        /* <DEDUP_REMOVED lines=14> */
.L_x_77:


//--------------------- .text._ZN7cutlass13device_kernelIN5flash11enable_sm90INS1_16FlashAttnBwdSm90INS1_25CollectiveMainloopBwdSm90ILi2ELi2ELi2EN4cute5tupleIJNS5_1CILi1EEES8_S8_EEENS6_IJNS7_ILi64EEENS7_ILi128EEESB_EEENS_10bfloat16_tEfNS_4arch4Sm90ELb0ELb0ELb1ELb0ELb0ELb1ELb0ELb0ELi2ELi1ELi2ELi1ELb0EEENS1_24CollectiveEpilogueBwdGQAISC_fSF_Li256ELb0ELb0EEENS1_19SingleTileSchedulerILb0ELb0ELb0ELi128EEEEEEEEEvNT_6ParamsE --------------------------
	.section	.text._ZN7cutlass13device_kernelIN5flash11enable_sm90INS1_16FlashAttnBwdSm90INS1_25CollectiveMainloopBwdSm90ILi2ELi2ELi2EN4cute5tupleIJNS5_1CILi1EEES8_S8_EEENS6_IJNS7_ILi64EEENS7_ILi128EEESB_EEENS_10bfloat16_tEfNS_4arch4Sm90ELb0ELb0ELb1ELb0ELb0ELb1ELb0ELb0ELi2ELi1ELi2ELi1ELb0EEENS1_24CollectiveEpilogueBwdGQAISC_fSF_Li256ELb0ELb0EEENS1_19SingleTileSchedulerILb0ELb0ELb0ELi128EEEEEEEEEvNT_6ParamsE,"ax",@progbits
	.align	128
.text._ZN7cutlass13device_kernelIN5flash11enable_sm90INS1_16FlashAttnBwdSm90INS1_25CollectiveMainloopBwdSm90ILi2ELi2ELi2EN4cute5tupleIJNS5_1CILi1EEES8_S8_EEENS6_IJNS7_ILi64EEENS7_ILi128EEESB_EEENS_10bfloat16_tEfNS_4arch4Sm90ELb0ELb0ELb1ELb0ELb0ELb1ELb0ELb0ELi2ELi1ELi2ELi1ELb0EEENS1_24CollectiveEpilogueBwdGQAISC_fSF_Li256ELb0ELb0EEENS1_19SingleTileSchedulerILb0ELb0ELb0ELi128EEEEEEEEEvNT_6ParamsE:
        .type           _ZN7cutlass13device_kernelIN5flash11enable_sm90INS1_16FlashAttnBwdSm90INS1_25CollectiveMainloopBwdSm90ILi2ELi2ELi2EN4cute5tupleIJNS5_1CILi1EEES8_S8_EEENS6_IJNS7_ILi64EEENS7_ILi128EEESB_EEENS_10bfloat16_tEfNS_4arch4Sm90ELb0ELb0ELb1ELb0ELb0ELb1ELb0ELb0ELi2ELi1ELi2ELi1ELb0EEENS1_24CollectiveEpilogueBwdGQAISC_fSF_Li256ELb0ELb0EEENS1_19SingleTileSchedulerILb0ELb0ELb0ELi128EEEEEEEEEvNT_6ParamsE,@function
        .size           _ZN7cutlass13device_kernelIN5flash11enable_sm90INS1_16FlashAttnBwdSm90INS1_25CollectiveMainloopBwdSm90ILi2ELi2ELi2EN4cute5tupleIJNS5_1CILi1EEES8_S8_EEENS6_IJNS7_ILi64EEENS7_ILi128EEESB_EEENS_10bfloat16_tEfNS_4arch4Sm90ELb0ELb0ELb1ELb0ELb0ELb1ELb0ELb0ELi2ELi1ELi2ELi1ELb0EEENS1_24CollectiveEpilogueBwdGQAISC_fSF_Li256ELb0ELb0EEENS1_19SingleTileSchedulerILb0ELb0ELb0ELi128EEEEEEEEEvNT_6ParamsE,(.L_x_78 - _ZN7cutlass13device_kernelIN5flash11enable_sm90INS1_16FlashAttnBwdSm90INS1_25CollectiveMainloopBwdSm90ILi2ELi2ELi2EN4cute5tupleIJNS5_1CILi1EEES8_S8_EEENS6_IJNS7_ILi64EEENS7_ILi128EEESB_EEENS_10bfloat16_tEfNS_4arch4Sm90ELb0ELb0ELb1ELb0ELb0ELb1ELb0ELb0ELi2ELi1ELi2ELi1ELb0EEENS1_24CollectiveEpilogueBwdGQAISC_fSF_Li256ELb0ELb0EEENS1_19SingleTileSchedulerILb0ELb0ELb0ELi128EEEEEEEEEvNT_6ParamsE)
        .other          _ZN7cutlass13device_kernelIN5flash11enable_sm90INS1_16FlashAttnBwdSm90INS1_25CollectiveMainloopBwdSm90ILi2ELi2ELi2EN4cute5tupleIJNS5_1CILi1EEES8_S8_EEENS6_IJNS7_ILi64EEENS7_ILi128EEESB_EEENS_10bfloat16_tEfNS_4arch4Sm90ELb0ELb0ELb1ELb0ELb0ELb1ELb0ELb0ELi2ELi1ELi2ELi1ELb0EEENS1_24CollectiveEpilogueBwdGQAISC_fSF_Li256ELb0ELb0EEENS1_19SingleTileSchedulerILb0ELb0ELb0ELi128EEEEEEEEEvNT_6ParamsE,@"STO_CUDA_ENTRY STV_DEFAULT"
_ZN7cutlass13device_kernelIN5flash11enable_sm90INS1_16FlashAttnBwdSm90INS1_25CollectiveMainloopBwdSm90ILi2ELi2ELi2EN4cute5tupleIJNS5_1CILi1EEES8_S8_EEENS6_IJNS7_ILi64EEENS7_ILi128EEESB_EEENS_10bfloat16_tEfNS_4arch4Sm90ELb0ELb0ELb1ELb0ELb0ELb1ELb0ELb0ELi2ELi1ELi2ELi1ELb0EEENS1_24CollectiveEpilogueBwdGQAISC_fSF_Li256ELb0ELb0EEENS1_19SingleTileSchedulerILb0ELb0ELb0ELi128EEEEEEEEEvNT_6ParamsE:
[----:B------:R-:W-:Y:S01]  /*0000*/  LDC R1, c[0x0][0x37c] ;  /* 0x0000df00ff017b82 */ /* 0x000fe20000000800 */
[----:B------:R-:W-:Y:S05]  /*0010*/  EXIT ;  /* 0x000000000000794d */ /* 0x000fea0003800000 */
.L_x_2:
        /* <DEDUP_REMOVED lines=14> */
.L_x_78:


//--------------------- .text._ZN7cutlass13device_kernelIN5flash11enable_sm90INS1_16FlashAttnBwdSm90INS1_25CollectiveMainloopBwdSm90ILi2ELi2ELi2EN4cute5tupleIJNS5_1CILi1EEES8_S8_EEENS6_IJNS7_ILi64EEENS7_ILi128EEESB_EEENS_10bfloat16_tEfNS_4arch4Sm90ELb0ELb0ELb1ELb0ELb1ELb1ELb0ELb0ELi2ELi1ELi2ELi1ELb0EEENS1_24CollectiveEpilogueBwdGQAISC_fSF_Li256ELb0ELb1EEENS1_19SingleTileSchedulerILb0ELb0ELb0ELi128EEEEEEEEEvNT_6ParamsE --------------------------
	.section	.text._ZN7cutlass13device_kernelIN5flash11enable_sm90INS1_16FlashAttnBwdSm90INS1_25CollectiveMainloopBwdSm90ILi2ELi2ELi2EN4cute5tupleIJNS5_1CILi1EEES8_S8_EEENS6_IJNS7_ILi64EEENS7_ILi128EEESB_EEENS_10bfloat16_tEfNS_4arch4Sm90ELb0ELb0ELb1ELb0ELb1ELb1ELb0ELb0ELi2ELi1ELi2ELi1ELb0EEENS1_24CollectiveEpilogueBwdGQAISC_fSF_Li256ELb0ELb1EEENS1_19SingleTileSchedulerILb0ELb0ELb0ELi128EEEEEEEEEvNT_6ParamsE,"ax",@progbits
	.align	128
.text._ZN7cutlass13device_kernelIN5flash11enable_sm90INS1_16FlashAttnBwdSm90INS1_25CollectiveMainloopBwdSm90ILi2ELi2ELi2EN4cute5tupleIJNS5_1CILi1EEES8_S8_EEENS6_IJNS7_ILi64EEENS7_ILi128EEESB_EEENS_10bfloat16_tEfNS_4arch4Sm90ELb0ELb0ELb1ELb0ELb1ELb1ELb0ELb0ELi2ELi1ELi2ELi1ELb0EEENS1_24CollectiveEpilogueBwdGQAISC_fSF_Li256ELb0ELb1EEENS1_19SingleTileSchedulerILb0ELb0ELb0ELi128EEEEEEEEEvNT_6ParamsE:
        .type           _ZN7cutlass13device_kernelIN5flash11enable_sm90INS1_16FlashAttnBwdSm90INS1_25CollectiveMainloopBwdSm90ILi2ELi2ELi2EN4cute5tupleIJNS5_1CILi1EEES8_S8_EEENS6_IJNS7_ILi64EEENS7_ILi128EEESB_EEENS_10bfloat16_tEfNS_4arch4Sm90ELb0ELb0ELb1ELb0ELb1ELb1ELb0ELb0ELi2ELi1ELi2ELi1ELb0EEENS1_24CollectiveEpilogueBwdGQAISC_fSF_Li256ELb0ELb1EEENS1_19SingleTileSchedulerILb0ELb0ELb0ELi128EEEEEEEEEvNT_6ParamsE,@function
        .size           _ZN7cutlass13device_kernelIN5flash11enable_sm90INS1_16FlashAttnBwdSm90INS1_25CollectiveMainloopBwdSm90ILi2ELi2ELi2EN4cute5tupleIJNS5_1CILi1EEES8_S8_EEENS6_IJNS7_ILi64EEENS7_ILi128EEESB_EEENS_10bfloat16_tEfNS_4arch4Sm90ELb0ELb0ELb1ELb0ELb1ELb1ELb0ELb0ELi2ELi1ELi2ELi1ELb0EEENS1_24CollectiveEpilogueBwdGQAISC_fSF_Li256ELb0ELb1EEENS1_19SingleTileSchedulerILb0ELb0ELb0ELi128EEEEEEEEEvNT_6ParamsE,(.L_x_79 - _ZN7cutlass13device_kernelIN5flash11enable_sm90INS1_16FlashAttnBwdSm90INS1_25CollectiveMainloopBwdSm90ILi2ELi2ELi2EN4cute5tupleIJNS5_1CILi1EEES8_S8_EEENS6_IJNS7_ILi64EEENS7_ILi128EEESB_EEENS_10bfloat16_tEfNS_4arch4Sm90ELb0ELb0ELb1ELb0ELb1ELb1ELb0ELb0ELi2ELi1ELi2ELi1ELb0EEENS1_24CollectiveEpilogueBwdGQAISC_fSF_Li256ELb0ELb1EEENS1_19SingleTileSchedulerILb0ELb0ELb0ELi128EEEEEEEEEvNT_6ParamsE)
        .other          _ZN7cutlass13device_kernelIN5flash11enable_sm90INS1_16FlashAttnBwdSm90INS1_25CollectiveMainloopBwdSm90ILi2ELi2ELi2EN4cute5tupleIJNS5_1CILi1EEES8_S8_EEENS6_IJNS7_ILi64EEENS7_ILi128EEESB_EEENS_10bfloat16_tEfNS_4arch4Sm90ELb0ELb0ELb1ELb0ELb1ELb1ELb0ELb0ELi2ELi1ELi2ELi1ELb0EEENS1_24CollectiveEpilogueBwdGQAISC_fSF_Li256ELb0ELb1EEENS1_19SingleTileSchedulerILb0ELb0ELb0ELi128EEEEEEEEEvNT_6ParamsE,@"STO_CUDA_ENTRY STV_DEFAULT"
_ZN7cutlass13device_kernelIN5flash11enable_sm90INS1_16FlashAttnBwdSm90INS1_25CollectiveMainloopBwdSm90ILi2ELi2ELi2EN4cute5tupleIJNS5_1CILi1EEES8_S8_EEENS6_IJNS7_ILi64EEENS7_ILi128EEESB_EEENS_10bfloat16_tEfNS_4arch4Sm90ELb0ELb0ELb1ELb0ELb1ELb1ELb0ELb0ELi2ELi1ELi2ELi1ELb0EEENS1_24CollectiveEpilogueBwdGQAISC_fSF_Li256ELb0ELb1EEENS1_19SingleTileSchedulerILb0ELb0ELb0ELi128EEEEEEEEEvNT_6ParamsE:
[----:B------:R-:W-:Y:S01]  /*0000*/  LDC R1, c[0x0][0x37c] ;  /* 0x0000df00ff017b82 */ /* 0x000fe20000000800 */
[----:B------:R-:W-:Y:S05]  /*0010*/  EXIT ;  /* 0x000000000000794d */ /* 0x000fea0003800000 */
.L_x_3:
        /* <DEDUP_REMOVED lines=14> */
.L_x_79:


//--------------------- .text._ZN7cutlass13device_kernelIN5flash11enable_sm90INS1_16FlashAttnBwdSm90INS1_25CollectiveMainloopBwdSm90ILi2ELi2ELi2EN4cute5tupleIJNS5_1CILi1EEES8_S8_EEENS6_IJNS7_ILi64EEENS7_ILi128EEESB_EEENS_10bfloat16_tEfNS_4arch4Sm90ELb0ELb0ELb1ELb1ELb0ELb1ELb0ELb0ELi2ELi1ELi2ELi1ELb0EEENS1_21CollectiveEpilogueBwdISC_SD_SF_Li256ELb1ELb0ELi1EEENS1_19SingleTileSchedulerILb1ELb0ELb0ELi128EEEEEEEEEvNT_6ParamsE --------------------------
	.section	.text._ZN7cutlass13device_kernelIN5flash11enable_sm90INS1_16FlashAttnBwdSm90INS1_25CollectiveMainloopBwdSm90ILi2ELi2ELi2EN4cute5tupleIJNS5_1CILi1EEES8_S8_EEENS6_IJNS7_ILi64EEENS7_ILi128EEESB_EEENS_10bfloat16_tEfNS_4arch4Sm90ELb0ELb0ELb1ELb1ELb0ELb1ELb0ELb0ELi2ELi1ELi2ELi1ELb0EEENS1_21CollectiveEpilogueBwdISC_SD_SF_Li256ELb1ELb0ELi1EEENS1_19SingleTileSchedulerILb1ELb0ELb0ELi128EEEEEEEEEvNT_6ParamsE,"ax",@progbits
	.align	128
.text._ZN7cutlass13device_kernelIN5flash11enable_sm90INS1_16FlashAttnBwdSm90INS1_25CollectiveMainloopBwdSm90ILi2ELi2ELi2EN4cute5tupleIJNS5_1CILi1EEES8_S8_EEENS6_IJNS7_ILi64EEENS7_ILi128EEESB_EEENS_10bfloat16_tEfNS_4arch4Sm90ELb0ELb0ELb1ELb1ELb0ELb1ELb0ELb0ELi2ELi1ELi2ELi1ELb0EEENS1_21CollectiveEpilogueBwdISC_SD_SF_Li256ELb1ELb0ELi1EEENS1_19SingleTileSchedulerILb1ELb0ELb0ELi128EEEEEEEEEvNT_6ParamsE:
        .type           _ZN7cutlass13device_kernelIN5flash11enable_sm90INS1_16FlashAttnBwdSm90INS1_25CollectiveMainloopBwdSm90ILi2ELi2ELi2EN4cute5tupleIJNS5_1CILi1EEES8_S8_EEENS6_IJNS7_ILi64EEENS7_ILi128EEESB_EEENS_10bfloat16_tEfNS_4arch4Sm90ELb0ELb0ELb1ELb1ELb0ELb1ELb0ELb0ELi2ELi1ELi2ELi1ELb0EEENS1_21CollectiveEpilogueBwdISC_SD_SF_Li256ELb1ELb0ELi1EEENS1_19SingleTileSchedulerILb1ELb0ELb0ELi128EEEEEEEEEvNT_6ParamsE,@function
        .size           _ZN7cutlass13device_kernelIN5flash11enable_sm90INS1_16FlashAttnBwdSm90INS1_25CollectiveMainloopBwdSm90ILi2ELi2ELi2EN4cute5tupleIJNS5_1CILi1EEES8_S8_EEENS6_IJNS7_ILi64EEENS7_ILi128EEESB_EEENS_10bfloat16_tEfNS_4arch4Sm90ELb0ELb0ELb1ELb1ELb0ELb1ELb0ELb0ELi2ELi1ELi2ELi1ELb0EEENS1_21CollectiveEpilogueBwdISC_SD_SF_Li256ELb1ELb0ELi1EEENS1_19SingleTileSchedulerILb1ELb0ELb0ELi128EEEEEEEEEvNT_6ParamsE,(.L_x_80 - _ZN7cutlass13device_kernelIN5flash11enable_sm90INS1_16FlashAttnBwdSm90INS1_25CollectiveMainloopBwdSm90ILi2ELi2ELi2EN4cute5tupleIJNS5_1CILi1EEES8_S8_EEENS6_IJNS7_ILi64EEENS7_ILi128EEESB_EEENS_10bfloat16_tEfNS_4arch4Sm90ELb0ELb0ELb1ELb1ELb0ELb1ELb0ELb0ELi2ELi1ELi2ELi1ELb0EEENS1_21CollectiveEpilogueBwdISC_SD_SF_Li256ELb1ELb0ELi1EEENS1_19SingleTileSchedulerILb1ELb0ELb0ELi128EEEEEEEEEvNT_6ParamsE)
        .other          _ZN7cutlass13device_kernelIN5flash11enable_sm90INS1_16FlashAttnBwdSm90INS1_25CollectiveMainloopBwdSm90ILi2ELi2ELi2EN4cute5tupleIJNS5_1CILi1EEES8_S8_EEENS6_IJNS7_ILi64EEENS7_ILi128EEESB_EEENS_10bfloat16_tEfNS_4arch4Sm90ELb0ELb0ELb1ELb1ELb0ELb1ELb0ELb0ELi2ELi1ELi2ELi1ELb0EEENS1_21CollectiveEpilogueBwdISC_SD_SF_Li256ELb1ELb0ELi1EEENS1_19SingleTileSchedulerILb1ELb0ELb0ELi128EEEEEEEEEvNT_6ParamsE,@"STO_CUDA_ENTRY STV_DEFAULT"
_ZN7cutlass13device_kernelIN5flash11enable_sm90INS1_16FlashAttnBwdSm90INS1_25CollectiveMainloopBwdSm90ILi2ELi2ELi2EN4cute5tupleIJNS5_1CILi1EEES8_S8_EEENS6_IJNS7_ILi64EEENS7_ILi128EEESB_EEENS_10bfloat16_tEfNS_4arch4Sm90ELb0ELb0ELb1ELb1ELb0ELb1ELb0ELb0ELi2ELi1ELi2ELi1ELb0EEENS1_21CollectiveEpilogueBwdISC_SD_SF_Li256ELb1ELb0ELi1EEENS1_19SingleTileSchedulerILb1ELb0ELb0ELi128EEEEEEEEEvNT_6ParamsE:
[----:B------:R-:W-:Y:S01]  /*0000*/  LDC R1, c[0x0][0x37c] ;  /* 0x0000df00ff017b82 */ /* 0x000fe20000000800 */
[----:B------:R-:W-:Y:S05]  /*0010*/  EXIT ;  /* 0x000000000000794d */ /* 0x000fea0003800000 */
.L_x_4:
        /* <DEDUP_REMOVED lines=14> */
.L_x_80:


//--------------------- .text._ZN7cutlass13device_kernelIN5flash11enable_sm90INS1_16FlashAttnBwdSm90INS1_25CollectiveMainloopBwdSm90ILi2ELi2ELi2EN4cute5tupleIJNS5_1CILi1EEES8_S8_EEENS6_IJNS7_ILi64EEENS7_ILi128EEESB_EEENS_10bfloat16_tEfNS_4arch4Sm90ELb0ELb0ELb1ELb1ELb1ELb1ELb0ELb0ELi2ELi1ELi2ELi1ELb0EEENS1_21CollectiveEpilogueBwdISC_SD_SF_Li256ELb1ELb0ELi1EEENS1_19SingleTileSchedulerILb1ELb0ELb0ELi128EEEEEEEEEvNT_6ParamsE --------------------------
	.section	.text._ZN7cutlass13device_kernelIN5flash11enable_sm90INS1_16FlashAttnBwdSm90INS1_25CollectiveMainloopBwdSm90ILi2ELi2ELi2EN4cute5tupleIJNS5_1CILi1EEES8_S8_EEENS6_IJNS7_ILi64EEENS7_ILi128EEESB_EEENS_10bfloat16_tEfNS_4arch4Sm90ELb0ELb0ELb1ELb1ELb1ELb1ELb0ELb0ELi2ELi1ELi2ELi1ELb0EEENS1_21CollectiveEpilogueBwdISC_SD_SF_Li256ELb1ELb0ELi1EEENS1_19SingleTileSchedulerILb1ELb0ELb0ELi128EEEEEEEEEvNT_6ParamsE,"ax",@progbits
	.align	128
.text._ZN7cutlass13device_kernelIN5flash11enable_sm90INS1_16FlashAttnBwdSm90INS1_25CollectiveMainloopBwdSm90ILi2ELi2ELi2EN4cute5tupleIJNS5_1CILi1EEES8_S8_EEENS6_IJNS7_ILi64EEENS7_ILi128EEESB_EEENS_10bfloat16_tEfNS_4arch4Sm90ELb0ELb0ELb1ELb1ELb1ELb1ELb0ELb0ELi2ELi1ELi2ELi1ELb0EEENS1_21CollectiveEpilogueBwdISC_SD_SF_Li256ELb1ELb0ELi1EEENS1_19SingleTileSchedulerILb1ELb0ELb0ELi128EEEEEEEEEvNT_6ParamsE:
        .type           _ZN7cutlass13device_kernelIN5flash11enable_sm90INS1_16FlashAttnBwdSm90INS1_25CollectiveMainloopBwdSm90ILi2ELi2ELi2EN4cute5tupleIJNS5_1CILi1EEES8_S8_EEENS6_IJNS7_ILi64EEENS7_ILi128EEESB_EEENS_10bfloat16_tEfNS_4arch4Sm90ELb0ELb0ELb1ELb1ELb1ELb1ELb0ELb0ELi2ELi1ELi2ELi1ELb0EEENS1_21CollectiveEpilogueBwdISC_SD_SF_Li256ELb1ELb0ELi1EEENS1_19SingleTileSchedulerILb1ELb0ELb0ELi128EEEEEEEEEvNT_6ParamsE,@function
        .size           _ZN7cutlass13device_kernelIN5flash11enable_sm90INS1_16FlashAttnBwdSm90INS1_25CollectiveMainloopBwdSm90ILi2ELi2ELi2EN4cute5tupleIJNS5_1CILi1EEES8_S8_EEENS6_IJNS7_ILi64EEENS7_ILi128EEESB_EEENS_10bfloat16_tEfNS_4arch4Sm90ELb0ELb0ELb1ELb1ELb1ELb1ELb0ELb0ELi2ELi1ELi2ELi1ELb0EEENS1_21CollectiveEpilogueBwdISC_SD_SF_Li256ELb1ELb0ELi1EEENS1_19SingleTileSchedulerILb1ELb0ELb0ELi128EEEEEEEEEvNT_6ParamsE,(.L_x_81 - _ZN7cutlass13device_kernelIN5flash11enable_sm90INS1_16FlashAttnBwdSm90INS1_25CollectiveMainloopBwdSm90ILi2ELi2ELi2EN4cute5tupleIJNS5_1CILi1EEES8_S8_EEENS6_IJNS7_ILi64EEENS7_ILi128EEESB_EEENS_10bfloat16_tEfNS_4arch4Sm90ELb0ELb0ELb1ELb1ELb1ELb1ELb0ELb0ELi2ELi1ELi2ELi1ELb0EEENS1_21CollectiveEpilogueBwdISC_SD_SF_Li256ELb1ELb0ELi1EEENS1_19SingleTileSchedulerILb1ELb0ELb0ELi128EEEEEEEEEvNT_6ParamsE)
        .other          _ZN7cutlass13device_kernelIN5flash11enable_sm90INS1_16FlashAttnBwdSm90INS1_25CollectiveMainloopBwdSm90ILi2ELi2ELi2EN4cute5tupleIJNS5_1CILi1EEES8_S8_EEENS6_IJNS7_ILi64EEENS7_ILi128EEESB_EEENS_10bfloat16_tEfNS_4arch4Sm90ELb0ELb0ELb1ELb1ELb1ELb1ELb0ELb0ELi2ELi1ELi2ELi1ELb0EEENS1_21CollectiveEpilogueBwdISC_SD_SF_Li256ELb1ELb0ELi1EEENS1_19SingleTileSchedulerILb1ELb0ELb0ELi128EEEEEEEEEvNT_6ParamsE,@"STO_CUDA_ENTRY STV_DEFAULT"
_ZN7cutlass13device_kernelIN5flash11enable_sm90INS1_16FlashAttnBwdSm90INS1_25CollectiveMainloopBwdSm90ILi2ELi2ELi2EN4cute5tupleIJNS5_1CILi1EEES8_S8_EEENS6_IJNS7_ILi64EEENS7_ILi128EEESB_EEENS_10bfloat16_tEfNS_4arch4Sm90ELb0ELb0ELb1ELb1ELb1ELb1ELb0ELb0ELi2ELi1ELi2ELi1ELb0EEENS1_21CollectiveEpilogueBwdISC_SD_SF_Li256ELb1ELb0ELi1EEENS1_19SingleTileSchedulerILb1ELb0ELb0ELi128EEEEEEEEEvNT_6ParamsE:
[----:B------:R-:W-:Y:S01]  /*0000*/  LDC R1, c[0x0][0x37c] ;  /* 0x0000df00ff017b82 */ /* 0x000fe20000000800 */
[----:B------:R-:W-:Y:S05]  /*0010*/  EXIT ;  /* 0x000000000000794d */ /* 0x000fea0003800000 */
.L_x_5:
        /* <DEDUP_REMOVED lines=14> */
.L_x_81:


//--------------------- .text._ZN7cutlass13device_kernelIN5flash11enable_sm90INS1_16FlashAttnBwdSm90INS1_25CollectiveMainloopBwdSm90ILi2ELi2ELi2EN4cute5tupleIJNS5_1CILi1EEES8_S8_EEENS6_IJNS7_ILi64EEENS7_ILi128EEESB_EEENS_10bfloat16_tEfNS_4arch4Sm90ELb0ELb0ELb1ELb1ELb0ELb1ELb0ELb0ELi2ELi1ELi2ELi1ELb0EEENS1_24CollectiveEpilogueBwdGQAISC_fSF_Li256ELb1ELb0EEENS1_19SingleTileSchedulerILb1ELb0ELb0ELi128EEEEEEEEEvNT_6ParamsE --------------------------
	.section	.text._ZN7cutlass13device_kernelIN5flash11enable_sm90INS1_16FlashAttnBwdSm90INS1_25CollectiveMainloopBwdSm90ILi2ELi2ELi2EN4cute5tupleIJNS5_1CILi1EEES8_S8_EEENS6_IJNS7_ILi64EEENS7_ILi128EEESB_EEENS_10bfloat16_tEfNS_4arch4Sm90ELb0ELb0ELb1ELb1ELb0ELb1ELb0ELb0ELi2ELi1ELi2ELi1ELb0EEENS1_24CollectiveEpilogueBwdGQAISC_fSF_Li256ELb1ELb0EEENS1_19SingleTileSchedulerILb1ELb0ELb0ELi128EEEEEEEEEvNT_6ParamsE,"ax",@progbits
	.align	128
.text._ZN7cutlass13device_kernelIN5flash11enable_sm90INS1_16FlashAttnBwdSm90INS1_25CollectiveMainloopBwdSm90ILi2ELi2ELi2EN4cute5tupleIJNS5_1CILi1EEES8_S8_EEENS6_IJNS7_ILi64EEENS7_ILi128EEESB_EEENS_10bfloat16_tEfNS_4arch4Sm90ELb0ELb0ELb1ELb1ELb0ELb1ELb0ELb0ELi2ELi1ELi2ELi1ELb0EEENS1_24CollectiveEpilogueBwdGQAISC_fSF_Li256ELb1ELb0EEENS1_19SingleTileSchedulerILb1ELb0ELb0ELi128EEEEEEEEEvNT_6ParamsE:
        .type           _ZN7cutlass13device_kernelIN5flash11enable_sm90INS1_16FlashAttnBwdSm90INS1_25CollectiveMainloopBwdSm90ILi2ELi2ELi2EN4cute5tupleIJNS5_1CILi1EEES8_S8_EEENS6_IJNS7_ILi64EEENS7_ILi128EEESB_EEENS_10bfloat16_tEfNS_4arch4Sm90ELb0ELb0ELb1ELb1ELb0ELb1ELb0ELb0ELi2ELi1ELi2ELi1ELb0EEENS1_24CollectiveEpilogueBwdGQAISC_fSF_Li256ELb1ELb0EEENS1_19SingleTileSchedulerILb1ELb0ELb0ELi128EEEEEEEEEvNT_6ParamsE,@function
        .size           _ZN7cutlass13device_kernelIN5flash11enable_sm90INS1_16FlashAttnBwdSm90INS1_25CollectiveMainloopBwdSm90ILi2ELi2ELi2EN4cute5tupleIJNS5_1CILi1EEES8_S8_EEENS6_IJNS7_ILi64EEENS7_ILi128EEESB_EEENS_10bfloat16_tEfNS_4arch4Sm90ELb0ELb0ELb1ELb1ELb0ELb1ELb0ELb0ELi2ELi1ELi2ELi1ELb0EEENS1_24CollectiveEpilogueBwdGQAISC_fSF_Li256ELb1ELb0EEENS1_19SingleTileSchedulerILb1ELb0ELb0ELi128EEEEEEEEEvNT_6ParamsE,(.L_x_82 - _ZN7cutlass13device_kernelIN5flash11enable_sm90INS1_16FlashAttnBwdSm90INS1_25CollectiveMainloopBwdSm90ILi2ELi2ELi2EN4cute5tupleIJNS5_1CILi1EEES8_S8_EEENS6_IJNS7_ILi64EEENS7_ILi128EEESB_EEENS_10bfloat16_tEfNS_4arch4Sm90ELb0ELb0ELb1ELb1ELb0ELb1ELb0ELb0ELi2ELi1ELi2ELi1ELb0EEENS1_24CollectiveEpilogueBwdGQAISC_fSF_Li256ELb1ELb0EEENS1_19SingleTileSchedulerILb1ELb0ELb0ELi128EEEEEEEEEvNT_6ParamsE)
        .other          _ZN7cutlass13device_kernelIN5flash11enable_sm90INS1_16FlashAttnBwdSm90INS1_25CollectiveMainloopBwdSm90ILi2ELi2ELi2EN4cute5tupleIJNS5_1CILi1EEES8_S8_EEENS6_IJNS7_ILi64EEENS7_ILi128EEESB_EEENS_10bfloat16_tEfNS_4arch4Sm90ELb0ELb0ELb1ELb1ELb0ELb1ELb0ELb0ELi2ELi1ELi2ELi1ELb0EEENS1_24CollectiveEpilogueBwdGQAISC_fSF_Li256ELb1ELb0EEENS1_19SingleTileSchedulerILb1ELb0ELb0ELi128EEEEEEEEEvNT_6ParamsE,@"STO_CUDA_ENTRY STV_DEFAULT"
_ZN7cutlass13device_kernelIN5flash11enable_sm90INS1_16FlashAttnBwdSm90INS1_25CollectiveMainloopBwdSm90ILi2ELi2ELi2EN4cute5tupleIJNS5_1CILi1EEES8_S8_EEENS6_IJNS7_ILi64EEENS7_ILi128EEESB_EEENS_10bfloat16_tEfNS_4arch4Sm90ELb0ELb0ELb1ELb1ELb0ELb1ELb0ELb0ELi2ELi1ELi2ELi1ELb0EEENS1_24CollectiveEpilogueBwdGQAISC_fSF_Li256ELb1ELb0EEENS1_19SingleTileSchedulerILb1ELb0ELb0ELi128EEEEEEEEEvNT_6ParamsE:
[----:B------:R-:W-:Y:S01]  /*0000*/  LDC R1, c[0x0][0x37c] ;  /* 0x0000df00ff017b82 */ /* 0x000fe20000000800 */
[----:B------:R-:W-:Y:S05]  /*0010*/  EXIT ;  /* 0x000000000000794d */ /* 0x000fea0003800000 */
.L_x_6:
        /* <DEDUP_REMOVED lines=14> */
.L_x_82:


//--------------------- .text._ZN7cutlass13device_kernelIN5flash11enable_sm90INS1_16FlashAttnBwdSm90INS1_25CollectiveMainloopBwdSm90ILi2ELi2ELi2EN4cute5tupleIJNS5_1CILi1EEES8_S8_EEENS6_IJNS7_ILi64EEENS7_ILi128EEESB_EEENS_10bfloat16_tEfNS_4arch4Sm90ELb0ELb0ELb1ELb1ELb1ELb1ELb0ELb0ELi2ELi1ELi2ELi1ELb0EEENS1_24CollectiveEpilogueBwdGQAISC_fSF_Li256ELb1ELb1EEENS1_19SingleTileSchedulerILb1ELb0ELb0ELi128EEEEEEEEEvNT_6ParamsE --------------------------
	.section	.text._ZN7cutlass13device_kernelIN5flash11enable_sm90INS1_16FlashAttnBwdSm90INS1_25CollectiveMainloopBwdSm90ILi2ELi2ELi2EN4cute5tupleIJNS5_1CILi1EEES8_S8_EEENS6_IJNS7_ILi64EEENS7_ILi128EEESB_EEENS_10bfloat16_tEfNS_4arch4Sm90ELb0ELb0ELb1ELb1ELb1ELb1ELb0ELb0ELi2ELi1ELi2ELi1ELb0EEENS1_24CollectiveEpilogueBwdGQAISC_fSF_Li256ELb1ELb1EEENS1_19SingleTileSchedulerILb1ELb0ELb0ELi128EEEEEEEEEvNT_6ParamsE,"ax",@progbits
	.align	128
.text._ZN7cutlass13device_kernelIN5flash11enable_sm90INS1_16FlashAttnBwdSm90INS1_25CollectiveMainloopBwdSm90ILi2ELi2ELi2EN4cute5tupleIJNS5_1CILi1EEES8_S8_EEENS6_IJNS7_ILi64EEENS7_ILi128EEESB_EEENS_10bfloat16_tEfNS_4arch4Sm90ELb0ELb0ELb1ELb1ELb1ELb1ELb0ELb0ELi2ELi1ELi2ELi1ELb0EEENS1_24CollectiveEpilogueBwdGQAISC_fSF_Li256ELb1ELb1EEENS1_19SingleTileSchedulerILb1ELb0ELb0ELi128EEEEEEEEEvNT_6ParamsE:
        .type           _ZN7cutlass13device_kernelIN5flash11enable_sm90INS1_16FlashAttnBwdSm90INS1_25CollectiveMainloopBwdSm90ILi2ELi2ELi2EN4cute5tupleIJNS5_1CILi1EEES8_S8_EEENS6_IJNS7_ILi64EEENS7_ILi128EEESB_EEENS_10bfloat16_tEfNS_4arch4Sm90ELb0ELb0ELb1ELb1ELb1ELb1ELb0ELb0ELi2ELi1ELi2ELi1ELb0EEENS1_24CollectiveEpilogueBwdGQAISC_fSF_Li256ELb1ELb1EEENS1_19SingleTileSchedulerILb1ELb0ELb0ELi128EEEEEEEEEvNT_6ParamsE,@function
        .size           _ZN7cutlass13device_kernelIN5flash11enable_sm90INS1_16FlashAttnBwdSm90INS1_25CollectiveMainloopBwdSm90ILi2ELi2ELi2EN4cute5tupleIJNS5_1CILi1EEES8_S8_EEENS6_IJNS7_ILi64EEENS7_ILi128EEESB_EEENS_10bfloat16_tEfNS_4arch4Sm90ELb0ELb0ELb1ELb1ELb1ELb1ELb0ELb0ELi2ELi1ELi2ELi1ELb0EEENS1_24CollectiveEpilogueBwdGQAISC_fSF_Li256ELb1ELb1EEENS1_19SingleTileSchedulerILb1ELb0ELb0ELi128EEEEEEEEEvNT_6ParamsE,(.L_x_83 - _ZN7cutlass13device_kernelIN5flash11enable_sm90INS1_16FlashAttnBwdSm90INS1_25CollectiveMainloopBwdSm90ILi2ELi2ELi2EN4cute5tupleIJNS5_1CILi1EEES8_S8_EEENS6_IJNS7_ILi64EEENS7_ILi128EEESB_EEENS_10bfloat16_tEfNS_4arch4Sm90ELb0ELb0ELb1ELb1ELb1ELb1ELb0ELb0ELi2ELi1ELi2ELi1ELb0EEENS1_24CollectiveEpilogueBwdGQAISC_fSF_Li256ELb1ELb1EEENS1_19SingleTileSchedulerILb1ELb0ELb0ELi128EEEEEEEEEvNT_6ParamsE)
        .other          _ZN7cutlass13device_kernelIN5flash11enable_sm90INS1_16FlashAttnBwdSm90INS1_25CollectiveMainloopBwdSm90ILi2ELi2ELi2EN4cute5tupleIJNS5_1CILi1EEES8_S8_EEENS6_IJNS7_ILi64EEENS7_ILi128EEESB_EEENS_10bfloat16_tEfNS_4arch4Sm90ELb0ELb0ELb1ELb1ELb1ELb1ELb0ELb0ELi2ELi1ELi2ELi1ELb0EEENS1_24CollectiveEpilogueBwdGQAISC_fSF_Li256ELb1ELb1EEENS1_19SingleTileSchedulerILb1ELb0ELb0ELi128EEEEEEEEEvNT_6ParamsE,@"STO_CUDA_ENTRY STV_DEFAULT"
_ZN7cutlass13device_kernelIN5flash11enable_sm90INS1_16FlashAttnBwdSm90INS1_25CollectiveMainloopBwdSm90ILi2ELi2ELi2EN4cute5tupleIJNS5_1CILi1EEES8_S8_EEENS6_IJNS7_ILi64EEENS7_ILi128EEESB_EEENS_10bfloat16_tEfNS_4arch4Sm90ELb0ELb0ELb1ELb1ELb1ELb1ELb0ELb0ELi2ELi1ELi2ELi1ELb0EEENS1_24CollectiveEpilogueBwdGQAISC_fSF_Li256ELb1ELb1EEENS1_19SingleTileSchedulerILb1ELb0ELb0ELi128EEEEEEEEEvNT_6ParamsE:
[----:B------:R-:W-:Y:S01]  /*0000*/  LDC R1, c[0x0][0x37c] ;  /* 0x0000df00ff017b82 */ /* 0x000fe20000000800 */
[----:B------:R-:W-:Y:S05]  /*0010*/  EXIT ;  /* 0x000000000000794d */ /* 0x000fea0003800000 */
.L_x_7:
        /* <DEDUP_REMOVED lines=14> */
.L_x_83:


//--------------------- .text._ZN7cutlass13device_kernelIN5flash11enable_sm90INS1_16FlashAttnBwdSm90INS1_25CollectiveMainloopBwdSm90ILi2ELi2ELi2EN4cute5tupleIJNS5_1CILi1EEES8_S8_EEENS6_IJNS7_ILi64EEENS7_ILi128EEESB_EEENS_10bfloat16_tEfNS_4arch4Sm90ELb0ELb1ELb1ELb0ELb0ELb1ELb0ELb0ELi2ELi1ELi2ELi1ELb0EEENS1_21CollectiveEpilogueBwdISC_SD_SF_Li256ELb0ELb0ELi1EEENS1_19SingleTileSchedulerILb0ELb0ELb0ELi128EEEEEEEEEvNT_6ParamsE --------------------------
	.section	.text._ZN7cutlass13device_kernelIN5flash11enable_sm90INS1_16FlashAttnBwdSm90INS1_25CollectiveMainloopBwdSm90ILi2ELi2ELi2EN4cute5tupleIJNS5_1CILi1EEES8_S8_EEENS6_IJNS7_ILi64EEENS7_ILi128EEESB_EEENS_10bfloat16_tEfNS_4arch4Sm90ELb0ELb1ELb1ELb0ELb0ELb1ELb0ELb0ELi2ELi1ELi2ELi1ELb0EEENS1_21CollectiveEpilogueBwdISC_SD_SF_Li256ELb0ELb0ELi1EEENS1_19SingleTileSchedulerILb0ELb0ELb0ELi128EEEEEEEEEvNT_6ParamsE,"ax",@progbits
	.align	128
.text._ZN7cutlass13device_kernelIN5flash11enable_sm90INS1_16FlashAttnBwdSm90INS1_25CollectiveMainloopBwdSm90ILi2ELi2ELi2EN4cute5tupleIJNS5_1CILi1EEES8_S8_EEENS6_IJNS7_ILi64EEENS7_ILi128EEESB_EEENS_10bfloat16_tEfNS_4arch4Sm90ELb0ELb1ELb1ELb0ELb0ELb1ELb0ELb0ELi2ELi1ELi2ELi1ELb0EEENS1_21CollectiveEpilogueBwdISC_SD_SF_Li256ELb0ELb0ELi1EEENS1_19SingleTileSchedulerILb0ELb0ELb0ELi128EEEEEEEEEvNT_6ParamsE:
        .type           _ZN7cutlass13device_kernelIN5flash11enable_sm90INS1_16FlashAttnBwdSm90INS1_25CollectiveMainloopBwdSm90ILi2ELi2ELi2EN4cute5tupleIJNS5_1CILi1EEES8_S8_EEENS6_IJNS7_ILi64EEENS7_ILi128EEESB_EEENS_10bfloat16_tEfNS_4arch4Sm90ELb0ELb1ELb1ELb0ELb0ELb1ELb0ELb0ELi2ELi1ELi2ELi1ELb0EEENS1_21CollectiveEpilogueBwdISC_SD_SF_Li256ELb0ELb0ELi1EEENS1_19SingleTileSchedulerILb0ELb0ELb0ELi128EEEEEEEEEvNT_6ParamsE,@function
        .size           _ZN7cutlass13device_kernelIN5flash11enable_sm90INS1_16FlashAttnBwdSm90INS1_25CollectiveMainloopBwdSm90ILi2ELi2ELi2EN4cute5tupleIJNS5_1CILi1EEES8_S8_EEENS6_IJNS7_ILi64EEENS7_ILi128EEESB_EEENS_10bfloat16_tEfNS_4arch4Sm90ELb0ELb1ELb1ELb0ELb0ELb1ELb0ELb0ELi2ELi1ELi2ELi1ELb0EEENS1_21CollectiveEpilogueBwdISC_SD_SF_Li256ELb0ELb0ELi1EEENS1_19SingleTileSchedulerILb0ELb0ELb0ELi128EEEEEEEEEvNT_6ParamsE,(.L_x_84 - _ZN7cutlass13device_kernelIN5flash11enable_sm90INS1_16FlashAttnBwdSm90INS1_25CollectiveMainloopBwdSm90ILi2ELi2ELi2EN4cute5tupleIJNS5_1CILi1EEES8_S8_EEENS6_IJNS7_ILi64EEENS7_ILi128EEESB_EEENS_10bfloat16_tEfNS_4arch4Sm90ELb0ELb1ELb1ELb0ELb0ELb1ELb0ELb0ELi2ELi1ELi2ELi1ELb0EEENS1_21CollectiveEpilogueBwdISC_SD_SF_Li256ELb0ELb0ELi1EEENS1_19SingleTileSchedulerILb0ELb0ELb0ELi128EEEEEEEEEvNT_6ParamsE)
        .other          _ZN7cutlass13device_kernelIN5flash11enable_sm90INS1_16FlashAttnBwdSm90INS1_25CollectiveMainloopBwdSm90ILi2ELi2ELi2EN4cute5tupleIJNS5_1CILi1EEES8_S8_EEENS6_IJNS7_ILi64EEENS7_ILi128EEESB_EEENS_10bfloat16_tEfNS_4arch4Sm90ELb0ELb1ELb1ELb0ELb0ELb1ELb0ELb0ELi2ELi1ELi2ELi1ELb0EEENS1_21CollectiveEpilogueBwdISC_SD_SF_Li256ELb0ELb0ELi1EEENS1_19SingleTileSchedulerILb0ELb0ELb0ELi128EEEEEEEEEvNT_6ParamsE,@"STO_CUDA_ENTRY STV_DEFAULT"
_ZN7cutlass13device_kernelIN5flash11enable_sm90INS1_16FlashAttnBwdSm90INS1_25CollectiveMainloopBwdSm90ILi2ELi2ELi2EN4cute5tupleIJNS5_1CILi1EEES8_S8_EEENS6_IJNS7_ILi64EEENS7_ILi128EEESB_EEENS_10bfloat16_tEfNS_4arch4Sm90ELb0ELb1ELb1ELb0ELb0ELb1ELb0ELb0ELi2ELi1ELi2ELi1ELb0EEENS1_21CollectiveEpilogueBwdISC_SD_SF_Li256ELb0ELb0ELi1EEENS1_19SingleTileSchedulerILb0ELb0ELb0ELi128EEEEEEEEEvNT_6ParamsE:
[----:B------:R-:W-:Y:S01]  /*0000*/  LDC R1, c[0x0][0x37c] ;  /* 0x0000df00ff017b82 */ /* 0x000fe20000000800 */
[----:B------:R-:W-:Y:S05]  /*0010*/  EXIT ;  /* 0x000000000000794d */ /* 0x000fea0003800000 */
.L_x_8:
        /* <DEDUP_REMOVED lines=14> */
.L_x_84:


//--------------------- .text._ZN7cutlass13device_kernelIN5flash11enable_sm90INS1_16FlashAttnBwdSm90INS1_25CollectiveMainloopBwdSm90ILi2ELi2ELi2EN4cute5tupleIJNS5_1CILi1EEES8_S8_EEENS6_IJNS7_ILi64EEENS7_ILi128EEESB_EEENS_10bfloat16_tEfNS_4arch4Sm90ELb0ELb1ELb1ELb0ELb1ELb1ELb0ELb0ELi2ELi1ELi2ELi1ELb0EEENS1_21CollectiveEpilogueBwdISC_SD_SF_Li256ELb0ELb0ELi1EEENS1_19SingleTileSchedulerILb0ELb0ELb0ELi128EEEEEEEEEvNT_6ParamsE --------------------------
	.section	.text._ZN7cutlass13device_kernelIN5flash11enable_sm90INS1_16FlashAttnBwdSm90INS1_25CollectiveMainloopBwdSm90ILi2ELi2ELi2EN4cute5tupleIJNS5_1CILi1EEES8_S8_EEENS6_IJNS7_ILi64EEENS7_ILi128EEESB_EEENS_10bfloat16_tEfNS_4arch4Sm90ELb0ELb1ELb1ELb0ELb1ELb1ELb0ELb0ELi2ELi1ELi2ELi1ELb0EEENS1_21CollectiveEpilogueBwdISC_SD_SF_Li256ELb0ELb0ELi1EEENS1_19SingleTileSchedulerILb0ELb0ELb0ELi128EEEEEEEEEvNT_6ParamsE,"ax",@progbits
	.align	128
.text._ZN7cutlass13device_kernelIN5flash11enable_sm90INS1_16FlashAttnBwdSm90INS1_25CollectiveMainloopBwdSm90ILi2ELi2ELi2EN4cute5tupleIJNS5_1CILi1EEES8_S8_EEENS6_IJNS7_ILi64EEENS7_ILi128EEESB_EEENS_10bfloat16_tEfNS_4arch4Sm90ELb0ELb1ELb1ELb0ELb1ELb1ELb0ELb0ELi2ELi1ELi2ELi1ELb0EEENS1_21CollectiveEpilogueBwdISC_SD_SF_Li256ELb0ELb0ELi1EEENS1_19SingleTileSchedulerILb0ELb0ELb0ELi128EEEEEEEEEvNT_6ParamsE:
        .type           _ZN7cutlass13device_kernelIN5flash11enable_sm90INS1_16FlashAttnBwdSm90INS1_25CollectiveMainloopBwdSm90ILi2ELi2ELi2EN4cute5tupleIJNS5_1CILi1EEES8_S8_EEENS6_IJNS7_ILi64EEENS7_ILi128EEESB_EEENS_10bfloat16_tEfNS_4arch4Sm90ELb0ELb1ELb1ELb0ELb1ELb1ELb0ELb0ELi2ELi1ELi2ELi1ELb0EEENS1_21CollectiveEpilogueBwdISC_SD_SF_Li256ELb0ELb0ELi1EEENS1_19SingleTileSchedulerILb0ELb0ELb0ELi128EEEEEEEEEvNT_6ParamsE,@function
        .size           _ZN7cutlass13device_kernelIN5flash11enable_sm90INS1_16FlashAttnBwdSm90INS1_25CollectiveMainloopBwdSm90ILi2ELi2ELi2EN4cute5tupleIJNS5_1CILi1EEES8_S8_EEENS6_IJNS7_ILi64EEENS7_ILi128EEESB_EEENS_10bfloat16_tEfNS_4arch4Sm90ELb0ELb1ELb1ELb0ELb1ELb1ELb0ELb0ELi2ELi1ELi2ELi1ELb0EEENS1_21CollectiveEpilogueBwdISC_SD_SF_Li256ELb0ELb0ELi1EEENS1_19SingleTileSchedulerILb0ELb0ELb0ELi128EEEEEEEEEvNT_6ParamsE,(.L_x_85 - _ZN7cutlass13device_kernelIN5flash11enable_sm90INS1_16FlashAttnBwdSm90INS1_25CollectiveMainloopBwdSm90ILi2ELi2ELi2EN4cute5tupleIJNS5_1CILi1EEES8_S8_EEENS6_IJNS7_ILi64EEENS7_ILi128EEESB_EEENS_10bfloat16_tEfNS_4arch4Sm90ELb0ELb1ELb1ELb0ELb1ELb1ELb0ELb0ELi2ELi1ELi2ELi1ELb0EEENS1_21CollectiveEpilogueBwdISC_SD_SF_Li256ELb0ELb0ELi1EEENS1_19SingleTileSchedulerILb0ELb0ELb0ELi128EEEEEEEEEvNT_6ParamsE)
        .other          _ZN7cutlass13device_kernelIN5flash11enable_sm90INS1_16FlashAttnBwdSm90INS1_25CollectiveMainloopBwdSm90ILi2ELi2ELi2EN4cute5tupleIJNS5_1CILi1EEES8_S8_EEENS6_IJNS7_ILi64EEENS7_ILi128EEESB_EEENS_10bfloat16_tEfNS_4arch4Sm90ELb0ELb1ELb1ELb0ELb1ELb1ELb0ELb0ELi2ELi1ELi2ELi1ELb0EEENS1_21CollectiveEpilogueBwdISC_SD_SF_Li256ELb0ELb0ELi1EEENS1_19SingleTileSchedulerILb0ELb0ELb0ELi128EEEEEEEEEvNT_6ParamsE,@"STO_CUDA_ENTRY STV_DEFAULT"
_ZN7cutlass13device_kernelIN5flash11enable_sm90INS1_16FlashAttnBwdSm90INS1_25CollectiveMainloopBwdSm90ILi2ELi2ELi2EN4cute5tupleIJNS5_1CILi1EEES8_S8_EEENS6_IJNS7_ILi64EEENS7_ILi128EEESB_EEENS_10bfloat16_tEfNS_4arch4Sm90ELb0ELb1ELb1ELb0ELb1ELb1ELb0ELb0ELi2ELi1ELi2ELi1ELb0EEENS1_21CollectiveEpilogueBwdISC_SD_SF_Li256ELb0ELb0ELi1EEENS1_19SingleTileSchedulerILb0ELb0ELb0ELi128EEEEEEEEEvNT_6ParamsE:
[----:B------:R-:W-:Y:S01]  /*0000*/  LDC R1, c[0x0][0x37c] ;  /* 0x0000df00ff017b82 */ /* 0x000fe20000000800 */
[----:B------:R-:W-:Y:S05]  /*0010*/  EXIT ;  /* 0x000000000000794d */ /* 0x000fea0003800000 */
.L_x_9:
        /* <DEDUP_REMOVED lines=14> */
.L_x_85:


//--------------------- .text._ZN7cutlass13device_kernelIN5flash11enable_sm90INS1_16FlashAttnBwdSm90INS1_25CollectiveMainloopBwdSm90ILi2ELi2ELi2EN4cute5tupleIJNS5_1CILi1EEES8_S8_EEENS6_IJNS7_ILi64EEENS7_ILi128EEESB_EEENS_10bfloat16_tEfNS_4arch4Sm90ELb0ELb1ELb1ELb0ELb0ELb1ELb0ELb0ELi2ELi1ELi2ELi1ELb0EEENS1_24CollectiveEpilogueBwdGQAISC_fSF_Li256ELb0ELb0EEENS1_19SingleTileSchedulerILb0ELb0ELb0ELi128EEEEEEEEEvNT_6ParamsE --------------------------
	.section	.text._ZN7cutlass13device_kernelIN5flash11enable_sm90INS1_16FlashAttnBwdSm90INS1_25CollectiveMainloopBwdSm90ILi2ELi2ELi2EN4cute5tupleIJNS5_1CILi1EEES8_S8_EEENS6_IJNS7_ILi64EEENS7_ILi128EEESB_EEENS_10bfloat16_tEfNS_4arch4Sm90ELb0ELb1ELb1ELb0ELb0ELb1ELb0ELb0ELi2ELi1ELi2ELi1ELb0EEENS1_24CollectiveEpilogueBwdGQAISC_fSF_Li256ELb0ELb0EEENS1_19SingleTileSchedulerILb0ELb0ELb0ELi128EEEEEEEEEvNT_6ParamsE,"ax",@progbits
	.align	128
.text._ZN7cutlass13device_kernelIN5flash11enable_sm90INS1_16FlashAttnBwdSm90INS1_25CollectiveMainloopBwdSm90ILi2ELi2ELi2EN4cute5tupleIJNS5_1CILi1EEES8_S8_EEENS6_IJNS7_ILi64EEENS7_ILi128EEESB_EEENS_10bfloat16_tEfNS_4arch4Sm90ELb0ELb1ELb1ELb0ELb0ELb1ELb0ELb0ELi2ELi1ELi2ELi1ELb0EEENS1_24CollectiveEpilogueBwdGQAISC_fSF_Li256ELb0ELb0EEENS1_19SingleTileSchedulerILb0ELb0ELb0ELi128EEEEEEEEEvNT_6ParamsE:
        .type           _ZN7cutlass13device_kernelIN5flash11enable_sm90INS1_16FlashAttnBwdSm90INS1_25CollectiveMainloopBwdSm90ILi2ELi2ELi2EN4cute5tupleIJNS5_1CILi1EEES8_S8_EEENS6_IJNS7_ILi64EEENS7_ILi128EEESB_EEENS_10bfloat16_tEfNS_4arch4Sm90ELb0ELb1ELb1ELb0ELb0ELb1ELb0ELb0ELi2ELi1ELi2ELi1ELb0EEENS1_24CollectiveEpilogueBwdGQAISC_fSF_Li256ELb0ELb0EEENS1_19SingleTileSchedulerILb0ELb0ELb0ELi128EEEEEEEEEvNT_6ParamsE,@function
        .size           _ZN7cutlass13device_kernelIN5flash11enable_sm90INS1_16FlashAttnBwdSm90INS1_25CollectiveMainloopBwdSm90ILi2ELi2ELi2EN4cute5tupleIJNS5_1CILi1EEES8_S8_EEENS6_IJNS7_ILi64EEENS7_ILi128EEESB_EEENS_10bfloat16_tEfNS_4arch4Sm90ELb0ELb1ELb1ELb0ELb0ELb1ELb0ELb0ELi2ELi1ELi2ELi1ELb0EEENS1_24CollectiveEpilogueBwdGQAISC_fSF_Li256ELb0ELb0EEENS1_19SingleTileSchedulerILb0ELb0ELb0ELi128EEEEEEEEEvNT_6ParamsE,(.L_x_86 - _ZN7cutlass13device_kernelIN5flash11enable_sm90INS1_16FlashAttnBwdSm90INS1_25CollectiveMainloopBwdSm90ILi2ELi2ELi2EN4cute5tupleIJNS5_1CILi1EEES8_S8_EEENS6_IJNS7_ILi64EEENS7_ILi128EEESB_EEENS_10bfloat16_tEfNS_4arch4Sm90ELb0ELb1ELb1ELb0ELb0ELb1ELb0ELb0ELi2ELi1ELi2ELi1ELb0EEENS1_24CollectiveEpilogueBwdGQAISC_fSF_Li256ELb0ELb0EEENS1_19SingleTileSchedulerILb0ELb0ELb0ELi128EEEEEEEEEvNT_6ParamsE)
        .other          _ZN7cutlass13device_kernelIN5flash11enable_sm90INS1_16FlashAttnBwdSm90INS1_25CollectiveMainloopBwdSm90ILi2ELi2ELi2EN4cute5tupleIJNS5_1CILi1EEES8_S8_EEENS6_IJNS7_ILi64EEENS7_ILi128EEESB_EEENS_10bfloat16_tEfNS_4arch4Sm90ELb0ELb1ELb1ELb0ELb0ELb1ELb0ELb0ELi2ELi1ELi2ELi1ELb0EEENS1_24CollectiveEpilogueBwdGQAISC_fSF_Li256ELb0ELb0EEENS1_19SingleTileSchedulerILb0ELb0ELb0ELi128EEEEEEEEEvNT_6ParamsE,@"STO_CUDA_ENTRY STV_DEFAULT"
_ZN7cutlass13device_kernelIN5flash11enable_sm90INS1_16FlashAttnBwdSm90INS1_25CollectiveMainloopBwdSm90ILi2ELi2ELi2EN4cute5tupleIJNS5_1CILi1EEES8_S8_EEENS6_IJNS7_ILi64EEENS7_ILi128EEESB_EEENS_10bfloat16_tEfNS_4arch4Sm90ELb0ELb1ELb1ELb0ELb0ELb1ELb0ELb0ELi2ELi1ELi2ELi1ELb0EEENS1_24CollectiveEpilogueBwdGQAISC_fSF_Li256ELb0ELb0EEENS1_19SingleTileSchedulerILb0ELb0ELb0ELi128EEEEEEEEEvNT_6ParamsE:
[----:B------:R-:W-:Y:S01]  /*0000*/  LDC R1, c[0x0][0x37c] ;  /* 0x0000df00ff017b82 */ /* 0x000fe20000000800 */
[----:B------:R-:W-:Y:S05]  /*0010*/  EXIT ;  /* 0x000000000000794d */ /* 0x000fea0003800000 */
.L_x_10:
        /* <DEDUP_REMOVED lines=14> */
.L_x_86:


//--------------------- .text._ZN7cutlass13device_kernelIN5flash11enable_sm90INS1_16FlashAttnBwdSm90INS1_25CollectiveMainloopBwdSm90ILi2ELi2ELi2EN4cute5tupleIJNS5_1CILi1EEES8_S8_EEENS6_IJNS7_ILi64EEENS7_ILi128EEESB_EEENS_10bfloat16_tEfNS_4arch4Sm90ELb0ELb1ELb1ELb0ELb1ELb1ELb0ELb0ELi2ELi1ELi2ELi1ELb0EEENS1_24CollectiveEpilogueBwdGQAISC_fSF_Li256ELb0ELb1EEENS1_19SingleTileSchedulerILb0ELb0ELb0ELi128EEEEEEEEEvNT_6ParamsE --------------------------
	.section	.text._ZN7cutlass13device_kernelIN5flash11enable_sm90INS1_16FlashAttnBwdSm90INS1_25CollectiveMainloopBwdSm90ILi2ELi2ELi2EN4cute5tupleIJNS5_1CILi1EEES8_S8_EEENS6_IJNS7_ILi64EEENS7_ILi128EEESB_EEENS_10bfloat16_tEfNS_4arch4Sm90ELb0ELb1ELb1ELb0ELb1ELb1ELb0ELb0ELi2ELi1ELi2ELi1ELb0EEENS1_24CollectiveEpilogueBwdGQAISC_fSF_Li256ELb0ELb1EEENS1_19SingleTileSchedulerILb0ELb0ELb0ELi128EEEEEEEEEvNT_6ParamsE,"ax",@progbits
	.align	128
.text._ZN7cutlass13device_kernelIN5flash11enable_sm90INS1_16FlashAttnBwdSm90INS1_25CollectiveMainloopBwdSm90ILi2ELi2ELi2EN4cute5tupleIJNS5_1CILi1EEES8_S8_EEENS6_IJNS7_ILi64EEENS7_ILi128EEESB_EEENS_10bfloat16_tEfNS_4arch4Sm90ELb0ELb1ELb1ELb0ELb1ELb1ELb0ELb0ELi2ELi1ELi2ELi1ELb0EEENS1_24CollectiveEpilogueBwdGQAISC_fSF_Li256ELb0ELb1EEENS1_19SingleTileSchedulerILb0ELb0ELb0ELi128EEEEEEEEEvNT_6ParamsE:
        .type           _ZN7cutlass13device_kernelIN5flash11enable_sm90INS1_16FlashAttnBwdSm90INS1_25CollectiveMainloopBwdSm90ILi2ELi2ELi2EN4cute5tupleIJNS5_1CILi1EEES8_S8_EEENS6_IJNS7_ILi64EEENS7_ILi128EEESB_EEENS_10bfloat16_tEfNS_4arch4Sm90ELb0ELb1ELb1ELb0ELb1ELb1ELb0ELb0ELi2ELi1ELi2ELi1ELb0EEENS1_24CollectiveEpilogueBwdGQAISC_fSF_Li256ELb0ELb1EEENS1_19SingleTileSchedulerILb0ELb0ELb0ELi128EEEEEEEEEvNT_6ParamsE,@function
        .size           _ZN7cutlass13device_kernelIN5flash11enable_sm90INS1_16FlashAttnBwdSm90INS1_25CollectiveMainloopBwdSm90ILi2ELi2ELi2EN4cute5tupleIJNS5_1CILi1EEES8_S8_EEENS6_IJNS7_ILi64EEENS7_ILi128EEESB_EEENS_10bfloat16_tEfNS_4arch4Sm90ELb0ELb1ELb1ELb0ELb1ELb1ELb0ELb0ELi2ELi1ELi2ELi1ELb0EEENS1_24CollectiveEpilogueBwdGQAISC_fSF_Li256ELb0ELb1EEENS1_19SingleTileSchedulerILb0ELb0ELb0ELi128EEEEEEEEEvNT_6ParamsE,(.L_x_87 - _ZN7cutlass13device_kernelIN5flash11enable_sm90INS1_16FlashAttnBwdSm90INS1_25CollectiveMainloopBwdSm90ILi2ELi2ELi2EN4cute5tupleIJNS5_1CILi1EEES8_S8_EEENS6_IJNS7_ILi64EEENS7_ILi128EEESB_EEENS_10bfloat16_tEfNS_4arch4Sm90ELb0ELb1ELb1ELb0ELb1ELb1ELb0ELb0ELi2ELi1ELi2ELi1ELb0EEENS1_24CollectiveEpilogueBwdGQAISC_fSF_Li256ELb0ELb1EEENS1_19SingleTileSchedulerILb0ELb0ELb0ELi128EEEEEEEEEvNT_6ParamsE)
        .other          _ZN7cutlass13device_kernelIN5flash11enable_sm90INS1_16FlashAttnBwdSm90INS1_25CollectiveMainloopBwdSm90ILi2ELi2ELi2EN4cute5tupleIJNS5_1CILi1EEES8_S8_EEENS6_IJNS7_ILi64EEENS7_ILi128EEESB_EEENS_10bfloat16_tEfNS_4arch4Sm90ELb0ELb1ELb1ELb0ELb1ELb1ELb0ELb0ELi2ELi1ELi2ELi1ELb0EEENS1_24CollectiveEpilogueBwdGQAISC_fSF_Li256ELb0ELb1EEENS1_19SingleTileSchedulerILb0ELb0ELb0ELi128EEEEEEEEEvNT_6ParamsE,@"STO_CUDA_ENTRY STV_DEFAULT"
_ZN7cutlass13device_kernelIN5flash11enable_sm90INS1_16FlashAttnBwdSm90INS1_25CollectiveMainloopBwdSm90ILi2ELi2ELi2EN4cute5tupleIJNS5_1CILi1EEES8_S8_EEENS6_IJNS7_ILi64EEENS7_ILi128EEESB_EEENS_10bfloat16_tEfNS_4arch4Sm90ELb0ELb1ELb1ELb0ELb1ELb1ELb0ELb0ELi2ELi1ELi2ELi1ELb0EEENS1_24CollectiveEpilogueBwdGQAISC_fSF_Li256ELb0ELb1EEENS1_19SingleTileSchedulerILb0ELb0ELb0ELi128EEEEEEEEEvNT_6ParamsE:
[----:B------:R-:W-:Y:S01]  /*0000*/  LDC R1, c[0x0][0x37c] ;  /* 0x0000df00ff017b82 */ /* 0x000fe20000000800 */
[----:B------:R-:W-:Y:S05]  /*0010*/  EXIT ;  /* 0x000000000000794d */ /* 0x000fea0003800000 */
.L_x_11:
        /* <DEDUP_REMOVED lines=14> */
.L_x_87:


//--------------------- .text._ZN7cutlass13device_kernelIN5flash11enable_sm90INS1_16FlashAttnBwdSm90INS1_25CollectiveMainloopBwdSm90ILi2ELi2ELi2EN4cute5tupleIJNS5_1CILi1EEES8_S8_EEENS6_IJNS7_ILi64EEENS7_ILi128EEESB_EEENS_10bfloat16_tEfNS_4arch4Sm90ELb0ELb1ELb1ELb1ELb0ELb1ELb0ELb0ELi2ELi1ELi2ELi1ELb0EEENS1_21CollectiveEpilogueBwdISC_SD_SF_Li256ELb1ELb0ELi1EEENS1_19SingleTileSchedulerILb1ELb0ELb0ELi128EEEEEEEEEvNT_6ParamsE --------------------------
	.section	.text._ZN7cutlass13device_kernelIN5flash11enable_sm90INS1_16FlashAttnBwdSm90INS1_25CollectiveMainloopBwdSm90ILi2ELi2ELi2EN4cute5tupleIJNS5_1CILi1EEES8_S8_EEENS6_IJNS7_ILi64EEENS7_ILi128EEESB_EEENS_10bfloat16_tEfNS_4arch4Sm90ELb0ELb1ELb1ELb1ELb0ELb1ELb0ELb0ELi2ELi1ELi2ELi1ELb0EEENS1_21CollectiveEpilogueBwdISC_SD_SF_Li256ELb1ELb0ELi1EEENS1_19SingleTileSchedulerILb1ELb0ELb0ELi128EEEEEEEEEvNT_6ParamsE,"ax",@progbits
	.align	128
.text._ZN7cutlass13device_kernelIN5flash11enable_sm90INS1_16FlashAttnBwdSm90INS1_25CollectiveMainloopBwdSm90ILi2ELi2ELi2EN4cute5tupleIJNS5_1CILi1EEES8_S8_EEENS6_IJNS7_ILi64EEENS7_ILi128EEESB_EEENS_10bfloat16_tEfNS_4arch4Sm90ELb0ELb1ELb1ELb1ELb0ELb1ELb0ELb0ELi2ELi1ELi2ELi1ELb0EEENS1_21CollectiveEpilogueBwdISC_SD_SF_Li256ELb1ELb0ELi1EEENS1_19SingleTileSchedulerILb1ELb0ELb0ELi128EEEEEEEEEvNT_6ParamsE:
        .type           _ZN7cutlass13device_kernelIN5flash11enable_sm90INS1_16FlashAttnBwdSm90INS1_25CollectiveMainloopBwdSm90ILi2ELi2ELi2EN4cute5tupleIJNS5_1CILi1EEES8_S8_EEENS6_IJNS7_ILi64EEENS7_ILi128EEESB_EEENS_10bfloat16_tEfNS_4arch4Sm90ELb0ELb1ELb1ELb1ELb0ELb1ELb0ELb0ELi2ELi1ELi2ELi1ELb0EEENS1_21CollectiveEpilogueBwdISC_SD_SF_Li256ELb1ELb0ELi1EEENS1_19SingleTileSchedulerILb1ELb0ELb0ELi128EEEEEEEEEvNT_6ParamsE,@function
        .size           _ZN7cutlass13device_kernelIN5flash11enable_sm90INS1_16FlashAttnBwdSm90INS1_25CollectiveMainloopBwdSm90ILi2ELi2ELi2EN4cute5tupleIJNS5_1CILi1EEES8_S8_EEENS6_IJNS7_ILi64EEENS7_ILi128EEESB_EEENS_10bfloat16_tEfNS_4arch4Sm90ELb0ELb1ELb1ELb1ELb0ELb1ELb0ELb0ELi2ELi1ELi2ELi1ELb0EEENS1_21CollectiveEpilogueBwdISC_SD_SF_Li256ELb1ELb0ELi1EEENS1_19SingleTileSchedulerILb1ELb0ELb0ELi128EEEEEEEEEvNT_6ParamsE,(.L_x_88 - _ZN7cutlass13device_kernelIN5flash11enable_sm90INS1_16FlashAttnBwdSm90INS1_25CollectiveMainloopBwdSm90ILi2ELi2ELi2EN4cute5tupleIJNS5_1CILi1EEES8_S8_EEENS6_IJNS7_ILi64EEENS7_ILi128EEESB_EEENS_10bfloat16_tEfNS_4arch4Sm90ELb0ELb1ELb1ELb1ELb0ELb1ELb0ELb0ELi2ELi1ELi2ELi1ELb0EEENS1_21CollectiveEpilogueBwdISC_SD_SF_Li256ELb1ELb0ELi1EEENS1_19SingleTileSchedulerILb1ELb0ELb0ELi128EEEEEEEEEvNT_6ParamsE)
        .other          _ZN7cutlass13device_kernelIN5flash11enable_sm90INS1_16FlashAttnBwdSm90INS1_25CollectiveMainloopBwdSm90ILi2ELi2ELi2EN4cute5tupleIJNS5_1CILi1EEES8_S8_EEENS6_IJNS7_ILi64EEENS7_ILi128EEESB_EEENS_10bfloat16_tEfNS_4arch4Sm90ELb0ELb1ELb1ELb1ELb0ELb1ELb0ELb0ELi2ELi1ELi2ELi1ELb0EEENS1_21CollectiveEpilogueBwdISC_SD_SF_Li256ELb1ELb0ELi1EEENS1_19SingleTileSchedulerILb1ELb0ELb0ELi128EEEEEEEEEvNT_6ParamsE,@"STO_CUDA_ENTRY STV_DEFAULT"
_ZN7cutlass13device_kernelIN5flash11enable_sm90INS1_16FlashAttnBwdSm90INS1_25CollectiveMainloopBwdSm90ILi2ELi2ELi2EN4cute5tupleIJNS5_1CILi1EEES8_S8_EEENS6_IJNS7_ILi64EEENS7_ILi128EEESB_EEENS_10bfloat16_tEfNS_4arch4Sm90ELb0ELb1ELb1ELb1ELb0ELb1ELb0ELb0ELi2ELi1ELi2ELi1ELb0EEENS1_21CollectiveEpilogueBwdISC_SD_SF_Li256ELb1ELb0ELi1EEENS1_19SingleTileSchedulerILb1ELb0ELb0ELi128EEEEEEEEEvNT_6ParamsE:
[----:B------:R-:W-:Y:S01]  /*0000*/  LDC R1, c[0x0][0x37c] ;  /* 0x0000df00ff017b82 */ /* 0x000fe20000000800 */
[----:B------:R-:W-:Y:S05]  /*0010*/  EXIT ;  /* 0x000000000000794d */ /* 0x000fea0003800000 */
.L_x_12:
        /* <DEDUP_REMOVED lines=14> */
.L_x_88:


//--------------------- .text._ZN7cutlass13device_kernelIN5flash11enable_sm90INS1_16FlashAttnBwdSm90INS1_25CollectiveMainloopBwdSm90ILi2ELi2ELi2EN4cute5tupleIJNS5_1CILi1EEES8_S8_EEENS6_IJNS7_ILi64EEENS7_ILi128EEESB_EEENS_10bfloat16_tEfNS_4arch4Sm90ELb0ELb1ELb1ELb1ELb1ELb1ELb0ELb0ELi2ELi1ELi2ELi1ELb0EEENS1_21CollectiveEpilogueBwdISC_SD_SF_Li256ELb1ELb0ELi1EEENS1_19SingleTileSchedulerILb1ELb0ELb0ELi128EEEEEEEEEvNT_6ParamsE --------------------------
	.section	.text._ZN7cutlass13device_kernelIN5flash11enable_sm90INS1_16FlashAttnBwdSm90INS1_25CollectiveMainloopBwdSm90ILi2ELi2ELi2EN4cute5tupleIJNS5_1CILi1EEES8_S8_EEENS6_IJNS7_ILi64EEENS7_ILi128EEESB_EEENS_10bfloat16_tEfNS_4arch4Sm90ELb0ELb1ELb1ELb1ELb1ELb1ELb0ELb0ELi2ELi1ELi2ELi1ELb0EEENS1_21CollectiveEpilogueBwdISC_SD_SF_Li256ELb1ELb0ELi1EEENS1_19SingleTileSchedulerILb1ELb0ELb0ELi128EEEEEEEEEvNT_6ParamsE,"ax",@progbits
	.align	128
.text._ZN7cutlass13device_kernelIN5flash11enable_sm90INS1_16FlashAttnBwdSm90INS1_25CollectiveMainloopBwdSm90ILi2ELi2ELi2EN4cute5tupleIJNS5_1CILi1EEES8_S8_EEENS6_IJNS7_ILi64EEENS7_ILi128EEESB_EEENS_10bfloat16_tEfNS_4arch4Sm90ELb0ELb1ELb1ELb1ELb1ELb1ELb0ELb0ELi2ELi1ELi2ELi1ELb0EEENS1_21CollectiveEpilogueBwdISC_SD_SF_Li256ELb1ELb0ELi1EEENS1_19SingleTileSchedulerILb1ELb0ELb0ELi128EEEEEEEEEvNT_6ParamsE:
        .type           _ZN7cutlass13device_kernelIN5flash11enable_sm90INS1_16FlashAttnBwdSm90INS1_25CollectiveMainloopBwdSm90ILi2ELi2ELi2EN4cute5tupleIJNS5_1CILi1EEES8_S8_EEENS6_IJNS7_ILi64EEENS7_ILi128EEESB_EEENS_10bfloat16_tEfNS_4arch4Sm90ELb0ELb1ELb1ELb1ELb1ELb1ELb0ELb0ELi2ELi1ELi2ELi1ELb0EEENS1_21CollectiveEpilogueBwdISC_SD_SF_Li256ELb1ELb0ELi1EEENS1_19SingleTileSchedulerILb1ELb0ELb0ELi128EEEEEEEEEvNT_6ParamsE,@function
        .size           _ZN7cutlass13device_kernelIN5flash11enable_sm90INS1_16FlashAttnBwdSm90INS1_25CollectiveMainloopBwdSm90ILi2ELi2ELi2EN4cute5tupleIJNS5_1CILi1EEES8_S8_EEENS6_IJNS7_ILi64EEENS7_ILi128EEESB_EEENS_10bfloat16_tEfNS_4arch4Sm90ELb0ELb1ELb1ELb1ELb1ELb1ELb0ELb0ELi2ELi1ELi2ELi1ELb0EEENS1_21CollectiveEpilogueBwdISC_SD_SF_Li256ELb1ELb0ELi1EEENS1_19SingleTileSchedulerILb1ELb0ELb0ELi128EEEEEEEEEvNT_6ParamsE,(.L_x_89 - _ZN7cutlass13device_kernelIN5flash11enable_sm90INS1_16FlashAttnBwdSm90INS1_25CollectiveMainloopBwdSm90ILi2ELi2ELi2EN4cute5tupleIJNS5_1CILi1EEES8_S8_EEENS6_IJNS7_ILi64EEENS7_ILi128EEESB_EEENS_10bfloat16_tEfNS_4arch4Sm90ELb0ELb1ELb1ELb1ELb1ELb1ELb0ELb0ELi2ELi1ELi2ELi1ELb0EEENS1_21CollectiveEpilogueBwdISC_SD_SF_Li256ELb1ELb0ELi1EEENS1_19SingleTileSchedulerILb1ELb0ELb0ELi128EEEEEEEEEvNT_6ParamsE)
        .other          _ZN7cutlass13device_kernelIN5flash11enable_sm90INS1_16FlashAttnBwdSm90INS1_25CollectiveMainloopBwdSm90ILi2ELi2ELi2EN4cute5tupleIJNS5_1CILi1EEES8_S8_EEENS6_IJNS7_ILi64EEENS7_ILi128EEESB_EEENS_10bfloat16_tEfNS_4arch4Sm90ELb0ELb1ELb1ELb1ELb1ELb1ELb0ELb0ELi2ELi1ELi2ELi1ELb0EEENS1_21CollectiveEpilogueBwdISC_SD_SF_Li256ELb1ELb0ELi1EEENS1_19SingleTileSchedulerILb1ELb0ELb0ELi128EEEEEEEEEvNT_6ParamsE,@"STO_CUDA_ENTRY STV_DEFAULT"
_ZN7cutlass13device_kernelIN5flash11enable_sm90INS1_16FlashAttnBwdSm90INS1_25CollectiveMainloopBwdSm90ILi2ELi2ELi2EN4cute5tupleIJNS5_1CILi1EEES8_S8_EEENS6_IJNS7_ILi64EEENS7_ILi128EEESB_EEENS_10bfloat16_tEfNS_4arch4Sm90ELb0ELb1ELb1ELb1ELb1ELb1ELb0ELb0ELi2ELi1ELi2ELi1ELb0EEENS1_21CollectiveEpilogueBwdISC_SD_SF_Li256ELb1ELb0ELi1EEENS1_19SingleTileSchedulerILb1ELb0ELb0ELi128EEEEEEEEEvNT_6ParamsE:
[----:B------:R-:W-:Y:S01]  /*0000*/  LDC R1, c[0x0][0x37c] ;  /* 0x0000df00ff017b82 */ /* 0x000fe20000000800 */
[----:B------:R-:W-:Y:S05]  /*0010*/  EXIT ;  /* 0x000000000000794d */ /* 0x000fea0003800000 */
.L_x_13:
        /* <DEDUP_REMOVED lines=14> */
.L_x_89:


//--------------------- .text._ZN7cutlass13device_kernelIN5flash11enable_sm90INS1_16FlashAttnBwdSm90INS1_25CollectiveMainloopBwdSm90ILi2ELi2ELi2EN4cute5tupleIJNS5_1CILi1EEES8_S8_EEENS6_IJNS7_ILi64EEENS7_ILi128EEESB_EEENS_10bfloat16_tEfNS_4arch4Sm90ELb0ELb1ELb1ELb1ELb0ELb1ELb0ELb0ELi2ELi1ELi2ELi1ELb0EEENS1_24CollectiveEpilogueBwdGQAISC_fSF_Li256ELb1ELb0EEENS1_19SingleTileSchedulerILb1ELb0ELb0ELi128EEEEEEEEEvNT_6ParamsE --------------------------
	.section	.text._ZN7cutlass13device_kernelIN5flash11enable_sm90INS1_16FlashAttnBwdSm90INS1_25CollectiveMainloopBwdSm90ILi2ELi2ELi2EN4cute5tupleIJNS5_1CILi1EEES8_S8_EEENS6_IJNS7_ILi64EEENS7_ILi128EEESB_EEENS_10bfloat16_tEfNS_4arch4Sm90ELb0ELb1ELb1ELb1ELb0ELb1ELb0ELb0ELi2ELi1ELi2ELi1ELb0EEENS1_24CollectiveEpilogueBwdGQAISC_fSF_Li256ELb1ELb0EEENS1_19SingleTileSchedulerILb1ELb0ELb0ELi128EEEEEEEEEvNT_6ParamsE,"ax",@progbits
	.align	128
.text._ZN7cutlass13device_kernelIN5flash11enable_sm90INS1_16FlashAttnBwdSm90INS1_25CollectiveMainloopBwdSm90ILi2ELi2ELi2EN4cute5tupleIJNS5_1CILi1EEES8_S8_EEENS6_IJNS7_ILi64EEENS7_ILi128EEESB_EEENS_10bfloat16_tEfNS_4arch4Sm90ELb0ELb1ELb1ELb1ELb0ELb1ELb0ELb0ELi2ELi1ELi2ELi1ELb0EEENS1_24CollectiveEpilogueBwdGQAISC_fSF_Li256ELb1ELb0EEENS1_19SingleTileSchedulerILb1ELb0ELb0ELi128EEEEEEEEEvNT_6ParamsE:
        .type           _ZN7cutlass13device_kernelIN5flash11enable_sm90INS1_16FlashAttnBwdSm90INS1_25CollectiveMainloopBwdSm90ILi2ELi2ELi2EN4cute5tupleIJNS5_1CILi1EEES8_S8_EEENS6_IJNS7_ILi64EEENS7_ILi128EEESB_EEENS_10bfloat16_tEfNS_4arch4Sm90ELb0ELb1ELb1ELb1ELb0ELb1ELb0ELb0ELi2ELi1ELi2ELi1ELb0EEENS1_24CollectiveEpilogueBwdGQAISC_fSF_Li256ELb1ELb0EEENS1_19SingleTileSchedulerILb1ELb0ELb0ELi128EEEEEEEEEvNT_6ParamsE,@function
        .size           _ZN7cutlass13device_kernelIN5flash11enable_sm90INS1_16FlashAttnBwdSm90INS1_25CollectiveMainloopBwdSm90ILi2ELi2ELi2EN4cute5tupleIJNS5_1CILi1EEES8_S8_EEENS6_IJNS7_ILi64EEENS7_ILi128EEESB_EEENS_10bfloat16_tEfNS_4arch4Sm90ELb0ELb1ELb1ELb1ELb0ELb1ELb0ELb0ELi2ELi1ELi2ELi1ELb0EEENS1_24CollectiveEpilogueBwdGQAISC_fSF_Li256ELb1ELb0EEENS1_19SingleTileSchedulerILb1ELb0ELb0ELi128EEEEEEEEEvNT_6ParamsE,(.L_x_90 - _ZN7cutlass13device_kernelIN5flash11enable_sm90INS1_16FlashAttnBwdSm90INS1_25CollectiveMainloopBwdSm90ILi2ELi2ELi2EN4cute5tupleIJNS5_1CILi1EEES8_S8_EEENS6_IJNS7_ILi64EEENS7_ILi128EEESB_EEENS_10bfloat16_tEfNS_4arch4Sm90ELb0ELb1ELb1ELb1ELb0ELb1ELb0ELb0ELi2ELi1ELi2ELi1ELb0EEENS1_24CollectiveEpilogueBwdGQAISC_fSF_Li256ELb1ELb0EEENS1_19SingleTileSchedulerILb1ELb0ELb0ELi128EEEEEEEEEvNT_6ParamsE)
        .other          _ZN7cutlass13device_kernelIN5flash11enable_sm90INS1_16FlashAttnBwdSm90INS1_25CollectiveMainloopBwdSm90ILi2ELi2ELi2EN4cute5tupleIJNS5_1CILi1EEES8_S8_EEENS6_IJNS7_ILi64EEENS7_ILi128EEESB_EEENS_10bfloat16_tEfNS_4arch4Sm90ELb0ELb1ELb1ELb1ELb0ELb1ELb0ELb0ELi2ELi1ELi2ELi1ELb0EEENS1_24CollectiveEpilogueBwdGQAISC_fSF_Li256ELb1ELb0EEENS1_19SingleTileSchedulerILb1ELb0ELb0ELi128EEEEEEEEEvNT_6ParamsE,@"STO_CUDA_ENTRY STV_DEFAULT"
_ZN7cutlass13device_kernelIN5flash11enable_sm90INS1_16FlashAttnBwdSm90INS1_25CollectiveMainloopBwdSm90ILi2ELi2ELi2EN4cute5tupleIJNS5_1CILi1EEES8_S8_EEENS6_IJNS7_ILi64EEENS7_ILi128EEESB_EEENS_10bfloat16_tEfNS_4arch4Sm90ELb0ELb1ELb1ELb1ELb0ELb1ELb0ELb0ELi2ELi1ELi2ELi1ELb0EEENS1_24CollectiveEpilogueBwdGQAISC_fSF_Li256ELb1ELb0EEENS1_19SingleTileSchedulerILb1ELb0ELb0ELi128EEEEEEEEEvNT_6ParamsE:
[----:B------:R-:W-:Y:S01]  /*0000*/  LDC R1, c[0x0][0x37c] ;  /* 0x0000df00ff017b82 */ /* 0x000fe20000000800 */
[----:B------:R-:W-:Y:S05]  /*0010*/  EXIT ;  /* 0x000000000000794d */ /* 0x000fea0003800000 */
.L_x_14:
        /* <DEDUP_REMOVED lines=14> */
.L_x_90:


//--------------------- .text._ZN7cutlass13device_kernelIN5flash11enable_sm90INS1_16FlashAttnBwdSm90INS1_25CollectiveMainloopBwdSm90ILi2ELi2ELi2EN4cute5tupleIJNS5_1CILi1EEES8_S8_EEENS6_IJNS7_ILi64EEENS7_ILi128EEESB_EEENS_10bfloat16_tEfNS_4arch4Sm90ELb0ELb1ELb1ELb1ELb1ELb1ELb0ELb0ELi2ELi1ELi2ELi1ELb0EEENS1_24CollectiveEpilogueBwdGQAISC_fSF_Li256ELb1ELb1EEENS1_19SingleTileSchedulerILb1ELb0ELb0ELi128EEEEEEEEEvNT_6ParamsE --------------------------
	.section	.text._ZN7cutlass13device_kernelIN5flash11enable_sm90INS1_16FlashAttnBwdSm90INS1_25CollectiveMainloopBwdSm90ILi2ELi2ELi2EN4cute5tupleIJNS5_1CILi1EEES8_S8_EEENS6_IJNS7_ILi64EEENS7_ILi128EEESB_EEENS_10bfloat16_tEfNS_4arch4Sm90ELb0ELb1ELb1ELb1ELb1ELb1ELb0ELb0ELi2ELi1ELi2ELi1ELb0EEENS1_24CollectiveEpilogueBwdGQAISC_fSF_Li256ELb1ELb1EEENS1_19SingleTileSchedulerILb1ELb0ELb0ELi128EEEEEEEEEvNT_6ParamsE,"ax",@progbits
	.align	128
.text._ZN7cutlass13device_kernelIN5flash11enable_sm90INS1_16FlashAttnBwdSm90INS1_25CollectiveMainloopBwdSm90ILi2ELi2ELi2EN4cute5tupleIJNS5_1CILi1EEES8_S8_EEENS6_IJNS7_ILi64EEENS7_ILi128EEESB_EEENS_10bfloat16_tEfNS_4arch4Sm90ELb0ELb1ELb1ELb1ELb1ELb1ELb0ELb0ELi2ELi1ELi2ELi1ELb0EEENS1_24CollectiveEpilogueBwdGQAISC_fSF_Li256ELb1ELb1EEENS1_19SingleTileSchedulerILb1ELb0ELb0ELi128EEEEEEEEEvNT_6ParamsE:
        .type           _ZN7cutlass13device_kernelIN5flash11enable_sm90INS1_16FlashAttnBwdSm90INS1_25CollectiveMainloopBwdSm90ILi2ELi2ELi2EN4cute5tupleIJNS5_1CILi1EEES8_S8_EEENS6_IJNS7_ILi64EEENS7_ILi128EEESB_EEENS_10bfloat16_tEfNS_4arch4Sm90ELb0ELb1ELb1ELb1ELb1ELb1ELb0ELb0ELi2ELi1ELi2ELi1ELb0EEENS1_24CollectiveEpilogueBwdGQAISC_fSF_Li256ELb1ELb1EEENS1_19SingleTileSchedulerILb1ELb0ELb0ELi128EEEEEEEEEvNT_6ParamsE,@function
        .size           _ZN7cutlass13device_kernelIN5flash11enable_sm90INS1_16FlashAttnBwdSm90INS1_25CollectiveMainloopBwdSm90ILi2ELi2ELi2EN4cute5tupleIJNS5_1CILi1EEES8_S8_EEENS6_IJNS7_ILi64EEENS7_ILi128EEESB_EEENS_10bfloat16_tEfNS_4arch4Sm90ELb0ELb1ELb1ELb1ELb1ELb1ELb0ELb0ELi2ELi1ELi2ELi1ELb0EEENS1_24CollectiveEpilogueBwdGQAISC_fSF_Li256ELb1ELb1EEENS1_19SingleTileSchedulerILb1ELb0ELb0ELi128EEEEEEEEEvNT_6ParamsE,(.L_x_91 - _ZN7cutlass13device_kernelIN5flash11enable_sm90INS1_16FlashAttnBwdSm90INS1_25CollectiveMainloopBwdSm90ILi2ELi2ELi2EN4cute5tupleIJNS5_1CILi1EEES8_S8_EEENS6_IJNS7_ILi64EEENS7_ILi128EEESB_EEENS_10bfloat16_tEfNS_4arch4Sm90ELb0ELb1ELb1ELb1ELb1ELb1ELb0ELb0ELi2ELi1ELi2ELi1ELb0EEENS1_24CollectiveEpilogueBwdGQAISC_fSF_Li256ELb1ELb1EEENS1_19SingleTileSchedulerILb1ELb0ELb0ELi128EEEEEEEEEvNT_6ParamsE)
        .other          _ZN7cutlass13device_kernelIN5flash11enable_sm90INS1_16FlashAttnBwdSm90INS1_25CollectiveMainloopBwdSm90ILi2ELi2ELi2EN4cute5tupleIJNS5_1CILi1EEES8_S8_EEENS6_IJNS7_ILi64EEENS7_ILi128EEESB_EEENS_10bfloat16_tEfNS_4arch4Sm90ELb0ELb1ELb1ELb1ELb1ELb1ELb0ELb0ELi2ELi1ELi2ELi1ELb0EEENS1_24CollectiveEpilogueBwdGQAISC_fSF_Li256ELb1ELb1EEENS1_19SingleTileSchedulerILb1ELb0ELb0ELi128EEEEEEEEEvNT_6ParamsE,@"STO_CUDA_ENTRY STV_DEFAULT"
_ZN7cutlass13device_kernelIN5flash11enable_sm90INS1_16FlashAttnBwdSm90INS1_25CollectiveMainloopBwdSm90ILi2ELi2ELi2EN4cute5tupleIJNS5_1CILi1EEES8_S8_EEENS6_IJNS7_ILi64EEENS7_ILi128EEESB_EEENS_10bfloat16_tEfNS_4arch4Sm90ELb0ELb1ELb1ELb1ELb1ELb1ELb0ELb0ELi2ELi1ELi2ELi1ELb0EEENS1_24CollectiveEpilogueBwdGQAISC_fSF_Li256ELb1ELb1EEENS1_19SingleTileSchedulerILb1ELb0ELb0ELi128EEEEEEEEEvNT_6ParamsE:
[----:B------:R-:W-:Y:S01]  /*0000*/  LDC R1, c[0x0][0x37c] ;  /* 0x0000df00ff017b82 */ /* 0x000fe20000000800 */
[----:B------:R-:W-:Y:S05]  /*0010*/  EXIT ;  /* 0x000000000000794d */ /* 0x000fea0003800000 */
.L_x_15:
        /* <DEDUP_REMOVED lines=14> */
.L_x_91:


//--------------------- .text._ZN7cutlass13device_kernelIN5flash11enable_sm90INS1_16FlashAttnBwdSm90INS1_25CollectiveMainloopBwdSm90ILi2ELi2ELi2EN4cute5tupleIJNS5_1CILi1EEES8_S8_EEENS6_IJNS7_ILi64EEENS7_ILi128EEESB_EEENS_10bfloat16_tEfNS_4arch4Sm90ELb1ELb0ELb1ELb0ELb0ELb1ELb0ELb0ELi2ELi1ELi2ELi1ELb0EEENS1_21CollectiveEpilogueBwdISC_SD_SF_Li256ELb0ELb0ELi1EEENS1_25SingleTileBwdLPTSchedulerILb0ELi128ELb0EEEEEEEEEvNT_6ParamsE --------------------------
	.section	.text._ZN7cutlass13device_kernelIN5flash11enable_sm90INS1_16FlashAttnBwdSm90INS1_25CollectiveMainloopBwdSm90ILi2ELi2ELi2EN4cute5tupleIJNS5_1CILi1EEES8_S8_EEENS6_IJNS7_ILi64EEENS7_ILi128EEESB_EEENS_10bfloat16_tEfNS_4arch4Sm90ELb1ELb0ELb1ELb0ELb0ELb1ELb0ELb0ELi2ELi1ELi2ELi1ELb0EEENS1_21CollectiveEpilogueBwdISC_SD_SF_Li256ELb0ELb0ELi1EEENS1_25SingleTileBwdLPTSchedulerILb0ELi128ELb0EEEEEEEEEvNT_6ParamsE,"ax",@progbits
	.align	128
.text._ZN7cutlass13device_kernelIN5flash11enable_sm90INS1_16FlashAttnBwdSm90INS1_25CollectiveMainloopBwdSm90ILi2ELi2ELi2EN4cute5tupleIJNS5_1CILi1EEES8_S8_EEENS6_IJNS7_ILi64EEENS7_ILi128EEESB_EEENS_10bfloat16_tEfNS_4arch4Sm90ELb1ELb0ELb1ELb0ELb0ELb1ELb0ELb0ELi2ELi1ELi2ELi1ELb0EEENS1_21CollectiveEpilogueBwdISC_SD_SF_Li256ELb0ELb0ELi1EEENS1_25SingleTileBwdLPTSchedulerILb0ELi128ELb0EEEEEEEEEvNT_6ParamsE:
        .type           _ZN7cutlass13device_kernelIN5flash11enable_sm90INS1_16FlashAttnBwdSm90INS1_25CollectiveMainloopBwdSm90ILi2ELi2ELi2EN4cute5tupleIJNS5_1CILi1EEES8_S8_EEENS6_IJNS7_ILi64EEENS7_ILi128EEESB_EEENS_10bfloat16_tEfNS_4arch4Sm90ELb1ELb0ELb1ELb0ELb0ELb1ELb0ELb0ELi2ELi1ELi2ELi1ELb0EEENS1_21CollectiveEpilogueBwdISC_SD_SF_Li256ELb0ELb0ELi1EEENS1_25SingleTileBwdLPTSchedulerILb0ELi128ELb0EEEEEEEEEvNT_6ParamsE,@function
        .size           _ZN7cutlass13device_kernelIN5flash11enable_sm90INS1_16FlashAttnBwdSm90INS1_25CollectiveMainloopBwdSm90ILi2ELi2ELi2EN4cute5tupleIJNS5_1CILi1EEES8_S8_EEENS6_IJNS7_ILi64EEENS7_ILi128EEESB_EEENS_10bfloat16_tEfNS_4arch4Sm90ELb1ELb0ELb1ELb0ELb0ELb1ELb0ELb0ELi2ELi1ELi2ELi1ELb0EEENS1_21CollectiveEpilogueBwdISC_SD_SF_Li256ELb0ELb0ELi1EEENS1_25SingleTileBwdLPTSchedulerILb0ELi128ELb0EEEEEEEEEvNT_6ParamsE,(.L_x_92 - _ZN7cutlass13device_kernelIN5flash11enable_sm90INS1_16FlashAttnBwdSm90INS1_25CollectiveMainloopBwdSm90ILi2ELi2ELi2EN4cute5tupleIJNS5_1CILi1EEES8_S8_EEENS6_IJNS7_ILi64EEENS7_ILi128EEESB_EEENS_10bfloat16_tEfNS_4arch4Sm90ELb1ELb0ELb1ELb0ELb0ELb1ELb0ELb0ELi2ELi1ELi2ELi1ELb0EEENS1_21CollectiveEpilogueBwdISC_SD_SF_Li256ELb0ELb0ELi1EEENS1_25SingleTileBwdLPTSchedulerILb0ELi128ELb0EEEEEEEEEvNT_6ParamsE)
        .other          _ZN7cutlass13device_kernelIN5flash11enable_sm90INS1_16FlashAttnBwdSm90INS1_25CollectiveMainloopBwdSm90ILi2ELi2ELi2EN4cute5tupleIJNS5_1CILi1EEES8_S8_EEENS6_IJNS7_ILi64EEENS7_ILi128EEESB_EEENS_10bfloat16_tEfNS_4arch4Sm90ELb1ELb0ELb1ELb0ELb0ELb1ELb0ELb0ELi2ELi1ELi2ELi1ELb0EEENS1_21CollectiveEpilogueBwdISC_SD_SF_Li256ELb0ELb0ELi1EEENS1_25SingleTileBwdLPTSchedulerILb0ELi128ELb0EEEEEEEEEvNT_6ParamsE,@"STO_CUDA_ENTRY STV_DEFAULT"
_ZN7cutlass13device_kernelIN5flash11enable_sm90INS1_16FlashAttnBwdSm90INS1_25CollectiveMainloopBwdSm90ILi2ELi2ELi2EN4cute5tupleIJNS5_1CILi1EEES8_S8_EEENS6_IJNS7_ILi64EEENS7_ILi128EEESB_EEENS_10bfloat16_tEfNS_4arch4Sm90ELb1ELb0ELb1ELb0ELb0ELb1ELb0ELb0ELi2ELi1ELi2ELi1ELb0EEENS1_21CollectiveEpilogueBwdISC_SD_SF_Li256ELb0ELb0ELi1EEENS1_25SingleTileBwdLPTSchedulerILb0ELi128ELb0EEEEEEEEEvNT_6ParamsE:
[----:B------:R-:W-:Y:S01]  /*0000*/  LDC R1, c[0x0][0x37c] ;  /* 0x0000df00ff017b82 */ /* 0x000fe20000000800 */
[----:B------:R-:W-:Y:S05]  /*0010*/  EXIT ;  /* 0x000000000000794d */ /* 0x000fea0003800000 */
.L_x_16:
        /* <DEDUP_REMOVED lines=14> */
.L_x_92:


//--------------------- .text._ZN7cutlass13device_kernelIN5flash11enable_sm90INS1_16FlashAttnBwdSm90INS1_25CollectiveMainloopBwdSm90ILi2ELi2ELi2EN4cute5tupleIJNS5_1CILi1EEES8_S8_EEENS6_IJNS7_ILi64EEENS7_ILi128EEESB_EEENS_10bfloat16_tEfNS_4arch4Sm90ELb1ELb0ELb1ELb0ELb1ELb1ELb0ELb0ELi2ELi1ELi2ELi1ELb0EEENS1_21CollectiveEpilogueBwdISC_SD_SF_Li256ELb0ELb0ELi1EEENS1_25SingleTileBwdLPTSchedulerILb0ELi128ELb1EEEEEEEEEvNT_6ParamsE --------------------------
	.section	.text._ZN7cutlass13device_kernelIN5flash11enable_sm90INS1_16FlashAttnBwdSm90INS1_25CollectiveMainloopBwdSm90ILi2ELi2ELi2EN4cute5tupleIJNS5_1CILi1EEES8_S8_EEENS6_IJNS7_ILi64EEENS7_ILi128EEESB_EEENS_10bfloat16_tEfNS_4arch4Sm90ELb1ELb0ELb1ELb0ELb1ELb1ELb0ELb0ELi2ELi1ELi2ELi1ELb0EEENS1_21CollectiveEpilogueBwdISC_SD_SF_Li256ELb0ELb0ELi1EEENS1_25SingleTileBwdLPTSchedulerILb0ELi128ELb1EEEEEEEEEvNT_6ParamsE,"ax",@progbits
	.align	128
.text._ZN7cutlass13device_kernelIN5flash11enable_sm90INS1_16FlashAttnBwdSm90INS1_25CollectiveMainloopBwdSm90ILi2ELi2ELi2EN4cute5tupleIJNS5_1CILi1EEES8_S8_EEENS6_IJNS7_ILi64EEENS7_ILi128EEESB_EEENS_10bfloat16_tEfNS_4arch4Sm90ELb1ELb0ELb1ELb0ELb1ELb1ELb0ELb0ELi2ELi1ELi2ELi1ELb0EEENS1_21CollectiveEpilogueBwdISC_SD_SF_Li256ELb0ELb0ELi1EEENS1_25SingleTileBwdLPTSchedulerILb0ELi128ELb1EEEEEEEEEvNT_6ParamsE:
        .type           _ZN7cutlass13device_kernelIN5flash11enable_sm90INS1_16FlashAttnBwdSm90INS1_25CollectiveMainloopBwdSm90ILi2ELi2ELi2EN4cute5tupleIJNS5_1CILi1EEES8_S8_EEENS6_IJNS7_ILi64EEENS7_ILi128EEESB_EEENS_10bfloat16_tEfNS_4arch4Sm90ELb1ELb0ELb1ELb0ELb1ELb1ELb0ELb0ELi2ELi1ELi2ELi1ELb0EEENS1_21CollectiveEpilogueBwdISC_SD_SF_Li256ELb0ELb0ELi1EEENS1_25SingleTileBwdLPTSchedulerILb0ELi128ELb1EEEEEEEEEvNT_6ParamsE,@function
        .size           _ZN7cutlass13device_kernelIN5flash11enable_sm90INS1_16FlashAttnBwdSm90INS1_25CollectiveMainloopBwdSm90ILi2ELi2ELi2EN4cute5tupleIJNS5_1CILi1EEES8_S8_EEENS6_IJNS7_ILi64EEENS7_ILi128EEESB_EEENS_10bfloat16_tEfNS_4arch4Sm90ELb1ELb0ELb1ELb0ELb1ELb1ELb0ELb0ELi2ELi1ELi2ELi1ELb0EEENS1_21CollectiveEpilogueBwdISC_SD_SF_Li256ELb0ELb0ELi1EEENS1_25SingleTileBwdLPTSchedulerILb0ELi128ELb1EEEEEEEEEvNT_6ParamsE,(.L_x_93 - _ZN7cutlass13device_kernelIN5flash11enable_sm90INS1_16FlashAttnBwdSm90INS1_25CollectiveMainloopBwdSm90ILi2ELi2ELi2EN4cute5tupleIJNS5_1CILi1EEES8_S8_EEENS6_IJNS7_ILi64EEENS7_ILi128EEESB_EEENS_10bfloat16_tEfNS_4arch4Sm90ELb1ELb0ELb1ELb0ELb1ELb1ELb0ELb0ELi2ELi1ELi2ELi1ELb0EEENS1_21CollectiveEpilogueBwdISC_SD_SF_Li256ELb0ELb0ELi1EEENS1_25SingleTileBwdLPTSchedulerILb0ELi128ELb1EEEEEEEEEvNT_6ParamsE)
        .other          _ZN7cutlass13device_kernelIN5flash11enable_sm90INS1_16FlashAttnBwdSm90INS1_25CollectiveMainloopBwdSm90ILi2ELi2ELi2EN4cute5tupleIJNS5_1CILi1EEES8_S8_EEENS6_IJNS7_ILi64EEENS7_ILi128EEESB_EEENS_10bfloat16_tEfNS_4arch4Sm90ELb1ELb0ELb1ELb0ELb1ELb1ELb0ELb0ELi2ELi1ELi2ELi1ELb0EEENS1_21CollectiveEpilogueBwdISC_SD_SF_Li256ELb0ELb0ELi1EEENS1_25SingleTileBwdLPTSchedulerILb0ELi128ELb1EEEEEEEEEvNT_6ParamsE,@"STO_CUDA_ENTRY STV_DEFAULT"
_ZN7cutlass13device_kernelIN5flash11enable_sm90INS1_16FlashAttnBwdSm90INS1_25CollectiveMainloopBwdSm90ILi2ELi2ELi2EN4cute5tupleIJNS5_1CILi1EEES8_S8_EEENS6_IJNS7_ILi64EEENS7_ILi128EEESB_EEENS_10bfloat16_tEfNS_4arch4Sm90ELb1ELb0ELb1ELb0ELb1ELb1ELb0ELb0ELi2ELi1ELi2ELi1ELb0EEENS1_21CollectiveEpilogueBwdISC_SD_SF_Li256ELb0ELb0ELi1EEENS1_25SingleTileBwdLPTSchedulerILb0ELi128ELb1EEEEEEEEEvNT_6ParamsE:
[----:B------:R-:W-:Y:S01]  /*0000*/  LDC R1, c[0x0][0x37c] ;  /* 0x0000df00ff017b82 */ /* 0x000fe20000000800 */
[----:B------:R-:W-:Y:S05]  /*0010*/  EXIT ;  /* 0x000000000000794d */ /* 0x000fea0003800000 */
.L_x_17:
        /* <DEDUP_REMOVED lines=14> */
.L_x_93:


//--------------------- .text._ZN7cutlass13device_kernelIN5flash11enable_sm90INS1_16FlashAttnBwdSm90INS1_25CollectiveMainloopBwdSm90ILi2ELi2ELi2EN4cute5tupleIJNS5_1CILi1EEES8_S8_EEENS6_IJNS7_ILi64EEENS7_ILi128EEESB_EEENS_10bfloat16_tEfNS_4arch4Sm90ELb1ELb0ELb1ELb0ELb0ELb1ELb0ELb0ELi2ELi1ELi2ELi1ELb0EEENS1_24CollectiveEpilogueBwdGQAISC_fSF_Li256ELb0ELb0EEENS1_25SingleTileBwdLPTSchedulerILb0ELi128ELb0EEEEEEEEEvNT_6ParamsE --------------------------
	.section	.text._ZN7cutlass13device_kernelIN5flash11enable_sm90INS1_16FlashAttnBwdSm90INS1_25CollectiveMainloopBwdSm90ILi2ELi2ELi2EN4cute5tupleIJNS5_1CILi1EEES8_S8_EEENS6_IJNS7_ILi64EEENS7_ILi128EEESB_EEENS_10bfloat16_tEfNS_4arch4Sm90ELb1ELb0ELb1ELb0ELb0ELb1ELb0ELb0ELi2ELi1ELi2ELi1ELb0EEENS1_24CollectiveEpilogueBwdGQAISC_fSF_Li256ELb0ELb0EEENS1_25SingleTileBwdLPTSchedulerILb0ELi128ELb0EEEEEEEEEvNT_6ParamsE,"ax",@progbits
	.align	128
.text._ZN7cutlass13device_kernelIN5flash11enable_sm90INS1_16FlashAttnBwdSm90INS1_25CollectiveMainloopBwdSm90ILi2ELi2ELi2EN4cute5tupleIJNS5_1CILi1EEES8_S8_EEENS6_IJNS7_ILi64EEENS7_ILi128EEESB_EEENS_10bfloat16_tEfNS_4arch4Sm90ELb1ELb0ELb1ELb0ELb0ELb1ELb0ELb0ELi2ELi1ELi2ELi1ELb0EEENS1_24CollectiveEpilogueBwdGQAISC_fSF_Li256ELb0ELb0EEENS1_25SingleTileBwdLPTSchedulerILb0ELi128ELb0EEEEEEEEEvNT_6ParamsE:
        .type           _ZN7cutlass13device_kernelIN5flash11enable_sm90INS1_16FlashAttnBwdSm90INS1_25CollectiveMainloopBwdSm90ILi2ELi2ELi2EN4cute5tupleIJNS5_1CILi1EEES8_S8_EEENS6_IJNS7_ILi64EEENS7_ILi128EEESB_EEENS_10bfloat16_tEfNS_4arch4Sm90ELb1ELb0ELb1ELb0ELb0ELb1ELb0ELb0ELi2ELi1ELi2ELi1ELb0EEENS1_24CollectiveEpilogueBwdGQAISC_fSF_Li256ELb0ELb0EEENS1_25SingleTileBwdLPTSchedulerILb0ELi128ELb0EEEEEEEEEvNT_6ParamsE,@function
        .size           _ZN7cutlass13device_kernelIN5flash11enable_sm90INS1_16FlashAttnBwdSm90INS1_25CollectiveMainloopBwdSm90ILi2ELi2ELi2EN4cute5tupleIJNS5_1CILi1EEES8_S8_EEENS6_IJNS7_ILi64EEENS7_ILi128EEESB_EEENS_10bfloat16_tEfNS_4arch4Sm90ELb1ELb0ELb1ELb0ELb0ELb1ELb0ELb0ELi2ELi1ELi2ELi1ELb0EEENS1_24CollectiveEpilogueBwdGQAISC_fSF_Li256ELb0ELb0EEENS1_25SingleTileBwdLPTSchedulerILb0ELi128ELb0EEEEEEEEEvNT_6ParamsE,(.L_x_94 - _ZN7cutlass13device_kernelIN5flash11enable_sm90INS1_16FlashAttnBwdSm90INS1_25CollectiveMainloopBwdSm90ILi2ELi2ELi2EN4cute5tupleIJNS5_1CILi1EEES8_S8_EEENS6_IJNS7_ILi64EEENS7_ILi128EEESB_EEENS_10bfloat16_tEfNS_4arch4Sm90ELb1ELb0ELb1ELb0ELb0ELb1ELb0ELb0ELi2ELi1ELi2ELi1ELb0EEENS1_24CollectiveEpilogueBwdGQAISC_fSF_Li256ELb0ELb0EEENS1_25SingleTileBwdLPTSchedulerILb0ELi128ELb0EEEEEEEEEvNT_6ParamsE)
        .other          _ZN7cutlass13device_kernelIN5flash11enable_sm90INS1_16FlashAttnBwdSm90INS1_25CollectiveMainloopBwdSm90ILi2ELi2ELi2EN4cute5tupleIJNS5_1CILi1EEES8_S8_EEENS6_IJNS7_ILi64EEENS7_ILi128EEESB_EEENS_10bfloat16_tEfNS_4arch4Sm90ELb1ELb0ELb1ELb0ELb0ELb1ELb0ELb0ELi2ELi1ELi2ELi1ELb0EEENS1_24CollectiveEpilogueBwdGQAISC_fSF_Li256ELb0ELb0EEENS1_25SingleTileBwdLPTSchedulerILb0ELi128ELb0EEEEEEEEEvNT_6ParamsE,@"STO_CUDA_ENTRY STV_DEFAULT"
_ZN7cutlass13device_kernelIN5flash11enable_sm90INS1_16FlashAttnBwdSm90INS1_25CollectiveMainloopBwdSm90ILi2ELi2ELi2EN4cute5tupleIJNS5_1CILi1EEES8_S8_EEENS6_IJNS7_ILi64EEENS7_ILi128EEESB_EEENS_10bfloat16_tEfNS_4arch4Sm90ELb1ELb0ELb1ELb0ELb0ELb1ELb0ELb0ELi2ELi1ELi2ELi1ELb0EEENS1_24CollectiveEpilogueBwdGQAISC_fSF_Li256ELb0ELb0EEENS1_25SingleTileBwdLPTSchedulerILb0ELi128ELb0EEEEEEEEEvNT_6ParamsE:
[----:B------:R-:W-:Y:S01]  /*0000*/  LDC R1, c[0x0][0x37c] ;  /* 0x0000df00ff017b82 */ /* 0x000fe20000000800 */
[----:B------:R-:W-:Y:S05]  /*0010*/  EXIT ;  /* 0x000000000000794d */ /* 0x000fea0003800000 */
.L_x_18:
        /* <DEDUP_REMOVED lines=14> */
.L_x_94:


//--------------------- .text._ZN7cutlass13device_kernelIN5flash11enable_sm90INS1_16FlashAttnBwdSm90INS1_25CollectiveMainloopBwdSm90ILi2ELi2ELi2EN4cute5tupleIJNS5_1CILi1EEES8_S8_EEENS6_IJNS7_ILi64EEENS7_ILi128EEESB_EEENS_10bfloat16_tEfNS_4arch4Sm90ELb1ELb0ELb1ELb0ELb1ELb1ELb0ELb0ELi2ELi1ELi2ELi1ELb0EEENS1_24CollectiveEpilogueBwdGQAISC_fSF_Li256ELb0ELb1EEENS1_25SingleTileBwdLPTSchedulerILb0ELi128ELb1EEEEEEEEEvNT_6ParamsE --------------------------
	.section	.text._ZN7cutlass13device_kernelIN5flash11enable_sm90INS1_16FlashAttnBwdSm90INS1_25CollectiveMainloopBwdSm90ILi2ELi2ELi2EN4cute5tupleIJNS5_1CILi1EEES8_S8_EEENS6_IJNS7_ILi64EEENS7_ILi128EEESB_EEENS_10bfloat16_tEfNS_4arch4Sm90ELb1ELb0ELb1ELb0ELb1ELb1ELb0ELb0ELi2ELi1ELi2ELi1ELb0EEENS1_24CollectiveEpilogueBwdGQAISC_fSF_Li256ELb0ELb1EEENS1_25SingleTileBwdLPTSchedulerILb0ELi128ELb1EEEEEEEEEvNT_6ParamsE,"ax",@progbits
	.align	128
.text._ZN7cutlass13device_kernelIN5flash11enable_sm90INS1_16FlashAttnBwdSm90INS1_25CollectiveMainloopBwdSm90ILi2ELi2ELi2EN4cute5tupleIJNS5_1CILi1EEES8_S8_EEENS6_IJNS7_ILi64EEENS7_ILi128EEESB_EEENS_10bfloat16_tEfNS_4arch4Sm90ELb1ELb0ELb1ELb0ELb1ELb1ELb0ELb0ELi2ELi1ELi2ELi1ELb0EEENS1_24CollectiveEpilogueBwdGQAISC_fSF_Li256ELb0ELb1EEENS1_25SingleTileBwdLPTSchedulerILb0ELi128ELb1EEEEEEEEEvNT_6ParamsE:
        .type           _ZN7cutlass13device_kernelIN5flash11enable_sm90INS1_16FlashAttnBwdSm90INS1_25CollectiveMainloopBwdSm90ILi2ELi2ELi2EN4cute5tupleIJNS5_1CILi1EEES8_S8_EEENS6_IJNS7_ILi64EEENS7_ILi128EEESB_EEENS_10bfloat16_tEfNS_4arch4Sm90ELb1ELb0ELb1ELb0ELb1ELb1ELb0ELb0ELi2ELi1ELi2ELi1ELb0EEENS1_24CollectiveEpilogueBwdGQAISC_fSF_Li256ELb0ELb1EEENS1_25SingleTileBwdLPTSchedulerILb0ELi128ELb1EEEEEEEEEvNT_6ParamsE,@function
        .size           _ZN7cutlass13device_kernelIN5flash11enable_sm90INS1_16FlashAttnBwdSm90INS1_25CollectiveMainloopBwdSm90ILi2ELi2ELi2EN4cute5tupleIJNS5_1CILi1EEES8_S8_EEENS6_IJNS7_ILi64EEENS7_ILi128EEESB_EEENS_10bfloat16_tEfNS_4arch4Sm90ELb1ELb0ELb1ELb0ELb1ELb1ELb0ELb0ELi2ELi1ELi2ELi1ELb0EEENS1_24CollectiveEpilogueBwdGQAISC_fSF_Li256ELb0ELb1EEENS1_25SingleTileBwdLPTSchedulerILb0ELi128ELb1EEEEEEEEEvNT_6ParamsE,(.L_x_95 - _ZN7cutlass13device_kernelIN5flash11enable_sm90INS1_16FlashAttnBwdSm90INS1_25CollectiveMainloopBwdSm90ILi2ELi2ELi2EN4cute5tupleIJNS5_1CILi1EEES8_S8_EEENS6_IJNS7_ILi64EEENS7_ILi128EEESB_EEENS_10bfloat16_tEfNS_4arch4Sm90ELb1ELb0ELb1ELb0ELb1ELb1ELb0ELb0ELi2ELi1ELi2ELi1ELb0EEENS1_24CollectiveEpilogueBwdGQAISC_fSF_Li256ELb0ELb1EEENS1_25SingleTileBwdLPTSchedulerILb0ELi128ELb1EEEEEEEEEvNT_6ParamsE)
        .other          _ZN7cutlass13device_kernelIN5flash11enable_sm90INS1_16FlashAttnBwdSm90INS1_25CollectiveMainloopBwdSm90ILi2ELi2ELi2EN4cute5tupleIJNS5_1CILi1EEES8_S8_EEENS6_IJNS7_ILi64EEENS7_ILi128EEESB_EEENS_10bfloat16_tEfNS_4arch4Sm90ELb1ELb0ELb1ELb0ELb1ELb1ELb0ELb0ELi2ELi1ELi2ELi1ELb0EEENS1_24CollectiveEpilogueBwdGQAISC_fSF_Li256ELb0ELb1EEENS1_25SingleTileBwdLPTSchedulerILb0ELi128ELb1EEEEEEEEEvNT_6ParamsE,@"STO_CUDA_ENTRY STV_DEFAULT"
_ZN7cutlass13device_kernelIN5flash11enable_sm90INS1_16FlashAttnBwdSm90INS1_25CollectiveMainloopBwdSm90ILi2ELi2ELi2EN4cute5tupleIJNS5_1CILi1EEES8_S8_EEENS6_IJNS7_ILi64EEENS7_ILi128EEESB_EEENS_10bfloat16_tEfNS_4arch4Sm90ELb1ELb0ELb1ELb0ELb1ELb1ELb0ELb0ELi2ELi1ELi2ELi1ELb0EEENS1_24CollectiveEpilogueBwdGQAISC_fSF_Li256ELb0ELb1EEENS1_25SingleTileBwdLPTSchedulerILb0ELi128ELb1EEEEEEEEEvNT_6ParamsE:
[----:B------:R-:W-:Y:S01]  /*0000*/  LDC R1, c[0x0][0x37c] ;  /* 0x0000df00ff017b82 */ /* 0x000fe20000000800 */
[----:B------:R-:W-:Y:S05]  /*0010*/  EXIT ;  /* 0x000000000000794d */ /* 0x000fea0003800000 */
.L_x_19:
        /* <DEDUP_REMOVED lines=14> */
.L_x_95:


//--------------------- .text._ZN7cutlass13device_kernelIN5flash22FlashAttnBwdPreprocessIN4cute5tupleIJNS3_1CILi64EEENS5_ILi128EEEEEENS_10bfloat16_tEfNS_4arch4Sm90ELb1ELb0EEEEEvNT_6ParamsE --------------------------
	.section	.text._ZN7cutlass13device_kernelIN5flash22FlashAttnBwdPreprocessIN4cute5tupleIJNS3_1CILi64EEENS5_ILi128EEEEEENS_10bfloat16_tEfNS_4arch4Sm90ELb1ELb0EEEEEvNT_6ParamsE,"ax",@progbits
	.align	128
.text._ZN7cutlass13device_kernelIN5flash22FlashAttnBwdPreprocessIN4cute5tupleIJNS3_1CILi64EEENS5_ILi128EEEEEENS_10bfloat16_tEfNS_4arch4Sm90ELb1ELb0EEEEEvNT_6ParamsE:
        .type           _ZN7cutlass13device_kernelIN5flash22FlashAttnBwdPreprocessIN4cute5tupleIJNS3_1CILi64EEENS5_ILi128EEEEEENS_10bfloat16_tEfNS_4arch4Sm90ELb1ELb0EEEEEvNT_6ParamsE,@function
        .size           _ZN7cutlass13device_kernelIN5flash22FlashAttnBwdPreprocessIN4cute5tupleIJNS3_1CILi64EEENS5_ILi128EEEEEENS_10bfloat16_tEfNS_4arch4Sm90ELb1ELb0EEEEEvNT_6ParamsE,(.L_x_96 - _ZN7cutlass13device_kernelIN5flash22FlashAttnBwdPreprocessIN4cute5tupleIJNS3_1CILi64EEENS5_ILi128EEEEEENS_10bfloat16_tEfNS_4arch4Sm90ELb1ELb0EEEEEvNT_6ParamsE)
        .other          _ZN7cutlass13device_kernelIN5flash22FlashAttnBwdPreprocessIN4cute5tupleIJNS3_1CILi64EEENS5_ILi128EEEEEENS_10bfloat16_tEfNS_4arch4Sm90ELb1ELb0EEEEEvNT_6ParamsE,@"STO_CUDA_ENTRY STV_DEFAULT"
_ZN7cutlass13device_kernelIN5flash22FlashAttnBwdPreprocessIN4cute5tupleIJNS3_1CILi64EEENS5_ILi128EEEEEENS_10bfloat16_tEfNS_4arch4Sm90ELb1ELb0EEEEEvNT_6ParamsE:
[----:B------:R-:W-:Y:S01]  /*0000*/  LDC R1, c[0x0][0x37c] ;  /* 0x0000df00ff017b82 */ /* 0x000fe20000000800 */
[----:B------:R-:W0:Y:S07]  /*0010*/  S2R R0, SR_TID.X ;  /* 0x0000000000007919 */ /* 0x000e2e0000002100 */
[----:B------:R-:W1:Y:S01]  /*0020*/  S2UR UR11, SR_CTAID.X ;  /* 0x00000000000b79c3 */ /* 0x000e620000002500 */
[----:B------:R-:W2:Y:S01]  /*0030*/  LDCU UR7, c[0x0][0x388] ;  /* 0x00007100ff0777ac */ /* 0x000ea20008000800 */
[----:B------:R-:W-:Y:S01]  /*0040*/  HFMA2 R41, -RZ, RZ, 0, 0 ;  /* 0x00000000ff297431 */ /* 0x000fe200000001ff */
[----:B------:R-:W3:Y:S01]  /*0050*/  S2R R4, SR_CTAID.Z ;  /* 0x0000000000047919 */ /* 0x000ee20000002700 */
[----:B------:R-:W4:Y:S04]  /*0060*/  LDCU UR4, c[0x0][0x38c] ;  /* 0x00007180ff0477ac */ /* 0x000f280008000800 */
[----:B------:R-:W3:Y:S01]  /*0070*/  S2UR UR14, SR_CTAID.Y ;  /* 0x00000000000e79c3 */ /* 0x000ee20000002600 */
[----:B------:R-:W3:Y:S07]  /*0080*/  LDCU.64 UR12, c[0x0][0x358] ;  /* 0x00006b00ff0c77ac */ /* 0x000eee0008000a00 */
[----:B------:R-:W3:Y:S01]  /*0090*/  LDC.64 R14, c[0x0][0x3a0] ;  /* 0x0000e800ff0e7b82 */ /* 0x000ee20000000a00 */
[----:B-1----:R-:W-:-:S07]  /*00a0*/  USHF.L.U32 UR6, UR11, 0x6, URZ ;  /* 0x000000060b067899 */ /* 0x002fce00080006ff */
[----:B------:R-:W1:Y:S01]  /*00b0*/  LDC.64 R22, c[0x0][0x3a8] ;  /* 0x0000ea00ff167b82 */ /* 0x000e620000000a00 */
[----:B--2---:R-:W-:Y:S01]  /*00c0*/  UIADD3 UR10, UPT, UPT, -UR6, UR7, URZ ;  /* 0x00000007060a7290 */ /* 0x004fe2000fffe1ff */
[----:B0-----:R-:W-:Y:S01]  /*00d0*/  IMAD.SHL.U32 R40, R0, 0x8, RZ ;  /* 0x0000000800287824 */ /* 0x001fe200078e00ff */
[----:B------:R-:W-:-:S05]  /*00e0*/  SHF.R.U32.HI R2, RZ, 0x4, R0 ;  /* 0x00000004ff027819 */ /* 0x000fca0000011600 */
[----:B------:R-:W0:Y:S01]  /*00f0*/  LDC.64 R20, c[0x0][0x3c0] ;  /* 0x0000f000ff147b82 */ /* 0x000e220000000a00 */
[----:B------:R-:W-:Y:S01]  /*0100*/  LOP3.LUT R40, R40, 0x78, RZ, 0xc0, !PT ;  /* 0x0000007828287812 */ /* 0x000fe200078ec0ff */
[C---:B------:R-:W-:Y:S01]  /*0110*/  VIADD R3, R2.reuse, 0x10 ;  /* 0x0000001002037836 */ /* 0x040fe20000000000 */
[----:B------:R-:W-:Y:S02]  /*0120*/  IADD3 R6, PT, PT, R2, 0x30, RZ ;  /* 0x0000003002067810 */ /* 0x000fe40007ffe0ff */
[----:B----4-:R-:W-:Y:S01]  /*0130*/  ISETP.GE.AND P0, PT, R40, UR4, PT ;  /* 0x0000000428007c0c */ /* 0x010fe2000bf06270 */
[----:B------:R-:W-:Y:S02]  /*0140*/  UIMAD.WIDE.U32 UR4, UR11, 0x40, URZ ;  /* 0x000000400b0478a5 */ /* 0x000fe4000f8e00ff */
[----:B------:R-:W2:Y:S01]  /*0150*/  LDC.64 R12, c[0x0][0x3c8] ;  /* 0x0000f200ff0c7b82 */ /* 0x000ea20000000a00 */
[----:B---3--:R-:W-:Y:S01]  /*0160*/  IMAD.WIDE.U32 R8, R14, UR14, R40 ;  /* 0x0000000e0e087c25 */ /* 0x008fe2000f8e0028 */
[----:B------:R-:W-:-:S02]  /*0170*/  ISETP.GE.OR P1, PT, R3, UR10, P0 ;  /* 0x0000000a03007c0c */ /* 0x000fc40008726670 */
[C---:B------:R-:W-:Y:S01]  /*0180*/  ISETP.GE.OR P2, PT, R2.reuse, UR10, P0 ;  /* 0x0000000a02007c0c */ /* 0x040fe20008746670 */
[----:B------:R-:W-:Y:S01]  /*0190*/  IMAD R9, R15, UR14, R9 ;  /* 0x0000000e0f097c24 */ /* 0x000fe2000f8e0209 */
[----:B------:R-:W-:Y:S02]  /*01a0*/  LOP3.LUT R7, R2, UR4, RZ, 0xfc, !PT ;  /* 0x0000000402077c12 */ /* 0x000fe4000f8efcff */
[----:B------:R-:W3:Y:S01]  /*01b0*/  LDC.64 R14, c[0x0][0x3b8] ;  /* 0x0000ee00ff0e7b82 */ /* 0x000ee20000000a00 */
[----:B-1----:R-:W-:-:S04]  /*01c0*/  IMAD.WIDE.U32 R28, R4, R22, R8 ;  /* 0x00000016041c7225 */ /* 0x002fc800078e0008 */
[----:B------:R-:W-:Y:S02]  /*01d0*/  IMAD R29, R4, R23, R29 ;  /* 0x00000017041d7224 */ /* 0x000fe400078e021d */
[C---:B------:R-:W-:Y:S01]  /*01e0*/  @!P1 IADD3 R19, P3, PT, R7.reuse, 0x10, RZ ;  /* 0x0000001007139810 */ /* 0x040fe20007f7e0ff */
[----:B------:R-:W1:Y:S01]  /*01f0*/  @!P1 LDC.64 R16, c[0x0][0x398] ;  /* 0x0000e600ff109b82 */ /* 0x000e620000000a00 */
[----:B0-----:R-:W-:Y:S01]  /*0200*/  IMAD.WIDE.U32 R10, R20, UR14, R40 ;  /* 0x0000000e140a7c25 */ /* 0x001fe2000f8e0028 */
[----:B------:R-:W-:-:S03]  /*0210*/  @!P1 IADD3 R25, P4, PT, R7, 0x10, RZ ;  /* 0x0000001007199810 */ /* 0x000fc60007f9e0ff */
[----:B------:R-:W-:Y:S02]  /*0220*/  @!P1 IMAD.X R5, RZ, RZ, UR5, P3 ;  /* 0x00000005ff059e24 */ /* 0x000fe400098e06ff */
[----:B------:R-:W-:Y:S01]  /*0230*/  IMAD R11, R21, UR14, R11 ;  /* 0x0000000e150b7c24 */ /* 0x000fe2000f8e020b */
[----:B------:R-:W0:Y:S01]  /*0240*/  @!P1 LDC.64 R52, c[0x0][0x380] ;  /* 0x0000e000ff349b82 */ /* 0x000e220000000a00 */
[----:B------:R-:W-:Y:S02]  /*0250*/  @!P1 IMAD.X R23, RZ, RZ, UR5, P4 ;  /* 0x00000005ff179e24 */ /* 0x000fe4000a0e06ff */
[----:B--2---:R-:W-:-:S04]  /*0260*/  IMAD.WIDE.U32 R26, R4, R12, R10 ;  /* 0x0000000c041a7225 */ /* 0x004fc800078e000a */
[----:B------:R-:W-:Y:S01]  /*0270*/  IMAD R27, R4, R13, R27 ;  /* 0x0000000d041b7224 */ /* 0x000fe200078e021b */
[----:B------:R-:W2:Y:S01]  /*0280*/  LDC.64 R50, c[0x0][0x3b0] ;  /* 0x0000ec00ff327b82 */ /* 0x000ea20000000a00 */
[----:B---3--:R-:W-:Y:S01]  /*0290*/  @!P1 IMAD R18, R23, R14, RZ ;  /* 0x0000000e17129224 */ /* 0x008fe200078e02ff */
[----:B------:R-:W-:Y:S01]  /*02a0*/  @!P2 MOV R13, R29 ;  /* 0x0000001d000da202 */ /* 0x000fe20000000f00 */
[----:B------:R-:W-:Y:S02]  /*02b0*/  @!P2 IMAD.MOV.U32 R12, RZ, RZ, R28 ;  /* 0x000000ffff0ca224 */ /* 0x000fe400078e001c */
[----:B-1----:R-:W-:-:S03]  /*02c0*/  @!P1 IMAD R8, R5, R16, RZ ;  /* 0x0000001005089224 */ /* 0x002fc600078e02ff */
[----:B------:R-:W1:Y:S01]  /*02d0*/  LDC.64 R10, c[0x0][0x3b8] ;  /* 0x0000ee00ff0a7b82 */ /* 0x000e620000000a00 */
[----:B------:R-:W-:Y:S02]  /*02e0*/  VIADD R5, R2, 0x20 ;  /* 0x0000002002057836 */ /* 0x000fe40000000000 */
[C---:B------:R-:W-:Y:S02]  /*02f0*/  @!P1 IMAD R21, R19.reuse, R17, R8 ;  /* 0x0000001113159224 */ /* 0x040fe400078e0208 */
[----:B------:R-:W-:Y:S01]  /*0300*/  @!P1 IMAD.WIDE.U32 R16, R19, R16, R28 ;  /* 0x0000001013109225 */ /* 0x000fe200078e001c */
[----:B------:R-:W-:Y:S02]  /*0310*/  ISETP.GE.OR P3, PT, R5, UR10, P0 ;  /* 0x0000000a05007c0c */ /* 0x000fe40008766670 */
[----:B------:R-:W3:Y:S01]  /*0320*/  @!P2 LDC.64 R8, c[0x0][0x398] ;  /* 0x0000e600ff08ab82 */ /* 0x000ee20000000a00 */
[----:B------:R-:W-:Y:S01]  /*0330*/  ISETP.GE.OR P0, PT, R6, UR10, P0 ;  /* 0x0000000a06007c0c */ /* 0x000fe20008706670 */
[----:B------:R-:W-:Y:S01]  /*0340*/  @!P1 IMAD R19, R25, R15, R18 ;  /* 0x0000000f19139224 */ /* 0x000fe200078e0212 */
[----:B------:R-:W-:Y:S01]  /*0350*/  @!P1 IADD3 R17, PT, PT, R17, R21, RZ ;  /* 0x0000001511119210 */ /* 0x000fe20007ffe0ff */
[----:B------:R-:W-:Y:S01]  /*0360*/  @!P1 IMAD.WIDE.U32 R14, R25, R14, R26 ;  /* 0x0000000e190e9225 */ /* 0x000fe200078e001a */
[----:B0-----:R-:W-:-:S03]  /*0370*/  @!P1 LEA R52, P4, R16, R52, 0x1 ;  /* 0x0000003410349211 */ /* 0x001fc600078808ff */
[----:B------:R-:W0:Y:S01]  /*0380*/  @!P2 LDC.64 R44, c[0x0][0x380] ;  /* 0x0000e000ff2cab82 */ /* 0x000e220000000a00 */
[----:B------:R-:W-:Y:S01]  /*0390*/  @!P1 LEA.HI.X R53, R16, R53, R17, 0x1, P4 ;  /* 0x0000003510359211 */ /* 0x000fe200020f0c11 */
[----:B------:R-:W-:Y:S01]  /*03a0*/  @!P2 IMAD.MOV.U32 R16, RZ, RZ, R26 ;  /* 0x000000ffff10a224 */ /* 0x000fe200078e001a */
[----:B------:R-:W-:Y:S01]  /*03b0*/  @!P1 IADD3 R15, PT, PT, R15, R19, RZ ;  /* 0x000000130f0f9210 */ /* 0x000fe20007ffe0ff */
[----:B------:R-:W-:Y:S01]  /*03c0*/  @!P2 IMAD.MOV.U32 R17, RZ, RZ, R27 ;  /* 0x000000ffff11a224 */ /* 0x000fe200078e001b */
[C---:B--2---:R-:W-:Y:S01]  /*03d0*/  @!P1 LEA R50, P4, R14.reuse, R50, 0x1 ;  /* 0x000000320e329211 */ /* 0x044fe200078808ff */
[----:B------:R-:W-:Y:S01]  /*03e0*/  @!P3 IMAD.MOV.U32 R32, RZ, RZ, R28 ;  /* 0x000000ffff20b224 */ /* 0x000fe200078e001c */
[----:B------:R-:W-:Y:S01]  /*03f0*/  @!P3 MOV R25, R27 ;  /* 0x0000001b0019b202 */ /* 0x000fe20000000f00 */
[----:B------:R-:W2:Y:S01]  /*0400*/  LDC.64 R22, c[0x0][0x3b0] ;  /* 0x0000ec00ff167b82 */ /* 0x000ea20000000a00 */
[----:B------:R-:W-:Y:S01]  /*0410*/  @!P1 LEA.HI.X R51, R14, R51, R15, 0x1, P4 ;  /* 0x000000330e339211 */ /* 0x000fe200020f0c0f */
[----:B-1----:R-:W-:Y:S01]  /*0420*/  @!P2 IMAD R20, R10, UR5, RZ ;  /* 0x000000050a14ac24 */ /* 0x002fe2000f8e02ff */
[C---:B------:R-:W-:Y:S01]  /*0430*/  @!P3 IADD3 R15, P4, PT, R7.reuse, 0x20, RZ ;  /* 0x00000020070fb810 */ /* 0x040fe20007f9e0ff */
[----:B------:R-:W-:-:S04]  /*0440*/  @!P2 IMAD.WIDE.U32 R16, R7, R10, R16 ;  /* 0x0000000a0710a225 */ /* 0x000fc800078e0010 */
[----:B------:R-:W1:Y:S01]  /*0450*/  @!P3 LDC.64 R38, c[0x0][0x398] ;  /* 0x0000e600ff26bb82 */ /* 0x000e620000000a00 */
[----:B---3--:R-:W-:Y:S02]  /*0460*/  @!P2 IMAD R18, R8, UR5, RZ ;  /* 0x000000050812ac24 */ /* 0x008fe4000f8e02ff */
[----:B------:R-:W-:-:S04]  /*0470*/  @!P2 IMAD.WIDE.U32 R12, R7, R8, R12 ;  /* 0x00000008070ca225 */ /* 0x000fc800078e000c */
[C---:B------:R-:W-:Y:S01]  /*0480*/  @!P2 IMAD R21, R7.reuse, R9, R18 ;  /* 0x000000090715a224 */ /* 0x040fe200078e0212 */
[----:B------:R-:W3:Y:S01]  /*0490*/  @!P0 LDC.64 R36, c[0x0][0x398] ;  /* 0x0000e600ff248b82 */ /* 0x000ee20000000a00 */
[C---:B------:R-:W-:Y:S01]  /*04a0*/  @!P0 IADD3 R9, P5, PT, R7.reuse, 0x30, RZ ;  /* 0x0000003007098810 */ /* 0x040fe20007fbe0ff */
[----:B------:R-:W-:Y:S02]  /*04b0*/  @!P2 IMAD R31, R7, R11, R20 ;  /* 0x0000000b071fa224 */ /* 0x000fe400078e0214 */
[----:B------:R-:W-:Y:S01]  /*04c0*/  @!P3 IMAD.X R19, RZ, RZ, UR5, P4 ;  /* 0x00000005ff13be24 */ /* 0x000fe2000a0e06ff */
[----:B------:R-:W-:Y:S01]  /*04d0*/  @!P0 IADD3.X R11, PT, PT, RZ, UR5, RZ, P5, !PT ;  /* 0x00000005ff0b8c10 */ /* 0x000fe2000affe4ff */
[----:B------:R-:W-:Y:S01]  /*04e0*/  @!P2 IMAD.IADD R10, R13, 0x1, R21 ;  /* 0x000000010d0aa824 */ /* 0x000fe200078e0215 */
[C---:B0-----:R-:W-:Y:S01]  /*04f0*/  @!P2 LEA R44, P4, R12.reuse, R44, 0x1 ;  /* 0x0000002c0c2ca211 */ /* 0x041fe200078808ff */
[----:B------:R-:W0:Y:S01]  /*0500*/  @!P3 LDC.64 R46, c[0x0][0x380] ;  /* 0x0000e000ff2ebb82 */ /* 0x000e220000000a00 */
[----:B------:R-:W-:Y:S01]  /*0510*/  @!P3 IMAD.MOV.U32 R33, RZ, RZ, R29 ;  /* 0x000000ffff21b224 */ /* 0x000fe200078e001d */
[----:B------:R-:W-:Y:S01]  /*0520*/  @!P2 IADD3 R8, PT, PT, R17, R31, RZ ;  /* 0x0000001f1108a210 */ /* 0x000fe20007ffe0ff */
[----:B------:R-:W-:Y:S01]  /*0530*/  @!P3 IMAD.MOV.U32 R24, RZ, RZ, R26 ;  /* 0x000000ffff18b224 */ /* 0x000fe200078e001a */
[----:B------:R-:W-:-:S02]  /*0540*/  @!P2 LEA.HI.X R45, R12, R45, R10, 0x1, P4 ;  /* 0x0000002d0c2da211 */ /* 0x000fc400020f0c0a */
[----:B------:R-:W-:Y:S02]  /*0550*/  CS2R R12, SRZ ;  /* 0x00000000000c7805 */ /* 0x000fe4000001ff00 */
[C---:B--2---:R-:W-:Y:S01]  /*0560*/  @!P2 LEA R22, P5, R16.reuse, R22, 0x1 ;  /* 0x000000161016a211 */ /* 0x044fe200078a08ff */
[-C--:B-1----:R-:W-:Y:S01]  /*0570*/  @!P3 IMAD R14, R19, R38.reuse, RZ ;  /* 0x00000026130eb224 */ /* 0x082fe200078e02ff */
[----:B------:R-:W1:Y:S02]  /*0580*/  LDC.64 R34, c[0x0][0x3b8] ;  /* 0x0000ee00ff227b82 */ /* 0x000e640000000a00 */
[----:B------:R-:W-:Y:S01]  /*0590*/  @!P2 LEA.HI.X R23, R16, R23, R8, 0x1, P5 ;  /* 0x000000171017a211 */ /* 0x000fe200028f0c08 */
[----:B------:R-:W-:-:S04]  /*05a0*/  @!P3 IMAD.WIDE.U32 R32, R15, R38, R32 ;  /* 0x000000260f20b225 */ /* 0x000fc800078e0020 */
[----:B------:R-:W-:Y:S01]  /*05b0*/  @!P3 IMAD R39, R15, R39, R14 ;  /* 0x000000270f27b224 */ /* 0x000fe200078e020e */
[----:B------:R-:W-:Y:S01]  /*05c0*/  CS2R R14, SRZ ;  /* 0x00000000000e7805 */ /* 0x000fe2000001ff00 */
[-C--:B---3--:R-:W-:Y:S01]  /*05d0*/  @!P0 IMAD R10, R11, R36.reuse, RZ ;  /* 0x000000240b0a8224 */ /* 0x088fe200078e02ff */
[----:B------:R-:W2:Y:S01]  /*05e0*/  LDC.64 R30, c[0x0][0x3b8] ;  /* 0x0000ee00ff1e7b82 */ /* 0x000ea20000000a00 */
[----:B------:R-:W-:-:S03]  /*05f0*/  @!P0 IMAD.WIDE.U32 R28, R9, R36, R28 ;  /* 0x00000024091c8225 */ /* 0x000fc600078e001c */
[----:B------:R3:W4:Y:S01]  /*0600*/  @!P2 LDG.E.128 R12, desc[UR12][R22.64] ;  /* 0x0000000c160ca981 */ /* 0x000722000c1e1d00 */
[----:B------:R-:W-:Y:S01]  /*0610*/  @!P0 IMAD R37, R9, R37, R10 ;  /* 0x0000002509258224 */ /* 0x000fe200078e020a */
[----:B------:R-:W-:Y:S02]  /*0620*/  CS2R R8, SRZ ;  /* 0x0000000000087805 */ /* 0x000fe4000001ff00 */
[----:B------:R-:W-:Y:S01]  /*0630*/  CS2R R10, SRZ ;  /* 0x00000000000a7805 */ /* 0x000fe2000001ff00 */
[----:B------:R-:W2:Y:S01]  /*0640*/  @!P0 LDC.64 R42, c[0x0][0x380] ;  /* 0x0000e000ff2a8b82 */ /* 0x000ea20000000a00 */
[----:B------:R-:W-:-:S04]  /*0650*/  CS2R R16, SRZ ;  /* 0x0000000000107805 */ /* 0x000fc8000001ff00 */
[----:B------:R0:W4:Y:S01]  /*0660*/  @!P2 LDG.E.128 R8, desc[UR12][R44.64] ;  /* 0x0000000c2c08a981 */ /* 0x000122000c1e1d00 */
[C---:B------:R-:W-:Y:S02]  /*0670*/  @!P3 IADD3 R41, P2, PT, R7.reuse, 0x20, RZ ;  /* 0x000000200729b810 */ /* 0x040fe40007f5e0ff */
[----:B------:R-:W2:Y:S01]  /*0680*/  LDC.64 R48, c[0x0][0x3b0] ;  /* 0x0000ec00ff307b82 */ /* 0x000ea20000000a00 */
[----:B------:R-:W-:Y:S02]  /*0690*/  CS2R R18, SRZ ;  /* 0x0000000000127805 */ /* 0x000fe4000001ff00 */
[----:B------:R-:W-:Y:S02]  /*06a0*/  CS2R R20, SRZ ;  /* 0x0000000000147805 */ /* 0x000fe4000001ff00 */
[----:B---3--:R-:W-:Y:S01]  /*06b0*/  CS2R R22, SRZ ;  /* 0x0000000000167805 */ /* 0x008fe2000001ff00 */
[----:B------:R-:W-:Y:S02]  /*06c0*/  @!P3 IMAD.X R36, RZ, RZ, UR5, P2 ;  /* 0x00000005ff24be24 */ /* 0x000fe400090e06ff */
[----:B0-----:R-:W0:Y:S01]  /*06d0*/  LDC.64 R44, c[0x0][0x3b0] ;  /* 0x0000ec00ff2c7b82 */ /* 0x001e220000000a00 */
[----:B------:R-:W-:Y:S01]  /*06e0*/  @!P0 IADD3 R7, P2, PT, R7, 0x30, RZ ;  /* 0x0000003007078810 */ /* 0x000fe20007f5e0ff */
[----:B------:R-:W3:Y:S01]  /*06f0*/  @!P1 LDG.E.128 R16, desc[UR12][R52.64] ;  /* 0x0000000c34109981 */ /* 0x000ee2000c1e1d00 */
[----:B------:R-:W-:-:S03]  /*0700*/  @!P3 IADD3 R33, PT, PT, R33, R39, RZ ;  /* 0x000000272121b210 */ /* 0x000fc60007ffe0ff */
[----:B------:R2:W3:Y:S01]  /*0710*/  @!P1 LDG.E.128 R20, desc[UR12][R50.64] ;  /* 0x0000000c32149981 */ /* 0x0004e2000c1e1d00 */
[----:B------:R-:W-:Y:S01]  /*0720*/  @!P3 LEA R46, P1, R32, R46, 0x1 ;  /* 0x0000002e202eb211 */ /* 0x000fe200078208ff */
[----:B------:R-:W-:Y:S02]  /*0730*/  @!P0 IMAD.X R39, RZ, RZ, UR5, P2 ;  /* 0x00000005ff278e24 */ /* 0x000fe400090e06ff */
[----:B-1----:R-:W-:Y:S01]  /*0740*/  @!P3 IMAD R36, R36, R34, RZ ;  /* 0x000000222424b224 */ /* 0x002fe200078e02ff */
[----:B------:R-:W-:Y:S01]  /*0750*/  @!P3 LEA.HI.X R47, R32, R47, R33, 0x1, P1 ;  /* 0x0000002f202fb211 */ /* 0x000fe200008f0c21 */
[----:B--2---:R-:W-:Y:S02]  /*0760*/  @!P0 IMAD R32, R39, R30, RZ ;  /* 0x0000001e27208224 */ /* 0x004fe400078e02ff */
[C---:B------:R-:W-:Y:S02]  /*0770*/  @!P3 IMAD R35, R41.reuse, R35, R36 ;  /* 0x000000232923b224 */ /* 0x040fe400078e0224 */
[----:B------:R-:W-:Y:S01]  /*0780*/  @!P3 IMAD.WIDE.U32 R24, R41, R34, R24 ;  /* 0x000000222918b225 */ /* 0x000fe200078e0018 */
[----:B------:R-:W-:Y:S01]  /*0790*/  @!P0 IADD3 R37, PT, PT, R29, R37, RZ ;  /* 0x000000251d258210 */ /* 0x000fe20007ffe0ff */
[----:B------:R-:W1:Y:S01]  /*07a0*/  LDC.64 R50, c[0x0][0x400] ;  /* 0x00010000ff327b82 */ /* 0x000e620000000a00 */
[----:B------:R-:W-:Y:S01]  /*07b0*/  @!P0 LEA R42, P1, R28, R42, 0x1 ;  /* 0x0000002a1c2a8211 */ /* 0x000fe200078208ff */
[----:B------:R-:W-:-:S02]  /*07c0*/  @!P0 IMAD R31, R7, R31, R32 ;  /* 0x0000001f071f8224 */ /* 0x000fc400078e0220 */
[----:B------:R-:W-:Y:S01]  /*07d0*/  @!P0 IMAD.WIDE.U32 R32, R7, R30, R26 ;  /* 0x0000001e07208225 */ /* 0x000fe200078e001a */
[----:B------:R-:W-:-:S03]  /*07e0*/  @!P3 LEA R48, P2, R24, R48, 0x1 ;  /* 0x000000301830b211 */ /* 0x000fc600078408ff */
[----:B------:R-:W-:Y:S01]  /*07f0*/  @!P3 IMAD.IADD R35, R25, 0x1, R35 ;  /* 0x000000011923b824 */ /* 0x000fe200078e0223 */
[----:B------:R-:W-:Y:S02]  /*0800*/  @!P0 LEA.HI.X R43, R28, R43, R37, 0x1, P1 ;  /* 0x0000002b1c2b8211 */ /* 0x000fe400008f0c25 */
[----:B------:R-:W-:Y:S02]  /*0810*/  @!P0 IADD3 R7, PT, PT, R33, R31, RZ ;  /* 0x0000001f21078210 */ /* 0x000fe40007ffe0ff */
[----:B0-----:R-:W-:Y:S02]  /*0820*/  @!P0 LEA R44, P1, R32, R44, 0x1 ;  /* 0x0000002c202c8211 */ /* 0x001fe400078208ff */
[----:B------:R-:W-:Y:S02]  /*0830*/  CS2R R26, SRZ ;  /* 0x00000000001a7805 */ /* 0x000fe4000001ff00 */
[----:B------:R-:W-:Y:S02]  /*0840*/  @!P3 LEA.HI.X R49, R24, R49, R35, 0x1, P2 ;  /* 0x000000311831b211 */ /* 0x000fe400010f0c23 */
[----:B------:R-:W-:-:S02]  /*0850*/  CS2R R24, SRZ ;  /* 0x0000000000187805 */ /* 0x000fc4000001ff00 */
[----:B------:R-:W-:Y:S02]  /*0860*/  CS2R R28, SRZ ;  /* 0x00000000001c7805 */ /* 0x000fe4000001ff00 */
[----:B------:R-:W-:Y:S02]  /*0870*/  CS2R R30, SRZ ;  /* 0x00000000001e7805 */ /* 0x000fe4000001ff00 */
[----:B------:R-:W-:Y:S02]  /*0880*/  @!P0 LEA.HI.X R45, R32, R45, R7, 0x1, P1 ;  /* 0x0000002d202d8211 */ /* 0x000fe400008f0c07 */
[----:B------:R-:W-:Y:S02]  /*0890*/  CS2R R32, SRZ ;  /* 0x0000000000207805 */ /* 0x000fe4000001ff00 */
[----:B------:R-:W-:Y:S02]  /*08a0*/  CS2R R34, SRZ ;  /* 0x0000000000227805 */ /* 0x000fe4000001ff00 */
[----:B------:R-:W-:-:S02]  /*08b0*/  CS2R R36, SRZ ;  /* 0x0000000000247805 */ /* 0x000fc4000001ff00 */
[----:B------:R-:W-:Y:S01]  /*08c0*/  CS2R R38, SRZ ;  /* 0x0000000000267805 */ /* 0x000fe2000001ff00 */
[----:B------:R-:W2:Y:S04]  /*08d0*/  @!P3 LDG.E.128 R24, desc[UR12][R46.64] ;  /* 0x0000000c2e18b981 */ /* 0x000ea8000c1e1d00 */
[----:B------:R0:W2:Y:S04]  /*08e0*/  @!P3 LDG.E.128 R28, desc[UR12][R48.64] ;  /* 0x0000000c301cb981 */ /* 0x0000a8000c1e1d00 */
[----:B------:R1:W2:Y:S04]  /*08f0*/  @!P0 LDG.E.128 R32, desc[UR12][R42.64] ;  /* 0x0000000c2a208981 */ /* 0x0002a8000c1e1d00 */
[----:B------:R4:W2:Y:S01]  /*0900*/  @!P0 LDG.E.128 R36, desc[UR12][R44.64] ;  /* 0x0000000c2c248981 */ /* 0x0008a2000c1e1d00 */
[C---:B------:R-:W-:Y:S01]  /*0910*/  ISETP.GE.AND P0, PT, R0.reuse, UR10, PT ;  /* 0x0000000a00007c0c */ /* 0x040fe2000bf06270 */
[----:B0-----:R-:W0:Y:S03]  /*0920*/  LDC.64 R48, c[0x0][0x408] ;  /* 0x00010200ff307b82 */ /* 0x001e260000000a00 */
[----:B------:R-:W-:-:S13]  /*0930*/  ISETP.GT.U32.OR P0, PT, R0, 0x3f, P0 ;  /* 0x0000003f0000780c */ /* 0x000fda0000704470 */
[----:B------:R-:W0:Y:S01]  /*0940*/  @!P0 LDC.64 R46, c[0x0][0x3f8] ;  /* 0x0000fe00ff2e8b82 */ /* 0x000e220000000a00 */
[----:B------:R-:W-:Y:S01]  /*0950*/  @!P0 MOV R53, RZ ;  /* 0x000000ff00358202 */ /* 0x000fe20000000f00 */
[----:B------:R-:W-:-:S04]  /*0960*/  @!P0 VIADD R52, R0, UR6 ;  /* 0x0000000600348c36 */ /* 0x000fc80008000000 */
[----:B-1----:R-:W-:-:S04]  /*0970*/  @!P0 IMAD.WIDE.U32 R52, R50, UR14, R52 ;  /* 0x0000000e32348c25 */ /* 0x002fc8000f8e0034 */
[----:B------:R-:W-:Y:S02]  /*0980*/  @!P0 IMAD R53, R51, UR14, R53 ;  /* 0x0000000e33358c24 */ /* 0x000fe4000f8e0235 */
[----:B0-----:R-:W-:-:S04]  /*0990*/  @!P0 IMAD.WIDE.U32 R42, R4, R48, R52 ;  /* 0x00000030042a8225 */ /* 0x001fc800078e0034 */
[----:B------:R-:W-:Y:S02]  /*09a0*/  @!P0 IMAD R49, R4, R49, R43 ;  /* 0x0000003104318224 */ /* 0x000fe400078e022b */
[----:B------:R-:W-:Y:S01]  /*09b0*/  IMAD.MOV.U32 R48, RZ, RZ, 0x7f800000 ;  /* 0x7f800000ff307424 */ /* 0x000fe200078e00ff */
[----:B------:R-:W-:-:S04]  /*09c0*/  @!P0 LEA R46, P1, R42, R46, 0x2 ;  /* 0x0000002e2a2e8211 */ /* 0x000fc800078210ff */
[----:B------:R-:W-:-:S05]  /*09d0*/  @!P0 LEA.HI.X R47, R42, R47, R49, 0x2, P1 ;  /* 0x0000002f2a2f8211 */ /* 0x000fca00008f1431 */
[----:B------:R0:W5:Y:S01]  /*09e0*/  @!P0 LDG.E R48, desc[UR12][R46.64] ;  /* 0x0000000c2e308981 */ /* 0x000162000c1e1900 */
[----:B------:R-:W-:Y:S01]  /*09f0*/  ISETP.NE.AND P0, PT, R40, RZ, PT ;  /* 0x000000ff2800720c */ /* 0x000fe20003f05270 */
[----:B------:R-:W-:Y:S01]  /*0a00*/  BSSY.RECONVERGENT B0, `(.L_x_20) ;  /* 0x000009b000007945 */ /* 0x000fe20003800200 */
[C---:B----4-:R-:W-:Y:S02]  /*0a10*/  LOP3.LUT R45, R12.reuse, 0xffff0000, RZ, 0xc0, !PT ;  /* 0xffff00000c2d7812 */ /* 0x050fe400078ec0ff */
[----:B------:R-:W-:Y:S02]  /*0a20*/  SHF.L.U32 R44, R12, 0x10, RZ ;  /* 0x000000100c2c7819 */ /* 0x000fe400000006ff */
[C---:B------:R-:W-:Y:S02]  /*0a30*/  SHF.L.U32 R7, R8.reuse, 0x10, RZ ;  /* 0x0000001008077819 */ /* 0x040fe400000006ff */
[----:B------:R-:W-:Y:S01]  /*0a40*/  LOP3.LUT R8, R8, 0xffff0000, RZ, 0xc0, !PT ;  /* 0xffff000008087812 */ /* 0x000fe200078ec0ff */
[----:B0-----:R-:W-:Y:S01]  /*0a50*/  IMAD.U32 R47, R15, 0x10000, RZ ;  /* 0x000100000f2f7824 */ /* 0x001fe200078e00ff */
[----:B------:R-:W-:-:S02]  /*0a60*/  SHF.L.U32 R46, R14, 0x10, RZ ;  /* 0x000000100e2e7819 */ /* 0x000fc400000006ff */
[----:B------:R-:W-:Y:S01]  /*0a70*/  LOP3.LUT R50, R14, 0xffff0000, RZ, 0xc0, !PT ;  /* 0xffff00000e327812 */ /* 0x000fe200078ec0ff */
[----:B------:R-:W-:Y:S01]  /*0a80*/  FMUL.FTZ R8, R8, R45 ;  /* 0x0000002d08087220 */ /* 0x000fe20000410000 */
[----:B------:R-:W-:Y:S02]  /*0a90*/  LOP3.LUT R14, R15, 0xffff0000, RZ, 0xc0, !PT ;  /* 0xffff00000f0e7812 */ /* 0x000fe400078ec0ff */
[----:B---3--:R-:W-:Y:S02]  /*0aa0*/  LOP3.LUT R49, R16, 0xffff0000, RZ, 0xc0, !PT ;  /* 0xffff000010317812 */ /* 0x008fe400078ec0ff */
[C---:B------:R-:W-:Y:S01]  /*0ab0*/  LOP3.LUT R52, R20.reuse, 0xffff0000, RZ, 0xc0, !PT ;  /* 0xffff000014347812 */ /* 0x040fe200078ec0ff */
[----:B------:R-:W-:Y:S01]  /*0ac0*/  IMAD.U32 R15, R20, 0x10000, RZ ;  /* 0x00010000140f7824 */ /* 0x000fe200078e00ff */
[----:B------:R-:W-:Y:S01]  /*0ad0*/  SHF.L.U32 R16, R16, 0x10, RZ ;  /* 0x0000001010107819 */ /* 0x000fe200000006ff */
[----:B------:R-:W-:Y:S02]  /*0ae0*/  IMAD.U32 R41, R9, 0x10000, RZ ;  /* 0x0001000009297824 */ /* 0x000fe400078e00ff */
[----:B------:R-:W-:Y:S01]  /*0af0*/  FMUL.FTZ R49, R49, R52 ;  /* 0x0000003431317220 */ /* 0x000fe20000410000 */
[----:B------:R-:W-:-:S02]  /*0b00*/  IMAD.U32 R12, R13, 0x10000, RZ ;  /* 0x000100000d0c7824 */ /* 0x000fc400078e00ff */
[----:B------:R-:W-:Y:S01]  /*0b10*/  FFMA.FTZ R44, R7, R44, R8 ;  /* 0x0000002c072c7223 */ /* 0x000fe20000010008 */
[----:B------:R-:W-:Y:S01]  /*0b20*/  SHF.L.U32 R7, R17, 0x10, RZ ;  /* 0x0000001011077819 */ /* 0x000fe200000006ff */
[----:B------:R-:W-:Y:S02]  /*0b30*/  IMAD.U32 R8, R21, 0x10000, RZ ;  /* 0x0001000015087824 */ /* 0x000fe400078e00ff */
[----:B------:R-:W-:Y:S01]  /*0b40*/  FFMA.FTZ R16, R16, R15, R49 ;  /* 0x0000000f10107223 */ /* 0x000fe20000010031 */
[----:B------:R-:W-:Y:S01]  /*0b50*/  LOP3.LUT R42, R9, 0xffff0000, RZ, 0xc0, !PT ;  /* 0xffff0000092a7812 */ /* 0x000fe200078ec0ff */
[----:B------:R-:W-:Y:S01]  /*0b60*/  FFMA.FTZ R41, R41, R12, R44 ;  /* 0x0000000c29297223 */ /* 0x000fe2000001002c */
[----:B------:R-:W-:Y:S01]  /*0b70*/  LOP3.LUT R13, R13, 0xffff0000, RZ, 0xc0, !PT ;  /* 0xffff00000d0d7812 */ /* 0x000fe200078ec0ff */
[----:B------:R-:W-:Y:S01]  /*0b80*/  FFMA.FTZ R16, R7, R8, R16 ;  /* 0x0000000807107223 */ /* 0x000fe20000010010 */
[----:B------:R-:W-:Y:S02]  /*0b90*/  LOP3.LUT R17, R17, 0xffff0000, RZ, 0xc0, !PT ;  /* 0xffff000011117812 */ /* 0x000fe400078ec0ff */
[----:B------:R-:W-:Y:S01]  /*0ba0*/  LOP3.LUT R12, R21, 0xffff0000, RZ, 0xc0, !PT ;  /* 0xffff0000150c7812 */ /* 0x000fe200078ec0ff */
[----:B------:R-:W-:Y:S01]  /*0bb0*/  FFMA.FTZ R42, R42, R13, R41 ;  /* 0x0000000d2a2a7223 */ /* 0x000fe20000010029 */
[----:B------:R-:W-:Y:S01]  /*0bc0*/  SHF.L.U32 R9, R10, 0x10, RZ ;  /* 0x000000100a097819 */ /* 0x000fe200000006ff */
[----:B------:R-:W-:Y:S01]  /*0bd0*/  IMAD.U32 R8, R22, 0x10000, RZ ;  /* 0x0001000016087824 */ /* 0x000fe200078e00ff */
[----:B------:R-:W-:Y:S01]  /*0be0*/  SHF.L.U32 R7, R18, 0x10, RZ ;  /* 0x0000001012077819 */ /* 0x000fe200000006ff */
[----:B------:R-:W-:Y:S01]  /*0bf0*/  FFMA.FTZ R12, R17, R12, R16 ;  /* 0x0000000c110c7223 */ /* 0x000fe20000010010 */
[----:B------:R-:W-:Y:S01]  /*0c00*/  LOP3.LUT R43, R10, 0xffff0000, RZ, 0xc0, !PT ;  /* 0xffff00000a2b7812 */ /* 0x000fe200078ec0ff */
[----:B------:R-:W-:-:S02]  /*0c10*/  FFMA.FTZ R42, R9, R46, R42 ;  /* 0x0000002e092a7223 */ /* 0x000fc4000001002a */
[----:B------:R-:W-:Y:S01]  /*0c20*/  FFMA.FTZ R13, R7, R8, R12 ;  /* 0x00000008070d7223 */ /* 0x000fe2000001000c */
[C---:B------:R-:W-:Y:S01]  /*0c30*/  IMAD.U32 R7, R23.reuse, 0x10000, RZ ;  /* 0x0001000017077824 */ /* 0x040fe200078e00ff */
[----:B------:R-:W-:Y:S01]  /*0c40*/  LOP3.LUT R8, R23, 0xffff0000, RZ, 0xc0, !PT ;  /* 0xffff000017087812 */ /* 0x000fe200078ec0ff */
[----:B------:R-:W-:Y:S01]  /*0c50*/  FFMA.FTZ R43, R43, R50, R42 ;  /* 0x000000322b2b7223 */ /* 0x000fe2000001002a */
[C---:B--2---:R-:W-:Y:S02]  /*0c60*/  SHF.L.U32 R17, R24.reuse, 0x10, RZ ;  /* 0x0000001018117819 */ /* 0x044fe400000006ff */
[----:B------:R-:W-:Y:S02]  /*0c70*/  LOP3.LUT R24, R24, 0xffff0000, RZ, 0xc0, !PT ;  /* 0xffff000018187812 */ /* 0x000fe400078ec0ff */
[C---:B------:R-:W-:Y:S02]  /*0c80*/  LOP3.LUT R23, R28.reuse, 0xffff0000, RZ, 0xc0, !PT ;  /* 0xffff00001c177812 */ /* 0x040fe400078ec0ff */
[----:B------:R-:W-:-:S02]  /*0c90*/  SHF.L.U32 R42, R28, 0x10, RZ ;  /* 0x000000101c2a7819 */ /* 0x000fc400000006ff */
[----:B------:R-:W-:Y:S01]  /*0ca0*/  LOP3.LUT R21, R32, 0xffff0000, RZ, 0xc0, !PT ;  /* 0xffff000020157812 */ /* 0x000fe200078ec0ff */
[----:B------:R-:W-:Y:S01]  /*0cb0*/  FMUL.FTZ R24, R24, R23 ;  /* 0x0000001718187220 */ /* 0x000fe20000410000 */
[C---:B------:R-:W-:Y:S01]  /*0cc0*/  LOP3.LUT R28, R36.reuse, 0xffff0000, RZ, 0xc0, !PT ;  /* 0xffff0000241c7812 */ /* 0x040fe200078ec0ff */
[----:B------:R-:W-:Y:S01]  /*0cd0*/  IMAD.U32 R23, R36, 0x10000, RZ ;  /* 0x0001000024177824 */ /* 0x000fe200078e00ff */
[----:B------:R-:W-:Y:S02]  /*0ce0*/  LOP3.LUT R18, R18, 0xffff0000, RZ, 0xc0, !PT ;  /* 0xffff000012127812 */ /* 0x000fe400078ec0ff */
[----:B------:R-:W-:Y:S01]  /*0cf0*/  LOP3.LUT R9, R22, 0xffff0000, RZ, 0xc0, !PT ;  /* 0xffff000016097812 */ /* 0x000fe200078ec0ff */
[----:B------:R-:W-:Y:S01]  /*0d00*/  FMUL.FTZ R21, R21, R28 ;  /* 0x0000001c15157220 */ /* 0x000fe20000410000 */
[----:B------:R-:W-:Y:S01]  /*0d10*/  SHF.L.U32 R32, R32, 0x10, RZ ;  /* 0x0000001020207819 */ /* 0x000fe200000006ff */
[----:B------:R-:W-:Y:S02]  /*0d20*/  IMAD.U32 R15, R25, 0x10000, RZ ;  /* 0x00010000190f7824 */ /* 0x000fe400078e00ff */
[----:B------:R-:W-:Y:S01]  /*0d30*/  FFMA.FTZ R42, R17, R42, R24 ;  /* 0x0000002a112a7223 */ /* 0x000fe20000010018 */
[----:B------:R-:W-:Y:S01]  /*0d40*/  IMAD.U32 R44, R29, 0x10000, RZ ;  /* 0x000100001d2c7824 */ /* 0x000fe200078e00ff */
[----:B------:R-:W-:Y:S01]  /*0d50*/  SHF.L.U32 R12, R19, 0x10, RZ ;  /* 0x00000010130c7819 */ /* 0x000fe200000006ff */
[----:B------:R-:W-:Y:S01]  /*0d60*/  FFMA.FTZ R9, R18, R9, R13 ;  /* 0x0000000912097223 */ /* 0x000fe2000001000d */
[----:B------:R-:W-:Y:S01]  /*0d70*/  SHF.L.U32 R17, R33, 0x10, RZ ;  /* 0x0000001021117819 */ /* 0x000fe200000006ff */
[----:B------:R-:W-:-:S02]  /*0d80*/  IMAD.U32 R24, R37, 0x10000, RZ ;  /* 0x0001000025187824 */ /* 0x000fc400078e00ff */
[----:B------:R-:W-:Y:S01]  /*0d90*/  FFMA.FTZ R32, R32, R23, R21 ;  /* 0x0000001720207223 */ /* 0x000fe20000010015 */
[----:B------:R-:W-:Y:S01]  /*0da0*/  LOP3.LUT R25, R25, 0xffff0000, RZ, 0xc0, !PT ;  /* 0xffff000019197812 */ /* 0x000fe200078ec0ff */
[----:B------:R-:W-:Y:S01]  /*0db0*/  FFMA.FTZ R42, R15, R44, R42 ;  /* 0x0000002c0f2a7223 */ /* 0x000fe2000001002a */
[----:B------:R-:W-:Y:S01]  /*0dc0*/  LOP3.LUT R22, R29, 0xffff0000, RZ, 0xc0, !PT ;  /* 0xffff00001d167812 */ /* 0x000fe200078ec0ff */
[----:B------:R-:W-:Y:S01]  /*0dd0*/  FFMA.FTZ R12, R12, R7, R9 ;  /* 0x000000070c0c7223 */ /* 0x000fe20000010009 */
[----:B------:R-:W-:Y:S01]  /*0de0*/  LOP3.LUT R33, R33, 0xffff0000, RZ, 0xc0, !PT ;  /* 0xffff000021217812 */ /* 0x000fe200078ec0ff */
[----:B------:R-:W-:Y:S01]  /*0df0*/  FFMA.FTZ R24, R17, R24, R32 ;  /* 0x0000001811187223 */ /* 0x000fe20000010020 */
[----:B------:R-:W-:Y:S01]  /*0e00*/  LOP3.LUT R28, R37, 0xffff0000, RZ, 0xc0, !PT ;  /* 0xffff0000251c7812 */ /* 0x000fe200078ec0ff */
[----:B------:R-:W-:Y:S01]  /*0e10*/  FFMA.FTZ R42, R25, R22, R42 ;  /* 0x00000016192a7223 */ /* 0x000fe2000001002a */
[----:B------:R-:W-:Y:S02]  /*0e20*/  SHF.L.U32 R9, R26, 0x10, RZ ;  /* 0x000000101a097819 */ /* 0x000fe400000006ff */
[----:B------:R-:W-:Y:S01]  /*0e30*/  SHF.L.U32 R20, R30, 0x10, RZ ;  /* 0x000000101e147819 */ /* 0x000fe200000006ff */
[----:B------:R-:W-:Y:S01]  /*0e40*/  IMAD.U32 R22, R38, 0x10000, RZ ;  /* 0x0001000026167824 */ /* 0x000fe200078e00ff */
[----:B------:R-:W-:Y:S01]  /*0e50*/  SHF.L.U32 R15, R34, 0x10, RZ ;  /* 0x00000010220f7819 */ /* 0x000fe200000006ff */
[----:B------:R-:W-:Y:S01]  /*0e60*/  FFMA.FTZ R24, R33, R28, R24 ;  /* 0x0000001c21187223 */ /* 0x000fe20000010018 */
[----:B------:R-:W-:Y:S01]  /*0e70*/  LOP3.LUT R26, R26, 0xffff0000, RZ, 0xc0, !PT ;  /* 0xffff00001a1a7812 */ /* 0x000fe200078ec0ff */
[----:B------:R-:W-:Y:S01]  /*0e80*/  FFMA.FTZ R9, R9, R20, R42 ;  /* 0x0000001409097223 */ /* 0x000fe2000001002a */
[----:B------:R-:W-:Y:S01]  /*0e90*/  LOP3.LUT R13, R30, 0xffff0000, RZ, 0xc0, !PT ;  /* 0xffff00001e0d7812 */ /* 0x000fe200078ec0ff */
[----:B------:R-:W-:Y:S01]  /*0ea0*/  FFMA.FTZ R15, R15, R22, R24 ;  /* 0x000000160f0f7223 */ /* 0x000fe20000010018 */
[----:B------:R-:W-:-:S02]  /*0eb0*/  LOP3.LUT R34, R34, 0xffff0000, RZ, 0xc0, !PT ;  /* 0xffff000022227812 */ /* 0x000fc400078ec0ff */
[----:B------:R-:W-:Y:S01]  /*0ec0*/  LOP3.LUT R17, R38, 0xffff0000, RZ, 0xc0, !PT ;  /* 0xffff000026117812 */ /* 0x000fe200078ec0ff */
[----:B------:R-:W-:Y:S02]  /*0ed0*/  IMAD.U32 R7, R27, 0x10000, RZ ;  /* 0x000100001b077824 */ /* 0x000fe400078e00ff */
[----:B------:R-:W-:Y:S01]  /*0ee0*/  FFMA.FTZ R26, R26, R13, R9 ;  /* 0x0000000d1a1a7223 */ /* 0x000fe20000010009 */
[----:B------:R-:W-:Y:S01]  /*0ef0*/  IMAD.U32 R18, R31, 0x10000, RZ ;  /* 0x000100001f127824 */ /* 0x000fe200078e00ff */
[----:B------:R-:W-:Y:S01]  /*0f00*/  SHF.L.U32 R9, R35, 0x10, RZ ;  /* 0x0000001023097819 */ /* 0x000fe200000006ff */
[----:B------:R-:W-:Y:S02]  /*0f10*/  IMAD.U32 R10, R11, 0x10000, RZ ;  /* 0x000100000b0a7824 */ /* 0x000fe400078e00ff */
[----:B------:R-:W-:Y:S01]  /*0f20*/  FFMA.FTZ R34, R34, R17, R15 ;  /* 0x0000001122227223 */ /* 0x000fe2000001000f */
[----:B------:R-:W-:Y:S02]  /*0f30*/  IMAD.U32 R20, R39, 0x10000, RZ ;  /* 0x0001000027147824 */ /* 0x000fe400078e00ff */
[----:B------:R-:W-:Y:S01]  /*0f40*/  FFMA.FTZ R26, R7, R18, R26 ;  /* 0x00000012071a7223 */ /* 0x000fe2000001001a */
[----:B------:R-:W-:Y:S01]  /*0f50*/  LOP3.LUT R11, R11, 0xffff0000, RZ, 0xc0, !PT ;  /* 0xffff00000b0b7812 */ /* 0x000fe200078ec0ff */
[----:B------:R-:W-:Y:S01]  /*0f60*/  FFMA.FTZ R10, R10, R47, R43 ;  /* 0x0000002f0a0a7223 */ /* 0x000fe2000001002b */
[----:B------:R-:W-:Y:S01]  /*0f70*/  LOP3.LUT R19, R19, 0xffff0000, RZ, 0xc0, !PT ;  /* 0xffff000013137812 */ /* 0x000fe200078ec0ff */
[----:B------:R-:W-:Y:S01]  /*0f80*/  FFMA.FTZ R20, R9, R20, R34 ;  /* 0x0000001409147223 */ /* 0x000fe20000010022 */
[----:B------:R-:W-:-:S02]  /*0f90*/  LOP3.LUT R27, R27, 0xffff0000, RZ, 0xc0, !PT ;  /* 0xffff00001b1b7812 */ /* 0x000fc400078ec0ff */
[----:B------:R-:W-:Y:S02]  /*0fa0*/  LOP3.LUT R16, R31, 0xffff0000, RZ, 0xc0, !PT ;  /* 0xffff00001f107812 */ /* 0x000fe400078ec0ff */
[----:B------:R-:W-:Y:S02]  /*0fb0*/  LOP3.LUT R35, R35, 0xffff0000, RZ, 0xc0, !PT ;  /* 0xffff000023237812 */ /* 0x000fe400078ec0ff */
[----:B------:R-:W-:Y:S01]  /*0fc0*/  LOP3.LUT R18, R39, 0xffff0000, RZ, 0xc0, !PT ;  /* 0xffff000027127812 */ /* 0x000fe200078ec0ff */
[----:B------:R-:W-:Y:S01]  /*0fd0*/  FFMA.FTZ R10, R11, R14, R10 ;  /* 0x0000000e0b0a7223 */ /* 0x000fe2000001000a */
[----:B------:R-:W-:Y:S01]  /*0fe0*/  FFMA.FTZ R12, R19, R8, R12 ;  /* 0x00000008130c7223 */ /* 0x000fe2000001000c */
[----:B------:R-:W-:Y:S02]  /*0ff0*/  FFMA.FTZ R16, R27, R16, R26 ;  /* 0x000000101b107223 */ /* 0x000fe4000001001a */
[----:B------:R-:W-:Y:S01]  /*1000*/  FFMA.FTZ R20, R35, R18, R20 ;  /* 0x0000001223147223 */ /* 0x000fe20000010014 */
[----:B------:R-:W0:Y:S04]  /*1010*/  SHFL.BFLY PT, R7, R10, 0x8, 0x1f ;  /* 0x0d001f000a077f89 */ /* 0x000e2800000e0000 */
[----:B------:R-:W1:Y:S04]  /*1020*/  SHFL.BFLY PT, R9, R12, 0x8, 0x1f ;  /* 0x0d001f000c097f89 */ /* 0x000e6800000e0000 */
[----:B------:R-:W2:Y:S04]  /*1030*/  SHFL.BFLY PT, R13, R16, 0x8, 0x1f ;  /* 0x0d001f00100d7f89 */ /* 0x000ea800000e0000 */
[----:B------:R-:W3:Y:S01]  /*1040*/  SHFL.BFLY PT, R17, R20, 0x8, 0x1f ;  /* 0x0d001f0014117f89 */ /* 0x000ee200000e0000 */
[----:B0-----:R-:W-:Y:S01]  /*1050*/  FADD.FTZ R7, R10, R7 ;  /* 0x000000070a077221 */ /* 0x001fe20000010000 */
[----:B-1----:R-:W-:Y:S01]  /*1060*/  FADD.FTZ R11, R12, R9 ;  /* 0x000000090c0b7221 */ /* 0x002fe20000010000 */
[----:B--2---:R-:W-:Y:S01]  /*1070*/  FADD.FTZ R15, R16, R13 ;  /* 0x0000000d100f7221 */ /* 0x004fe20000010000 */
[----:B---3--:R-:W-:-:S02]  /*1080*/  FADD.FTZ R19, R20, R17 ;  /* 0x0000001114137221 */ /* 0x008fc40000010000 */
        /* <DEDUP_REMOVED lines=23> */
[----:B---3--:R-:W-:Y:S01]  /*1200*/  FADD.FTZ R15, R7, R8 ;  /* 0x00000008070f7221 */ /* 0x008fe20000010000 */
[----:B------:R-:W-:Y:S06]  /*1210*/  @P0 BRA `(.L_x_21) ;  /* 0x0000000000640947 */ /* 0x000fec0003800000 */
[----:B------:R-:W0:Y:S01]  /*1220*/  LDCU.64 UR8, c[0x0][0x3e8] ;  /* 0x00007d00ff0877ac */ /* 0x000e220008000a00 */
[----:B------:R-:W1:Y:S01]  /*1230*/  LDC.64 R10, c[0x0][0x3f0] ;  /* 0x0000fc00ff0a7b82 */ /* 0x000e620000000a00 */
[----:B------:R-:W-:Y:S01]  /*1240*/  ISETP.GE.AND P0, PT, R6, UR10, PT ;  /* 0x0000000a06007c0c */ /* 0x000fe2000bf06270 */
[----:B------:R-:W-:Y:S01]  /*1250*/  UMOV UR4, UR6 ;  /* 0x0000000600047c82 */ /* 0x000fe20008000000 */
[----:B------:R-:W-:Y:S01]  /*1260*/  UMOV UR5, URZ ;  /* 0x000000ff00057c82 */ /* 0x000fe20008000000 */
[----:B------:R-:W2:Y:S01]  /*1270*/  LDCU.64 UR16, c[0x0][0x3d0] ;  /* 0x00007a00ff1077ac */ /* 0x000ea20008000a00 */
[----:B------:R-:W-:Y:S02]  /*1280*/  ISETP.GE.AND P3, PT, R2, UR10, PT ;  /* 0x0000000a02007c0c */ /* 0x000fe4000bf66270 */
[----:B------:R-:W-:Y:S02]  /*1290*/  ISETP.GE.AND P2, PT, R3, UR10, PT ;  /* 0x0000000a03007c0c */ /* 0x000fe4000bf46270 */
[----:B------:R-:W-:Y:S01]  /*12a0*/  FSEL R3, R14, RZ, !P3 ;  /* 0x000000ff0e037208 */ /* 0x000fe20005800000 */
[----:B0-----:R-:W-:-:S04]  /*12b0*/  UIMAD.WIDE.U32 UR4, UR14, UR8, UR4 ;  /* 0x000000080e0472a5 */ /* 0x001fc8000f8e0004 */
[----:B------:R-:W-:-:S06]  /*12c0*/  UIMAD UR5, UR14, UR9, UR5 ;  /* 0x000000090e0572a4 */ /* 0x000fcc000f8e0205 */
[----:B-1----:R-:W-:-:S04]  /*12d0*/  IMAD.WIDE.U32 R8, R4, R10, UR4 ;  /* 0x0000000404087e25 */ /* 0x002fc8000f8e000a */
[----:B------:R-:W-:Y:S01]  /*12e0*/  IMAD R7, R4, R11, R9 ;  /* 0x0000000b04077224 */ /* 0x000fe200078e0209 */
[----:B------:R-:W-:Y:S02]  /*12f0*/  IADD3 R8, P1, PT, R2, R8, RZ ;  /* 0x0000000802087210 */ /* 0x000fe40007f3e0ff */
[----:B------:R-:W-:Y:S02]  /*1300*/  FSEL R11, R15, RZ, !P0 ;  /* 0x000000ff0f0b7208 */ /* 0x000fe40004000000 */
[----:B------:R-:W-:Y:S02]  /*1310*/  IADD3.X R7, PT, PT, RZ, R7, RZ, P1, !PT ;  /* 0x00000007ff077210 */ /* 0x000fe40000ffe4ff */
[C---:B--2---:R-:W-:Y:S02]  /*1320*/  LEA R6, P4, R8.reuse, UR16, 0x2 ;  /* 0x0000001008067c11 */ /* 0x044fe4000f8810ff */
[----:B------:R-:W-:Y:S02]  /*1330*/  ISETP.GE.AND P1, PT, R5, UR10, PT ;  /* 0x0000000a05007c0c */ /* 0x000fe4000bf26270 */
[----:B------:R-:W-:-:S02]  /*1340*/  LEA.HI.X R7, R8, UR17, R7, 0x2, P4 ;  /* 0x0000001108077c11 */ /* 0x000fc4000a0f1407 */
[----:B------:R-:W-:Y:S02]  /*1350*/  FSEL R5, R12, RZ, !P2 ;  /* 0x000000ff0c057208 */ /* 0x000fe40005000000 */
[----:B------:R-:W-:Y:S01]  /*1360*/  FSEL R9, R16, RZ, !P1 ;  /* 0x000000ff10097208 */ /* 0x000fe20004800000 */
[----:B------:R0:W-:Y:S04]  /*1370*/  STG.E desc[UR12][R6.64], R3 ;  /* 0x0000000306007986 */ /* 0x0001e8000c10190c */
[----:B------:R0:W-:Y:S04]  /*1380*/  STG.E desc[UR12][R6.64+0x40], R5 ;  /* 0x0000400506007986 */ /* 0x0001e8000c10190c */
[----:B------:R0:W-:Y:S04]  /*1390*/  STG.E desc[UR12][R6.64+0x80], R9 ;  /* 0x0000800906007986 */ /* 0x0001e8000c10190c */
[----:B------:R0:W-:Y:S02]  /*13a0*/  STG.E desc[UR12][R6.64+0xc0], R11 ;  /* 0x0000c00b06007986 */ /* 0x0001e4000c10190c */
.L_x_21:
[----:B------:R-:W-:Y:S05]  /*13b0*/  BSYNC.RECONVERGENT B0 ;  /* 0x0000000000007941 */ /* 0x000fea0003800200 */
.L_x_20:
[----:B------:R-:W-:Y:S01]  /*13c0*/  UIADD3 UR4, UPT, UPT, UR7, 0x3f, URZ ;  /* 0x0000003f07047890 */ /* 0x000fe2000fffe0ff */
[----:B0-----:R-:W0:Y:S01]  /*13d0*/  LDC.64 R10, c[0x0][0x440] ;  /* 0x00011000ff0a7b82 */ /* 0x001e220000000a00 */
[----:B------:R-:W-:Y:S02]  /*13e0*/  BSSY.RECONVERGENT B0, `(.L_x_22) ;  /* 0x0000019000007945 */ /* 0x000fe40003800200 */
[----:B------:R-:W-:-:S04]  /*13f0*/  USHF.R.S32.HI UR5, URZ, 0x1f, UR4 ;  /* 0x0000001fff057899 */ /* 0x000fc80008011404 */
[----:B------:R-:W-:Y:S01]  /*1400*/  ULEA.HI UR5, UR5, UR4, URZ, 0x6 ;  /* 0x0000000405057291 */ /* 0x000fe2000f8f30ff */
[----:B------:R-:W1:Y:S03]  /*1410*/  LDC.64 R12, c[0x0][0x448] ;  /* 0x00011200ff0c7b82 */ /* 0x000e660000000a00 */
[----:B------:R-:W-:-:S04]  /*1420*/  ULOP3.LUT UR5, UR5, 0xffffffc0, URZ, 0xc0, !UPT ;  /* 0xffffffc005057892 */ /* 0x000fc8000f8ec0ff */
[----:B------:R-:W-:-:S04]  /*1430*/  UIADD3 UR5, UPT, UPT, UR6, UR4, -UR5 ;  /* 0x0000000406057290 */ /* 0x000fc8000fffe805 */
[----:B------:R-:W-:-:S06]  /*1440*/  UIADD3 UR5, UPT, UPT, UR4, -UR5, URZ ;  /* 0x8000000504057290 */ /* 0x000fcc000fffe0ff */
[----:B------:R-:W-:-:S04]  /*1450*/  ISETP.GE.AND P0, PT, R0, UR5, PT ;  /* 0x0000000500007c0c */ /* 0x000fc8000bf06270 */
[----:B------:R-:W-:-:S13]  /*1460*/  ISETP.GT.U32.OR P0, PT, R0, 0x3f, P0 ;  /* 0x0000003f0000780c */ /* 0x000fda0000704470 */
[----:B------:R-:W-:Y:S05]  /*1470*/  @P0 BRA `(.L_x_23) ;  /* 0x00000000003c0947 */ /* 0x000fea0003800000 */
[----:B------:R-:W2:Y:S01]  /*1480*/  LDC.64 R6, c[0x0][0x418] ;  /* 0x00010600ff067b82 */ /* 0x000ea20000000a00 */
[----:B------:R-:W3:Y:S01]  /*1490*/  LDCU.64 UR4, c[0x0][0x420] ;  /* 0x00008400ff0477ac */ /* 0x000ee20008000a00 */
[----:B------:R-:W-:Y:S02]  /*14a0*/  HFMA2 R3, -RZ, RZ, 0, 0 ;  /* 0x00000000ff037431 */ /* 0x000fe400000001ff */
[----:B------:R-:W-:Y:S02]  /*14b0*/  VIADD R2, R0, UR6 ;  /* 0x0000000600027c36 */ /* 0x000fe40008000000 */
[C---:B-----5:R-:W-:Y:S01]  /*14c0*/  FMUL.FTZ R5, R48.reuse, 1.4426950216293334961 ;  /* 0x3fb8aa3b30057820 */ /* 0x060fe20000410000 */
[----:B------:R-:W-:Y:S01]  /*14d0*/  FSETP.NEU.FTZ.AND P0, PT, R48, -INF , PT ;  /* 0xff8000003000780b */ /* 0x000fe20003f1d000 */
[----:B------:R-:W4:Y:S03]  /*14e0*/  LDC.64 R8, c[0x0][0x410] ;  /* 0x00010400ff087b82 */ /* 0x000f260000000a00 */
[----:B------:R-:W-:Y:S01]  /*14f0*/  FSEL R5, R5, RZ, P0 ;  /* 0x000000ff05057208 */ /* 0x000fe20000000000 */
[----:B--2---:R-:W-:-:S04]  /*1500*/  IMAD.WIDE.U32 R2, R6, UR14, R2 ;  /* 0x0000000e06027c25 */ /* 0x004fc8000f8e0002 */
[----:B------:R-:W-:Y:S02]  /*1510*/  IMAD R3, R7, UR14, R3 ;  /* 0x0000000e07037c24 */ /* 0x000fe4000f8e0203 */
[----:B---3--:R-:W-:-:S04]  /*1520*/  IMAD.WIDE.U32 R2, R4, UR4, R2 ;  /* 0x0000000404027c25 */ /* 0x008fc8000f8e0002 */
[----:B------:R-:W-:Y:S01]  /*1530*/  IMAD R3, R4, UR5, R3 ;  /* 0x0000000504037c24 */ /* 0x000fe2000f8e0203 */
[----:B----4-:R-:W-:-:S04]  /*1540*/  LEA R6, P1, R2, R8, 0x2 ;  /* 0x0000000802067211 */ /* 0x010fc800078210ff */
[----:B------:R-:W-:-:S05]  /*1550*/  LEA.HI.X R7, R2, R9, R3, 0x2, P1 ;  /* 0x0000000902077211 */ /* 0x000fca00008f1403 */
[----:B------:R2:W-:Y:S04]  /*1560*/  STG.E desc[UR12][R6.64], R5 ;  /* 0x0000000506007986 */ /* 0x0005e8000c10190c */
.L_x_23:
[----:B------:R-:W-:Y:S05]  /*1570*/  BSYNC.RECONVERGENT B0 ;  /* 0x0000000000007941 */ /* 0x000fea0003800200 */
.L_x_22:
[----:B------:R-:W-:Y:S01]  /*1580*/  USHF.L.U32 UR4, UR11, 0xd, URZ ;  /* 0x0000000d0b047899 */ /* 0x000fe200080006ff */
[----:B------:R-:W-:Y:S01]  /*1590*/  IMAD.SHL.U32 R2, R0, 0x4, RZ ;  /* 0x0000000400027824 */ /* 0x000fe200078e00ff */
[----:B------:R-:W3:Y:S01]  /*15a0*/  LDCU.64 UR8, c[0x0][0x458] ;  /* 0x00008b00ff0877ac */ /* 0x000ee20008000a00 */
[----:B------:R-:W-:-:S03]  /*15b0*/  MOV R3, RZ ;  /* 0x000000ff00037202 */ /* 0x000fc60000000f00 */
[----:B------:R-:W-:-:S05]  /*15c0*/  LOP3.LUT R2, R2, UR4, RZ, 0xfc, !PT ;  /* 0x0000000402027c12 */ /* 0x000fca000f8efcff */
[----:B------:R-:W2:Y:S01]  /*15d0*/  LDCU.64 UR4, c[0x0][0x428] ;  /* 0x00008500ff0477ac */ /* 0x000ea20008000a00 */
[----:B0-----:R-:W-:-:S04]  /*15e0*/  IMAD.WIDE.U32 R2, R10, UR14, R2 ;  /* 0x0000000e0a027c25 */ /* 0x001fc8000f8e0002 */
[----:B------:R-:W-:Y:S01]  /*15f0*/  IMAD R3, R11, UR14, R3 ;  /* 0x0000000e0b037c24 */ /* 0x000fe2000f8e0203 */
[----:B---3--:R-:W-:Y:S01]  /*1600*/  ISETP.NE.U32.AND P0, PT, RZ, UR8, PT ;  /* 0x00000008ff007c0c */ /* 0x008fe2000bf05070 */
[----:B-1----:R-:W-:-:S03]  /*1610*/  IMAD.WIDE.U32 R2, R4, R12, R2 ;  /* 0x0000000c04027225 */ /* 0x002fc600078e0002 */
[----:B------:R-:W-:Y:S01]  /*1620*/  ISETP.NE.AND.EX P0, PT, RZ, UR9, PT, P0 ;  /* 0x00000009ff007c0c */ /* 0x000fe2000bf05300 */
[----:B------:R-:W-:-:S03]  /*1630*/  IMAD R3, R4, R13, R3 ;  /* 0x0000000d04037224 */ /* 0x000fc600078e0203 */
[----:B------:R-:W-:Y:S02]  /*1640*/  ISETP.NE.OR P0, PT, R0, RZ, !P0 ;  /* 0x000000ff0000720c */ /* 0x000fe40004705670 */
[----:B--2---:R-:W-:-:S04]  /*1650*/  LEA R6, P1, R2, UR4, 0x2 ;  /* 0x0000000402067c11 */ /* 0x004fc8000f8210ff */
[----:B------:R-:W-:-:S05]  /*1660*/  LEA.HI.X R7, R2, UR5, R3, 0x2, P1 ;  /* 0x0000000502077c11 */ /* 0x000fca00088f1403 */
[----:B------:R0:W-:Y:S04]  /*1670*/  STG.E.128 desc[UR12][R6.64], RZ ;  /* 0x000000ff06007986 */ /* 0x0001e8000c101d0c */
[----:B------:R0:W-:Y:S04]  /*1680*/  STG.E.128 desc[UR12][R6.64+0x1000], RZ ;  /* 0x001000ff06007986 */ /* 0x0001e8000c101d0c */
[----:B------:R0:W-:Y:S04]  /*1690*/  STG.E.128 desc[UR12][R6.64+0x2000], RZ ;  /* 0x002000ff06007986 */ /* 0x0001e8000c101d0c */
[----:B------:R0:W-:Y:S04]  /*16a0*/  STG.E.128 desc[UR12][R6.64+0x3000], RZ ;  /* 0x003000ff06007986 */ /* 0x0001e8000c101d0c */
[----:B------:R0:W-:Y:S04]  /*16b0*/  STG.E.128 desc[UR12][R6.64+0x4000], RZ ;  /* 0x004000ff06007986 */ /* 0x0001e8000c101d0c */
[----:B------:R0:W-:Y:S04]  /*16c0*/  STG.E.128 desc[UR12][R6.64+0x5000], RZ ;  /* 0x005000ff06007986 */ /* 0x0001e8000c101d0c */
[----:B------:R0:W-:Y:S04]  /*16d0*/  STG.E.128 desc[UR12][R6.64+0x6000], RZ ;  /* 0x006000ff06007986 */ /* 0x0001e8000c101d0c */
[----:B------:R0:W-:Y:S01]  /*16e0*/  STG.E.128 desc[UR12][R6.64+0x7000], RZ ;  /* 0x007000ff06007986 */ /* 0x0001e2000c101d0c */
[----:B------:R-:W-:Y:S05]  /*16f0*/  @P0 EXIT ;  /* 0x000000000000094d */ /* 0x000fea0003800000 */
[----:B------:R-:W1:Y:S08]  /*1700*/  LDC R5, c[0x0][0x450] ;  /* 0x00011400ff057b82 */ /* 0x000e700000000800 */
[----:B0-----:R-:W0:Y:S08]  /*1710*/  LDC R7, c[0x0][0x390] ;  /* 0x0000e400ff077b82 */ /* 0x001e300000000800 */
[----:B------:R-:W2:Y:S01]  /*1720*/  LDC.64 R2, c[0x0][0x458] ;  /* 0x00011600ff027b82 */ /* 0x000ea20000000a00 */
[----:B-1----:R-:W-:-:S04]  /*1730*/  IMAD R4, R5, UR11, R4 ;  /* 0x0000000b05047c24 */ /* 0x002fc8000f8e0204 */
[----:B0-----:R-:W-:-:S04]  /*1740*/  IMAD R5, R4, R7, UR14 ;  /* 0x0000000e04057e24 */ /* 0x001fc8000f8e0207 */
[----:B--2---:R-:W-:-:S05]  /*1750*/  IMAD.WIDE R2, R5, 0x4, R2 ;  /* 0x0000000405027825 */ /* 0x004fca00078e0202 */
[----:B------:R-:W-:Y:S01]  /*1760*/  STG.E desc[UR12][R2.64], RZ ;  /* 0x000000ff02007986 */ /* 0x000fe2000c10190c */
[----:B------:R-:W-:Y:S05]  /*1770*/  EXIT ;  /* 0x000000000000794d */ /* 0x000fea0003800000 */
.L_x_24:
        /* <DEDUP_REMOVED lines=16> */
.L_x_96:


//--------------------- .text._ZN7cutlass13device_kernelIN5flash11enable_sm90INS1_16FlashAttnBwdSm90INS1_25CollectiveMainloopBwdSm90ILi2ELi2ELi2EN4cute5tupleIJNS5_1CILi1EEES8_S8_EEENS6_IJNS7_ILi64EEENS7_ILi128EEESB_EEENS_10bfloat16_tEfNS_4arch4Sm90ELb1ELb0ELb1ELb1ELb0ELb1ELb0ELb0ELi2ELi1ELi2ELi1ELb0EEENS1_21CollectiveEpilogueBwdISC_SD_SF_Li256ELb1ELb0ELi1EEENS1_25SingleTileBwdLPTSchedulerILb1ELi128ELb0EEEEEEEEEvNT_6ParamsE --------------------------
	.section	.text._ZN7cutlass13device_kernelIN5flash11enable_sm90INS1_16FlashAttnBwdSm90INS1_25CollectiveMainloopBwdSm90ILi2ELi2ELi2EN4cute5tupleIJNS5_1CILi1EEES8_S8_EEENS6_IJNS7_ILi64EEENS7_ILi128EEESB_EEENS_10bfloat16_tEfNS_4arch4Sm90ELb1ELb0ELb1ELb1ELb0ELb1ELb0ELb0ELi2ELi1ELi2ELi1ELb0EEENS1_21CollectiveEpilogueBwdISC_SD_SF_Li256ELb1ELb0ELi1EEENS1_25SingleTileBwdLPTSchedulerILb1ELi128ELb0EEEEEEEEEvNT_6ParamsE,"ax",@progbits
	.align	128
.text._ZN7cutlass13device_kernelIN5flash11enable_sm90INS1_16FlashAttnBwdSm90INS1_25CollectiveMainloopBwdSm90ILi2ELi2ELi2EN4cute5tupleIJNS5_1CILi1EEES8_S8_EEENS6_IJNS7_ILi64EEENS7_ILi128EEESB_EEENS_10bfloat16_tEfNS_4arch4Sm90ELb1ELb0ELb1ELb1ELb0ELb1ELb0ELb0ELi2ELi1ELi2ELi1ELb0EEENS1_21CollectiveEpilogueBwdISC_SD_SF_Li256ELb1ELb0ELi1EEENS1_25SingleTileBwdLPTSchedulerILb1ELi128ELb0EEEEEEEEEvNT_6ParamsE:
        .type           _ZN7cutlass13device_kernelIN5flash11enable_sm90INS1_16FlashAttnBwdSm90INS1_25CollectiveMainloopBwdSm90ILi2ELi2ELi2EN4cute5tupleIJNS5_1CILi1EEES8_S8_EEENS6_IJNS7_ILi64EEENS7_ILi128EEESB_EEENS_10bfloat16_tEfNS_4arch4Sm90ELb1ELb0ELb1ELb1ELb0ELb1ELb0ELb0ELi2ELi1ELi2ELi1ELb0EEENS1_21CollectiveEpilogueBwdISC_SD_SF_Li256ELb1ELb0ELi1EEENS1_25SingleTileBwdLPTSchedulerILb1ELi128ELb0EEEEEEEEEvNT_6ParamsE,@function
        .size           _ZN7cutlass13device_kernelIN5flash11enable_sm90INS1_16FlashAttnBwdSm90INS1_25CollectiveMainloopBwdSm90ILi2ELi2ELi2EN4cute5tupleIJNS5_1CILi1EEES8_S8_EEENS6_IJNS7_ILi64EEENS7_ILi128EEESB_EEENS_10bfloat16_tEfNS_4arch4Sm90ELb1ELb0ELb1ELb1ELb0ELb1ELb0ELb0ELi2ELi1ELi2ELi1ELb0EEENS1_21CollectiveEpilogueBwdISC_SD_SF_Li256ELb1ELb0ELi1EEENS1_25SingleTileBwdLPTSchedulerILb1ELi128ELb0EEEEEEEEEvNT_6ParamsE,(.L_x_97 - _ZN7cutlass13device_kernelIN5flash11enable_sm90INS1_16FlashAttnBwdSm90INS1_25CollectiveMainloopBwdSm90ILi2ELi2ELi2EN4cute5tupleIJNS5_1CILi1EEES8_S8_EEENS6_IJNS7_ILi64EEENS7_ILi128EEESB_EEENS_10bfloat16_tEfNS_4arch4Sm90ELb1ELb0ELb1ELb1ELb0ELb1ELb0ELb0ELi2ELi1ELi2ELi1ELb0EEENS1_21CollectiveEpilogueBwdISC_SD_SF_Li256ELb1ELb0ELi1EEENS1_25SingleTileBwdLPTSchedulerILb1ELi128ELb0EEEEEEEEEvNT_6ParamsE)
        .other          _ZN7cutlass13device_kernelIN5flash11enable_sm90INS1_16FlashAttnBwdSm90INS1_25CollectiveMainloopBwdSm90ILi2ELi2ELi2EN4cute5tupleIJNS5_1CILi1EEES8_S8_EEENS6_IJNS7_ILi64EEENS7_ILi128EEESB_EEENS_10bfloat16_tEfNS_4arch4Sm90ELb1ELb0ELb1ELb1ELb0ELb1ELb0ELb0ELi2ELi1ELi2ELi1ELb0EEENS1_21CollectiveEpilogueBwdISC_SD_SF_Li256ELb1ELb0ELi1EEENS1_25SingleTileBwdLPTSchedulerILb1ELi128ELb0EEEEEEEEEvNT_6ParamsE,@"STO_CUDA_ENTRY STV_DEFAULT"
_ZN7cutlass13device_kernelIN5flash11enable_sm90INS1_16FlashAttnBwdSm90INS1_25CollectiveMainloopBwdSm90ILi2ELi2ELi2EN4cute5tupleIJNS5_1CILi1EEES8_S8_EEENS6_IJNS7_ILi64EEENS7_ILi128EEESB_EEENS_10bfloat16_tEfNS_4arch4Sm90ELb1ELb0ELb1ELb1ELb0ELb1ELb0ELb0ELi2ELi1ELi2ELi1ELb0EEENS1_21CollectiveEpilogueBwdISC_SD_SF_Li256ELb1ELb0ELi1EEENS1_25SingleTileBwdLPTSchedulerILb1ELi128ELb0EEEEEEEEEvNT_6ParamsE:
[----:B------:R-:W-:Y:S01]  /*0000*/  LDC R1, c[0x0][0x37c] ;  /* 0x0000df00ff017b82 */ /* 0x000fe20000000800 */
[----:B------:R-:W-:Y:S05]  /*0010*/  EXIT ;  /* 0x000000000000794d */ /* 0x000fea0003800000 */
.L_x_25:
        /* <DEDUP_REMOVED lines=14> */
.L_x_97:


//--------------------- .text._ZN7cutlass13device_kernelIN5flash11enable_sm90INS1_16FlashAttnBwdSm90INS1_25CollectiveMainloopBwdSm90ILi2ELi2ELi2EN4cute5tupleIJNS5_1CILi1EEES8_S8_EEENS6_IJNS7_ILi64EEENS7_ILi128EEESB_EEENS_10bfloat16_tEfNS_4arch4Sm90ELb1ELb0ELb1ELb1ELb1ELb1ELb0ELb0ELi2ELi1ELi2ELi1ELb0EEENS1_21CollectiveEpilogueBwdISC_SD_SF_Li256ELb1ELb0ELi1EEENS1_25SingleTileBwdLPTSchedulerILb1ELi128ELb1EEEEEEEEEvNT_6ParamsE --------------------------
	.section	.text._ZN7cutlass13device_kernelIN5flash11enable_sm90INS1_16FlashAttnBwdSm90INS1_25CollectiveMainloopBwdSm90ILi2ELi2ELi2EN4cute5tupleIJNS5_1CILi1EEES8_S8_EEENS6_IJNS7_ILi64EEENS7_ILi128EEESB_EEENS_10bfloat16_tEfNS_4arch4Sm90ELb1ELb0ELb1ELb1ELb1ELb1ELb0ELb0ELi2ELi1ELi2ELi1ELb0EEENS1_21CollectiveEpilogueBwdISC_SD_SF_Li256ELb1ELb0ELi1EEENS1_25SingleTileBwdLPTSchedulerILb1ELi128ELb1EEEEEEEEEvNT_6ParamsE,"ax",@progbits
	.align	128
.text._ZN7cutlass13device_kernelIN5flash11enable_sm90INS1_16FlashAttnBwdSm90INS1_25CollectiveMainloopBwdSm90ILi2ELi2ELi2EN4cute5tupleIJNS5_1CILi1EEES8_S8_EEENS6_IJNS7_ILi64EEENS7_ILi128EEESB_EEENS_10bfloat16_tEfNS_4arch4Sm90ELb1ELb0ELb1ELb1ELb1ELb1ELb0ELb0ELi2ELi1ELi2ELi1ELb0EEENS1_21CollectiveEpilogueBwdISC_SD_SF_Li256ELb1ELb0ELi1EEENS1_25SingleTileBwdLPTSchedulerILb1ELi128ELb1EEEEEEEEEvNT_6ParamsE:
        .type           _ZN7cutlass13device_kernelIN5flash11enable_sm90INS1_16FlashAttnBwdSm90INS1_25CollectiveMainloopBwdSm90ILi2ELi2ELi2EN4cute5tupleIJNS5_1CILi1EEES8_S8_EEENS6_IJNS7_ILi64EEENS7_ILi128EEESB_EEENS_10bfloat16_tEfNS_4arch4Sm90ELb1ELb0ELb1ELb1ELb1ELb1ELb0ELb0ELi2ELi1ELi2ELi1ELb0EEENS1_21CollectiveEpilogueBwdISC_SD_SF_Li256ELb1ELb0ELi1EEENS1_25SingleTileBwdLPTSchedulerILb1ELi128ELb1EEEEEEEEEvNT_6ParamsE,@function
        .size           _ZN7cutlass13device_kernelIN5flash11enable_sm90INS1_16FlashAttnBwdSm90INS1_25CollectiveMainloopBwdSm90ILi2ELi2ELi2EN4cute5tupleIJNS5_1CILi1EEES8_S8_EEENS6_IJNS7_ILi64EEENS7_ILi128EEESB_EEENS_10bfloat16_tEfNS_4arch4Sm90ELb1ELb0ELb1ELb1ELb1ELb1ELb0ELb0ELi2ELi1ELi2ELi1ELb0EEENS1_21CollectiveEpilogueBwdISC_SD_SF_Li256ELb1ELb0ELi1EEENS1_25SingleTileBwdLPTSchedulerILb1ELi128ELb1EEEEEEEEEvNT_6ParamsE,(.L_x_98 - _ZN7cutlass13device_kernelIN5flash11enable_sm90INS1_16FlashAttnBwdSm90INS1_25CollectiveMainloopBwdSm90ILi2ELi2ELi2EN4cute5tupleIJNS5_1CILi1EEES8_S8_EEENS6_IJNS7_ILi64EEENS7_ILi128EEESB_EEENS_10bfloat16_tEfNS_4arch4Sm90ELb1ELb0ELb1ELb1ELb1ELb1ELb0ELb0ELi2ELi1ELi2ELi1ELb0EEENS1_21CollectiveEpilogueBwdISC_SD_SF_Li256ELb1ELb0ELi1EEENS1_25SingleTileBwdLPTSchedulerILb1ELi128ELb1EEEEEEEEEvNT_6ParamsE)
        .other          _ZN7cutlass13device_kernelIN5flash11enable_sm90INS1_16FlashAttnBwdSm90INS1_25CollectiveMainloopBwdSm90ILi2ELi2ELi2EN4cute5tupleIJNS5_1CILi1EEES8_S8_EEENS6_IJNS7_ILi64EEENS7_ILi128EEESB_EEENS_10bfloat16_tEfNS_4arch4Sm90ELb1ELb0ELb1ELb1ELb1ELb1ELb0ELb0ELi2ELi1ELi2ELi1ELb0EEENS1_21CollectiveEpilogueBwdISC_SD_SF_Li256ELb1ELb0ELi1EEENS1_25SingleTileBwdLPTSchedulerILb1ELi128ELb1EEEEEEEEEvNT_6ParamsE,@"STO_CUDA_ENTRY STV_DEFAULT"
_ZN7cutlass13device_kernelIN5flash11enable_sm90INS1_16FlashAttnBwdSm90INS1_25CollectiveMainloopBwdSm90ILi2ELi2ELi2EN4cute5tupleIJNS5_1CILi1EEES8_S8_EEENS6_IJNS7_ILi64EEENS7_ILi128EEESB_EEENS_10bfloat16_tEfNS_4arch4Sm90ELb1ELb0ELb1ELb1ELb1ELb1ELb0ELb0ELi2ELi1ELi2ELi1ELb0EEENS1_21CollectiveEpilogueBwdISC_SD_SF_Li256ELb1ELb0ELi1EEENS1_25SingleTileBwdLPTSchedulerILb1ELi128ELb1EEEEEEEEEvNT_6ParamsE:
[----:B------:R-:W-:Y:S01]  /*0000*/  LDC R1, c[0x0][0x37c] ;  /* 0x0000df00ff017b82 */ /* 0x000fe20000000800 */
[----:B------:R-:W-:Y:S05]  /*0010*/  EXIT ;  /* 0x000000000000794d */ /* 0x000fea0003800000 */
.L_x_26:
        /* <DEDUP_REMOVED lines=14> */
.L_x_98:


//--------------------- .text._ZN7cutlass13device_kernelIN5flash11enable_sm90INS1_16FlashAttnBwdSm90INS1_25CollectiveMainloopBwdSm90ILi2ELi2ELi2EN4cute5tupleIJNS5_1CILi1EEES8_S8_EEENS6_IJNS7_ILi64EEENS7_ILi128EEESB_EEENS_10bfloat16_tEfNS_4arch4Sm90ELb1ELb0ELb1ELb1ELb0ELb1ELb0ELb0ELi2ELi1ELi2ELi1ELb0EEENS1_24CollectiveEpilogueBwdGQAISC_fSF_Li256ELb1ELb0EEENS1_25SingleTileBwdLPTSchedulerILb1ELi128ELb0EEEEEEEEEvNT_6ParamsE --------------------------
	.section	.text._ZN7cutlass13device_kernelIN5flash11enable_sm90INS1_16FlashAttnBwdSm90INS1_25CollectiveMainloopBwdSm90ILi2ELi2ELi2EN4cute5tupleIJNS5_1CILi1EEES8_S8_EEENS6_IJNS7_ILi64EEENS7_ILi128EEESB_EEENS_10bfloat16_tEfNS_4arch4Sm90ELb1ELb0ELb1ELb1ELb0ELb1ELb0ELb0ELi2ELi1ELi2ELi1ELb0EEENS1_24CollectiveEpilogueBwdGQAISC_fSF_Li256ELb1ELb0EEENS1_25SingleTileBwdLPTSchedulerILb1ELi128ELb0EEEEEEEEEvNT_6ParamsE,"ax",@progbits
	.align	128
.text._ZN7cutlass13device_kernelIN5flash11enable_sm90INS1_16FlashAttnBwdSm90INS1_25CollectiveMainloopBwdSm90ILi2ELi2ELi2EN4cute5tupleIJNS5_1CILi1EEES8_S8_EEENS6_IJNS7_ILi64EEENS7_ILi128EEESB_EEENS_10bfloat16_tEfNS_4arch4Sm90ELb1ELb0ELb1ELb1ELb0ELb1ELb0ELb0ELi2ELi1ELi2ELi1ELb0EEENS1_24CollectiveEpilogueBwdGQAISC_fSF_Li256ELb1ELb0EEENS1_25SingleTileBwdLPTSchedulerILb1ELi128ELb0EEEEEEEEEvNT_6ParamsE:
        .type           _ZN7cutlass13device_kernelIN5flash11enable_sm90INS1_16FlashAttnBwdSm90INS1_25CollectiveMainloopBwdSm90ILi2ELi2ELi2EN4cute5tupleIJNS5_1CILi1EEES8_S8_EEENS6_IJNS7_ILi64EEENS7_ILi128EEESB_EEENS_10bfloat16_tEfNS_4arch4Sm90ELb1ELb0ELb1ELb1ELb0ELb1ELb0ELb0ELi2ELi1ELi2ELi1ELb0EEENS1_24CollectiveEpilogueBwdGQAISC_fSF_Li256ELb1ELb0EEENS1_25SingleTileBwdLPTSchedulerILb1ELi128ELb0EEEEEEEEEvNT_6ParamsE,@function
        .size           _ZN7cutlass13device_kernelIN5flash11enable_sm90INS1_16FlashAttnBwdSm90INS1_25CollectiveMainloopBwdSm90ILi2ELi2ELi2EN4cute5tupleIJNS5_1CILi1EEES8_S8_EEENS6_IJNS7_ILi64EEENS7_ILi128EEESB_EEENS_10bfloat16_tEfNS_4arch4Sm90ELb1ELb0ELb1ELb1ELb0ELb1ELb0ELb0ELi2ELi1ELi2ELi1ELb0EEENS1_24CollectiveEpilogueBwdGQAISC_fSF_Li256ELb1ELb0EEENS1_25SingleTileBwdLPTSchedulerILb1ELi128ELb0EEEEEEEEEvNT_6ParamsE,(.L_x_99 - _ZN7cutlass13device_kernelIN5flash11enable_sm90INS1_16FlashAttnBwdSm90INS1_25CollectiveMainloopBwdSm90ILi2ELi2ELi2EN4cute5tupleIJNS5_1CILi1EEES8_S8_EEENS6_IJNS7_ILi64EEENS7_ILi128EEESB_EEENS_10bfloat16_tEfNS_4arch4Sm90ELb1ELb0ELb1ELb1ELb0ELb1ELb0ELb0ELi2ELi1ELi2ELi1ELb0EEENS1_24CollectiveEpilogueBwdGQAISC_fSF_Li256ELb1ELb0EEENS1_25SingleTileBwdLPTSchedulerILb1ELi128ELb0EEEEEEEEEvNT_6ParamsE)
        .other          _ZN7cutlass13device_kernelIN5flash11enable_sm90INS1_16FlashAttnBwdSm90INS1_25CollectiveMainloopBwdSm90ILi2ELi2ELi2EN4cute5tupleIJNS5_1CILi1EEES8_S8_EEENS6_IJNS7_ILi64EEENS7_ILi128EEESB_EEENS_10bfloat16_tEfNS_4arch4Sm90ELb1ELb0ELb1ELb1ELb0ELb1ELb0ELb0ELi2ELi1ELi2ELi1ELb0EEENS1_24CollectiveEpilogueBwdGQAISC_fSF_Li256ELb1ELb0EEENS1_25SingleTileBwdLPTSchedulerILb1ELi128ELb0EEEEEEEEEvNT_6ParamsE,@"STO_CUDA_ENTRY STV_DEFAULT"
_ZN7cutlass13device_kernelIN5flash11enable_sm90INS1_16FlashAttnBwdSm90INS1_25CollectiveMainloopBwdSm90ILi2ELi2ELi2EN4cute5tupleIJNS5_1CILi1EEES8_S8_EEENS6_IJNS7_ILi64EEENS7_ILi128EEESB_EEENS_10bfloat16_tEfNS_4arch4Sm90ELb1ELb0ELb1ELb1ELb0ELb1ELb0ELb0ELi2ELi1ELi2ELi1ELb0EEENS1_24CollectiveEpilogueBwdGQAISC_fSF_Li256ELb1ELb0EEENS1_25SingleTileBwdLPTSchedulerILb1ELi128ELb0EEEEEEEEEvNT_6ParamsE:
[----:B------:R-:W-:Y:S01]  /*0000*/  LDC R1, c[0x0][0x37c] ;  /* 0x0000df00ff017b82 */ /* 0x000fe20000000800 */
[----:B------:R-:W-:Y:S05]  /*0010*/  EXIT ;  /* 0x000000000000794d */ /* 0x000fea0003800000 */
.L_x_27:
        /* <DEDUP_REMOVED lines=14> */
.L_x_99:


//--------------------- .text._ZN7cutlass13device_kernelIN5flash32FlashAttnBwdPostprocessConvertdQIN4cute5tupleIJNS3_1CILi128EEES6_EEENS_10bfloat16_tEfNS_4arch4Sm90ELi256ENS3_8TiledMMAINS3_8MMA_AtomIJNS3_4SM904GMMA28MMA_64x128x16_F32BF16BF16_RSILNSE_5MajorE0ELSG_1ELNSE_7ScaleInE1ELSH_1EEEEEENS3_6LayoutINS4_IJNS5_ILi2EEENS5_ILi1EEESM_EEENS4_IJSM_NS5_ILi0EEESO_EEEEENS4_IJNS3_10UnderscoreESR_SR_EEEEELb0EEEEEvNT_6ParamsE --------------------------
	.section	.text._ZN7cutlass13device_kernelIN5flash32FlashAttnBwdPostprocessConvertdQIN4cute5tupleIJNS3_1CILi128EEES6_EEENS_10bfloat16_tEfNS_4arch4Sm90ELi256ENS3_8TiledMMAINS3_8MMA_AtomIJNS3_4SM904GMMA28MMA_64x128x16_F32BF16BF16_RSILNSE_5MajorE0ELSG_1ELNSE_7ScaleInE1ELSH_1EEEEEENS3_6LayoutINS4_IJNS5_ILi2EEENS5_ILi1EEESM_EEENS4_IJSM_NS5_ILi0EEESO_EEEEENS4_IJNS3_10UnderscoreESR_SR_EEEEELb0EEEEEvNT_6ParamsE,"ax",@progbits
	.align	128
.text._ZN7cutlass13device_kernelIN5flash32FlashAttnBwdPostprocessConvertdQIN4cute5tupleIJNS3_1CILi128EEES6_EEENS_10bfloat16_tEfNS_4arch4Sm90ELi256ENS3_8TiledMMAINS3_8MMA_AtomIJNS3_4SM904GMMA28MMA_64x128x16_F32BF16BF16_RSILNSE_5MajorE0ELSG_1ELNSE_7ScaleInE1ELSH_1EEEEEENS3_6LayoutINS4_IJNS5_ILi2EEENS5_ILi1EEESM_EEENS4_IJSM_NS5_ILi0EEESO_EEEEENS4_IJNS3_10UnderscoreESR_SR_EEEEELb0EEEEEvNT_6ParamsE:
        .type           _ZN7cutlass13device_kernelIN5flash32FlashAttnBwdPostprocessConvertdQIN4cute5tupleIJNS3_1CILi128EEES6_EEENS_10bfloat16_tEfNS_4arch4Sm90ELi256ENS3_8TiledMMAINS3_8MMA_AtomIJNS3_4SM904GMMA28MMA_64x128x16_F32BF16BF16_RSILNSE_5MajorE0ELSG_1ELNSE_7ScaleInE1ELSH_1EEEEEENS3_6LayoutINS4_IJNS5_ILi2EEENS5_ILi1EEESM_EEENS4_IJSM_NS5_ILi0EEESO_EEEEENS4_IJNS3_10UnderscoreESR_SR_EEEEELb0EEEEEvNT_6ParamsE,@function
        .size           _ZN7cutlass13device_kernelIN5flash32FlashAttnBwdPostprocessConvertdQIN4cute5tupleIJNS3_1CILi128EEES6_EEENS_10bfloat16_tEfNS_4arch4Sm90ELi256ENS3_8TiledMMAINS3_8MMA_AtomIJNS3_4SM904GMMA28MMA_64x128x16_F32BF16BF16_RSILNSE_5MajorE0ELSG_1ELNSE_7ScaleInE1ELSH_1EEEEEENS3_6LayoutINS4_IJNS5_ILi2EEENS5_ILi1EEESM_EEENS4_IJSM_NS5_ILi0EEESO_EEEEENS4_IJNS3_10UnderscoreESR_SR_EEEEELb0EEEEEvNT_6ParamsE,(.L_x_100 - _ZN7cutlass13device_kernelIN5flash32FlashAttnBwdPostprocessConvertdQIN4cute5tupleIJNS3_1CILi128EEES6_EEENS_10bfloat16_tEfNS_4arch4Sm90ELi256ENS3_8TiledMMAINS3_8MMA_AtomIJNS3_4SM904GMMA28MMA_64x128x16_F32BF16BF16_RSILNSE_5MajorE0ELSG_1ELNSE_7ScaleInE1ELSH_1EEEEEENS3_6LayoutINS4_IJNS5_ILi2EEENS5_ILi1EEESM_EEENS4_IJSM_NS5_ILi0EEESO_EEEEENS4_IJNS3_10UnderscoreESR_SR_EEEEELb0EEEEEvNT_6ParamsE)
        .other          _ZN7cutlass13device_kernelIN5flash32FlashAttnBwdPostprocessConvertdQIN4cute5tupleIJNS3_1CILi128EEES6_EEENS_10bfloat16_tEfNS_4arch4Sm90ELi256ENS3_8TiledMMAINS3_8MMA_AtomIJNS3_4SM904GMMA28MMA_64x128x16_F32BF16BF16_RSILNSE_5MajorE0ELSG_1ELNSE_7ScaleInE1ELSH_1EEEEEENS3_6LayoutINS4_IJNS5_ILi2EEENS5_ILi1EEESM_EEENS4_IJSM_NS5_ILi0EEESO_EEEEENS4_IJNS3_10UnderscoreESR_SR_EEEEELb0EEEEEvNT_6ParamsE,@"STO_CUDA_ENTRY STV_DEFAULT"
_ZN7cutlass13device_kernelIN5flash32FlashAttnBwdPostprocessConvertdQIN4cute5tupleIJNS3_1CILi128EEES6_EEENS_10bfloat16_tEfNS_4arch4Sm90ELi256ENS3_8TiledMMAINS3_8MMA_AtomIJNS3_4SM904GMMA28MMA_64x128x16_F32BF16BF16_RSILNSE_5MajorE0ELSG_1ELNSE_7ScaleInE1ELSH_1EEEEEENS3_6LayoutINS4_IJNS5_ILi2EEENS5_ILi1EEESM_EEENS4_IJSM_NS5_ILi0EEESO_EEEEENS4_IJNS3_10UnderscoreESR_SR_EEEEELb0EEEEEvNT_6ParamsE:
[----:B------:R-:W-:Y:S08]  /*0000*/  LDC R1, c[0x0][0x37c] ;  /* 0x0000df00ff017b82 */ /* 0x000ff00000000800 */
[----:B------:R-:W0:Y:S01]  /*0010*/  LDC.64 R10, c[0x0][0x3e0] ;  /* 0x0000f800ff0a7b82 */ /* 0x000e220000000a00 */
[----:B------:R-:W1:Y:S01]  /*0020*/  S2R R5, SR_CTAID.X ;  /* 0x0000000000057919 */ /* 0x000e620000002500 */
[----:B------:R-:W2:Y:S01]  /*0030*/  LDCU.64 UR8, c[0x0][0x358] ;  /* 0x00006b00ff0877ac */ /* 0x000ea20008000a00 */
[----:B------:R-:W3:Y:S01]  /*0040*/  S2R R9, SR_CTAID.Z ;  /* 0x0000000000097919 */ /* 0x000ee20000002700 */
[----:B0-----:R-:W-:-:S04]  /*0050*/  ISETP.NE.U32.AND P0, PT, R10, RZ, PT ;  /* 0x000000ff0a00720c */ /* 0x001fc80003f05070 */
[----:B------:R-:W-:-:S13]  /*0060*/  ISETP.NE.AND.EX P1, PT, R11, RZ, PT, P0 ;  /* 0x000000ff0b00720c */ /* 0x000fda0003f25300 */
[----:B-123--:R-:W-:Y:S05]  /*0070*/  @P1 BRA `(.L_x_28) ;  /* 0x0000000000241947 */ /* 0x00efea0003800000 */
[----:B------:R-:W0:Y:S01]  /*0080*/  LDCU.64 UR4, c[0x0][0x3e8] ;  /* 0x00007d00ff0477ac */ /* 0x000e220008000a00 */
[----:B------:R-:W-:Y:S02]  /*0090*/  CS2R R6, SRZ ;  /* 0x0000000000067805 */ /* 0x000fe4000001ff00 */
[----:B------:R-:W-:Y:S01]  /*00a0*/  CS2R R64, SRZ ;  /* 0x0000000000407805 */ /* 0x000fe2000001ff00 */
[----:B------:R-:W1:Y:S01]  /*00b0*/  LDCU UR6, c[0x0][0x3b0] ;  /* 0x00007600ff0677ac */ /* 0x000e620008000800 */
[----:B0-----:R-:W-:-:S04]  /*00c0*/  UISETP.NE.U32.AND UP0, UPT, UR4, URZ, UPT ;  /* 0x000000ff0400728c */ /* 0x001fc8000bf05070 */
[----:B------:R-:W-:Y:S01]  /*00d0*/  UISETP.NE.AND.EX UP0, UPT, UR5, URZ, UPT, UP0 ;  /* 0x000000ff0500728c */ /* 0x000fe2000bf05300 */
[----:B-1----:R-:W-:-:S08]  /*00e0*/  IMAD.U32 R59, RZ, RZ, UR6 ;  /* 0x00000006ff3b7e24 */ /* 0x002fd0000f8e00ff */
[----:B------:R-:W-:Y:S05]  /*00f0*/  BRA.U !UP0, `(.L_x_29) ;  /* 0x0000000108547547 */ /* 0x000fea000b800000 */
[----:B------:R-:W-:Y:S05]  /*0100*/  BRA `(.L_x_30) ;  /* 0x0000000000387947 */ /* 0x000fea0003800000 */
.L_x_28:
[----:B------:R-:W0:Y:S01]  /*0110*/  LDC.64 R2, c[0x0][0x3e0] ;  /* 0x0000f800ff027b82 */ /* 0x000e220000000a00 */
[----:B------:R-:W1:Y:S01]  /*0120*/  LDCU.64 UR4, c[0x0][0x3e8] ;  /* 0x00007d00ff0477ac */ /* 0x000e620008000a00 */
[----:B0-----:R-:W-:-:S05]  /*0130*/  IMAD.WIDE.U32 R2, R9, 0x4, R2 ;  /* 0x0000000409027825 */ /* 0x001fca00078e0002 */
[----:B------:R-:W2:Y:S01]  /*0140*/  LDG.E R64, desc[UR8][R2.64] ;  /* 0x0000000802407981 */ /* 0x000ea2000c1e1900 */
[----:B-1----:R-:W-:-:S04]  /*0150*/  UISETP.NE.U32.AND UP0, UPT, UR4, URZ, UPT ;  /* 0x000000ff0400728c */ /* 0x002fc8000bf05070 */
[----:B------:R-:W-:Y:S01]  /*0160*/  UISETP.NE.AND.EX UP0, UPT, UR5, URZ, UPT, UP0 ;  /* 0x000000ff0500728c */ /* 0x000fe2000bf05300 */
[--C-:B--2---:R-:W-:Y:S01]  /*0170*/  IMAD R0, R9, 0x80, R64.reuse ;  /* 0x0000008009007824 */ /* 0x104fe200078e0240 */
[----:B------:R-:W-:-:S04]  /*0180*/  SHF.R.S32.HI R65, RZ, 0x1f, R64 ;  /* 0x0000001fff417819 */ /* 0x000fc80000011440 */
[----:B------:R-:W-:-:S04]  /*0190*/  SHF.R.S32.HI R7, RZ, 0x1f, R0 ;  /* 0x0000001fff077819 */ /* 0x000fc80000011400 */
[----:B------:R-:W-:-:S04]  /*01a0*/  LEA.HI R7, R7, R0, RZ, 0x7 ;  /* 0x0000000007077211 */ /* 0x000fc800078f38ff */
[----:B------:R-:W-:-:S04]  /*01b0*/  SHF.L.U32 R7, R7, 0x7, RZ ;  /* 0x0000000707077819 */ /* 0x000fc800000006ff */
[----:B------:R-:W-:-:S04]  /*01c0*/  LOP3.LUT R6, R7, 0xffffc000, RZ, 0xc0, !PT ;  /* 0xffffc00007067812 */ /* 0x000fc800078ec0ff */
[----:B------:R-:W-:Y:S01]  /*01d0*/  SHF.R.S32.HI R7, RZ, 0x1f, R6 ;  /* 0x0000001fff077819 */ /* 0x000fe20000011406 */
[----:B------:R-:W-:Y:S06]  /*01e0*/  BRA.U !UP0, `(.L_x_31) ;  /* 0x0000000108107547 */ /* 0x000fec000b800000 */
.L_x_30:
[----:B------:R-:W0:Y:S02]  /*01f0*/  LDC.64 R2, c[0x0][0x3e8] ;  /* 0x0000fa00ff027b82 */ /* 0x000e240000000a00 */
[----:B0-----:R-:W-:-:S05]  /*0200*/  IMAD.WIDE.U32 R2, R9, 0x4, R2 ;  /* 0x0000000409027825 */ /* 0x001fca00078e0002 */
[----:B------:R0:W5:Y:S01]  /*0210*/  LDG.E R59, desc[UR8][R2.64] ;  /* 0x00000008023b7981 */ /* 0x000162000c1e1900 */
[----:B------:R-:W-:Y:S05]  /*0220*/  BRA `(.L_x_29) ;  /* 0x0000000000087947 */ /* 0x000fea0003800000 */
.L_x_31:
[----:B------:R-:W2:Y:S02]  /*0230*/  LDG.E R3, desc[UR8][R2.64+0x4] ;  /* 0x0000040802037981 */ /* 0x000ea4000c1e1900 */
[----:B--2---:R-:W-:-:S07]  /*0240*/  IMAD.IADD R59, R3, 0x1, -R64 ;  /* 0x00000001033b7824 */ /* 0x004fce00078e0a40 */
.L_x_29:
[----:B------:R-:W-:Y:S01]  /*0250*/  IMAD.SHL.U32 R4, R5, 0x80, RZ ;  /* 0x0000008005047824 */ /* 0x000fe200078e00ff */
[----:B------:R-:W-:-:S04]  /*0260*/  ISETP.NE.AND.EX P0, PT, R11, RZ, PT, P0 ;  /* 0x000000ff0b00720c */ /* 0x000fc80003f05300 */
[----:B-----5:R-:W-:-:S13]  /*0270*/  ISETP.GT.AND P2, PT, R59, R4, PT ;  /* 0x000000043b00720c */ /* 0x020fda0003f44270 */
[----:B------:R-:W-:Y:S05]  /*0280*/  @!P2 EXIT P0 ;  /* 0x000000000000a94d */ /* 0x000fea0000000000 */
[----:B0-----:R-:W0:Y:S01]  /*0290*/  S2R R2, SR_CTAID.Y ;  /* 0x0000000000027919 */ /* 0x001e220000002600 */
[----:B------:R-:W0:Y:S01]  /*02a0*/  LDC.64 R10, c[0x0][0x398] ;  /* 0x0000e600ff0a7b82 */ /* 0x000e220000000a00 */
[----:B------:R-:W-:Y:S01]  /*02b0*/  LEA R6, P0, R5, R6, 0xe ;  /* 0x0000000605067211 */ /* 0x000fe200078070ff */
[----:B------:R-:W-:Y:S01]  /*02c0*/  BSSY.RECONVERGENT B0, `(.L_x_32) ;  /* 0x0000024000007945 */ /* 0x000fe20003800200 */
[----:B------:R-:W1:Y:S01]  /*02d0*/  S2R R0, SR_TID.X ;  /* 0x0000000000007919 */ /* 0x000e620000002100 */
[----:B------:R-:W-:Y:S02]  /*02e0*/  SEL R3, R9, RZ, !P1 ;  /* 0x000000ff09037207 */ /* 0x000fe40004800000 */
[----:B------:R-:W-:Y:S01]  /*02f0*/  IADD3.X R7, PT, PT, RZ, R7, RZ, P0, !PT ;  /* 0x00000007ff077210 */ /* 0x000fe200007fe4ff */
[----:B------:R-:W2:Y:S01]  /*0300*/  S2R R17, SR_CgaCtaId ;  /* 0x0000000000117919 */ /* 0x000ea20000008800 */
[----:B------:R-:W3:Y:S08]  /*0310*/  LDC.64 R12, c[0x0][0x3a0] ;  /* 0x0000e800ff0c7b82 */ /* 0x000ef00000000a00 */
[----:B------:R-:W4:Y:S01]  /*0320*/  LDC.64 R14, c[0x0][0x380] ;  /* 0x0000e000ff0e7b82 */ /* 0x000f220000000a00 */
[----:B0-----:R-:W-:Y:S01]  /*0330*/  IMAD.WIDE.U32 R6, R2, R10, R6 ;  /* 0x0000000a02067225 */ /* 0x001fe200078e0006 */
[----:B-1----:R-:W-:-:S03]  /*0340*/  ISETP.NE.AND P0, PT, R0, RZ, PT ;  /* 0x000000ff0000720c */ /* 0x002fc60003f05270 */
[----:B------:R-:W-:Y:S02]  /*0350*/  IMAD R7, R2, R11, R7 ;  /* 0x0000000b02077224 */ /* 0x000fe400078e0207 */
[----:B---3--:R-:W-:-:S04]  /*0360*/  IMAD.WIDE.U32 R6, R3, R12, R6 ;  /* 0x0000000c03067225 */ /* 0x008fc800078e0006 */
[----:B------:R-:W-:Y:S01]  /*0370*/  IMAD R7, R3, R13, R7 ;  /* 0x0000000d03077224 */ /* 0x000fe200078e0207 */
[----:B----4-:R-:W-:-:S04]  /*0380*/  LEA R14, P1, R6, R14, 0x2 ;  /* 0x0000000e060e7211 */ /* 0x010fc800078210ff */
[----:B------:R-:W-:Y:S01]  /*0390*/  LEA.HI.X R7, R6, R15, R7, 0x2, P1 ;  /* 0x0000000f06077211 */ /* 0x000fe200008f1407 */
[----:B--2---:R-:W-:Y:S08]  /*03a0*/  @P0 BRA `(.L_x_33) ;  /* 0x0000000000540947 */ /* 0x004ff00003800000 */
[----:B------:R-:W0:Y:S01]  /*03b0*/  S2UR UR7, SR_CgaCtaId ;  /* 0x00000000000779c3 */ /* 0x000e220000008800 */
[----:B------:R-:W-:Y:S01]  /*03c0*/  UMOV UR6, 0x400 ;  /* 0x0000040000067882 */ /* 0x000fe20000000000 */
[----:B------:R-:W-:Y:S01]  /*03d0*/  UMOV UR4, 0x1 ;  /* 0x0000000100047882 */ /* 0x000fe20000000000 */
[----:B------:R-:W-:Y:S01]  /*03e0*/  IMAD.MOV.U32 R6, RZ, RZ, 0x10000 ;  /* 0x00010000ff067424 */ /* 0x000fe200078e00ff */
[----:B------:R-:W-:-:S04]  /*03f0*/  UIADD3 UR4, UPT, UPT, -UR4, 0x100000, URZ ;  /* 0x0010000004047890 */ /* 0x000fc8000fffe1ff */
[----:B------:R-:W-:Y:S02]  /*0400*/  USHF.L.U32 UR5, UR4, 0xb, URZ ;  /* 0x0000000b04057899 */ /* 0x000fe400080006ff */
[----:B------:R-:W-:Y:S01]  /*0410*/  USHF.L.U32 UR4, UR4, 0x1, URZ ;  /* 0x0000000104047899 */ /* 0x000fe200080006ff */
[----:B------:R-:W-:Y:S01]  /*0420*/  PLOP3.LUT P0, PT, PT, PT, PT, 0x80, 0x8 ;  /* 0x000000000008781c */ /* 0x000fe20003f0f070 */
[----:B------:R-:W-:Y:S01]  /*0430*/  UMOV UR10, 0x1000 ;  /* 0x00001000000a7882 */ /* 0x000fe20000000000 */
[----:B0-----:R-:W-:-:S04]  /*0440*/  ULEA UR6, UR7, UR6, 0x18 ;  /* 0x0000000607067291 */ /* 0x001fc8000f8ec0ff */
[----:B------:R-:W-:Y:S01]  /*0450*/  UIADD3 UR7, UPT, UPT, UR6, 0x18000, URZ ;  /* 0x0001800006077890 */ /* 0x000fe2000fffe0ff */
[----:B------:R-:W0:Y:S07]  /*0460*/  FENCE.VIEW.ASYNC.S ;  /* 0x00000000000073c6 */ /* 0x000e2e0000000000 */
[----:B0-----:R0:W1:Y:S02]  /*0470*/  SYNCS.EXCH.64 URZ, [UR6+0x18000], UR4 ;  /* 0x0180000406ff75b2 */ /* 0x0010640008000100 */
[----:B0-----:R-:W-:-:S02]  /*0480*/  R2UR UR4, R14 ;  /* 0x000000000e0472ca */ /* 0x001fc400000e0000 */
[----:B------:R-:W-:Y:S01]  /*0490*/  R2UR UR5, R7 ;  /* 0x00000000070572ca */ /* 0x000fe200000e0000 */
[----:B-1----:R0:W-:-:S14]  /*04a0*/  SYNCS.ARRIVE.TRANS64 RZ, [UR6+0x18000], R6 ;  /* 0x01800006ffff79a7 */ /* 0x0021dc0008000006 */
.L_x_34:
[----:B------:R-:W-:Y:S01]  /*04b0*/  @P0 ELECT P1, URZ, PT ;  /* 0x0000000000ff082f */ /* 0x000fe20003820000 */
[----:B------:R1:W-:-:S12]  /*04c0*/  UBLKCP.S.G [UR6], [UR4], UR10 ;  /* 0x00000006040073ba */ /* 0x0003d8000800020a */
[----:B------:R-:W-:Y:S02]  /*04d0*/  @P1 PLOP3.LUT P0, PT, P1, PT, PT, 0x8, 0x80 ;  /* 0x000000000080181c */ /* 0x000fe40000f0e170 */
[----:B------:R-:W-:-:S11]  /*04e0*/  PLOP3.LUT P1, PT, PT, PT, PT, 0x8, 0x80 ;  /* 0x000000000080781c */ /* 0x000fd60003f2e170 */
[----:B-1----:R-:W-:Y:S05]  /*04f0*/  @P0 BRA.U.ANY `(.L_x_34) ;  /* 0xfffffffd00ec0947 */ /* 0x002fea000393ffff */
.L_x_33:
[----:B------:R-:W-:Y:S05]  /*0500*/  BSYNC.RECONVERGENT B0 ;  /* 0x0000000000007941 */ /* 0x000fea0003800200 */
.L_x_32:
[----:B------:R-:W-:Y:S01]  /*0510*/  BAR.SYNC.DEFER_BLOCKING 0x0 ;  /* 0x0000000000007b1d */ /* 0x000fe20000010000 */
[----:B0-----:R-:W-:Y:S02]  /*0520*/  MOV R6, 0x400 ;  /* 0x0000040000067802 */ /* 0x001fe40000000f00 */
[----:B------:R-:W-:Y:S02]  /*0530*/  SHF.L.U32 R7, RZ, 0x1f, RZ ;  /* 0x0000001fff077819 */ /* 0x000fe400000006ff */
[----:B------:R-:W-:-:S07]  /*0540*/  LEA R6, R17, R6, 0x18 ;  /* 0x0000000611067211 */ /* 0x000fce00078ec0ff */
.L_x_35:
[----:B0-----:R0:W1:Y:S02]  /*0550*/  SYNCS.PHASECHK.TRANS64.TRYWAIT P0, [R6+URZ+0x18000], R7 ;  /* 0x01800007060075a7 */ /* 0x00106400080011ff */
[----:B-1----:R-:W-:Y:S05]  /*0560*/  @!P0 NANOSLEEP.SYNCS 0x989680 ;  /* 0x009896800000895d */ /* 0x002fea0003900000 */
[----:B------:R-:W1:Y:S02]  /*0570*/  @!P0 SYNCS.PHASECHK.TRANS64 P0, [R6+URZ+0x18000], R7 ;  /* 0x01800007060085a7 */ /* 0x000e6400080010ff */
[----:B-1----:R-:W-:Y:S05]  /*0580*/  @!P0 BRA `(.L_x_35) ;  /* 0xfffffffc00f08947 */ /* 0x002fea000383ffff */
[C---:B------:R-:W-:Y:S01]  /*0590*/  IMAD.SHL.U32 R8, R0.reuse, 0x10, RZ ;  /* 0x0000001000087824 */ /* 0x040fe200078e00ff */
[C---:B0-----:R-:W-:Y:S01]  /*05a0*/  SHF.L.U32 R7, R0.reuse, 0x8, RZ ;  /* 0x0000000800077819 */ /* 0x041fe200000006ff */
[C---:B------:R-:W-:Y:S01]  /*05b0*/  IMAD.SHL.U32 R12, R0.reuse, 0x40, RZ ;  /* 0x00000040000c7824 */ /* 0x040fe200078e00ff */
[----:B------:R-:W-:Y:S01]  /*05c0*/  SHF.L.U32 R13, R0, 0xa, RZ ;  /* 0x0000000a000d7819 */ /* 0x000fe200000006ff */
[----:B------:R-:W0:Y:S01]  /*05d0*/  LDCU UR4, c[0x0][0x3d8] ;  /* 0x00007b00ff0477ac */ /* 0x000e220008000800 */
[----:B------:R-:W-:Y:S01]  /*05e0*/  LOP3.LUT R8, R8, 0x7f0, RZ, 0xc0, !PT ;  /* 0x000007f008087812 */ /* 0x000fe200078ec0ff */
[----:B------:R-:W-:Y:S01]  /*05f0*/  IMAD.SHL.U32 R44, R0, 0x4, RZ ;  /* 0x00000004002c7824 */ /* 0x000fe200078e00ff */
[----:B------:R-:W-:Y:S01]  /*0600*/  LOP3.LUT R40, R12, 0x1c0, RZ, 0xc0, !PT ;  /* 0x000001c00c287812 */ /* 0x000fe200078ec0ff */
[----:B------:R-:W1:Y:S01]  /*0610*/  LDCU.64 UR6, c[0x0][0x3c8] ;  /* 0x00007900ff0677ac */ /* 0x000e620008000a00 */
[----:B------:R-:W-:Y:S01]  /*0620*/  LOP3.LUT R7, R8, 0x38000, R7, 0xf8, !PT ;  /* 0x0003800008077812 */ /* 0x000fe200078ef807 */
[----:B------:R-:W-:Y:S01]  /*0630*/  BSSY.RECONVERGENT B0, `(.L_x_36) ;  /* 0x00000bd000007945 */ /* 0x000fe20003800200 */
[----:B------:R-:W-:Y:S01]  /*0640*/  LOP3.LUT R42, R12, 0x200, RZ, 0xc0, !PT ;  /* 0x000002000c2a7812 */ /* 0x000fe200078ec0ff */
[----:B------:R-:W2:Y:S01]  /*0650*/  LDCU.64 UR10, c[0x0][0x3d0] ;  /* 0x00007a00ff0a77ac */ /* 0x000ea20008000a00 */
[----:B------:R-:W-:Y:S01]  /*0660*/  LOP3.LUT R45, R13, 0x2000, RZ, 0xc0, !PT ;  /* 0x000020000d2d7812 */ /* 0x000fe200078ec0ff */
[----:B------:R-:W-:Y:S01]  /*0670*/  IMAD.IADD R56, R6, 0x1, R7 ;  /* 0x0000000106387824 */ /* 0x000fe200078e0207 */
[----:B------:R-:W-:Y:S01]  /*0680*/  SHF.R.U32.HI R41, RZ, 0x1, R0 ;  /* 0x00000001ff297819 */ /* 0x000fe20000011600 */
[----:B------:R-:W-:Y:S01]  /*0690*/  IMAD.SHL.U32 R7, R0, 0x8, RZ ;  /* 0x0000000800077824 */ /* 0x000fe200078e00ff */
[----:B------:R-:W-:-:S02]  /*06a0*/  LOP3.LUT R46, R44, 0x1c0, RZ, 0xc0, !PT ;  /* 0x000001c02c2e7812 */ /* 0x000fc400078ec0ff */
[----:B------:R-:W0:Y:S01]  /*06b0*/  LDS.128 R24, [R56+0x1800] ;  /* 0x0018000038187984 */ /* 0x000e220000000c00 */
[----:B------:R-:W-:Y:S02]  /*06c0*/  SHF.L.U32 R43, R0, 0x5, RZ ;  /* 0x00000005002b7819 */ /* 0x000fe400000006ff */
[--C-:B------:R-:W-:Y:S01]  /*06d0*/  LOP3.LUT R40, R40, 0x8, R41.reuse, 0xf8, !PT ;  /* 0x0000000828287812 */ /* 0x100fe200078ef829 */
[----:B------:R-:W3:Y:S01]  /*06e0*/  LDS.128 R8, [R56] ;  /* 0x0000000038087984 */ /* 0x000ee20000000c00 */
[----:B------:R-:W-:Y:S02]  /*06f0*/  LOP3.LUT R46, R46, 0x38, R41, 0xf8, !PT ;  /* 0x000000382e2e7812 */ /* 0x000fe400078ef829 */
[----:B------:R-:W-:Y:S01]  /*0700*/  LOP3.LUT R43, R42, 0x7c00, R43, 0xf8, !PT ;  /* 0x00007c002a2b7812 */ /* 0x000fe200078ef82b */
[----:B------:R-:W4:Y:S01]  /*0710*/  LDS.128 R20, [R56+0x1000] ;  /* 0x0010000038147984 */ /* 0x000f220000000c00 */
[--C-:B------:R-:W-:Y:S02]  /*0720*/  LOP3.LUT R40, R40, 0x38, R7.reuse, 0x78, !PT ;  /* 0x0000003828287812 */ /* 0x100fe400078e7807 */
[----:B------:R-:W-:Y:S01]  /*0730*/  LOP3.LUT R45, R45, 0xe00, R44, 0xf8, !PT ;  /* 0x00000e002d2d7812 */ /* 0x000fe200078ef82c */
[----:B------:R-:W5:Y:S01]  /*0740*/  LDS.128 R28, [R56+0x2000] ;  /* 0x00200000381c7984 */ /* 0x000f620000000c00 */
[----:B------:R-:W-:-:S02]  /*0750*/  LOP3.LUT R46, R46, 0x38, R7, 0x78, !PT ;  /* 0x000000382e2e7812 */ /* 0x000fc400078e7807 */
[----:B------:R-:W-:Y:S01]  /*0760*/  LOP3.LUT R55, R43, R40, RZ, 0xfc, !PT ;  /* 0x000000282b377212 */ /* 0x000fe200078efcff */
[----:B------:R-:W1:Y:S01]  /*0770*/  LDS.128 R32, [R56+0x2800] ;  /* 0x0028000038207984 */ /* 0x000e620000000c00 */
[----:B------:R-:W-:Y:S02]  /*0780*/  LOP3.LUT R57, R45, R46, RZ, 0xfc, !PT ;  /* 0x0000002e2d397212 */ /* 0x000fe400078efcff */
[----:B------:R-:W-:Y:S01]  /*0790*/  R2P PR, R0, 0x6 ;  /* 0x0000000600007804 */ /* 0x000fe20000000000 */
[----:B------:R-:W2:Y:S01]  /*07a0*/  LDS.128 R36, [R56+0x3000] ;  /* 0x0030000038247984 */ /* 0x000ea20000000c00 */
[----:B------:R-:W-:-:S03]  /*07b0*/  VIADDMNMX R59, R59, -R4, 0x80, PT ;  /* 0x000000803b3b7446 */ /* 0x000fc60003800904 */
[----:B------:R-:W2:Y:S04]  /*07c0*/  LDS.128 R12, [R56+0x3800] ;  /* 0x00380000380c7984 */ /* 0x000ea80000000c00 */
[----:B------:R-:W2:Y:S01]  /*07d0*/  LDS.128 R16, [R56+0x800] ;  /* 0x0008000038107984 */ /* 0x000ea20000000c00 */
[----:B0-----:R-:W-:Y:S01]  /*07e0*/  FMUL.FTZ R24, R24, UR4 ;  /* 0x0000000418187c20 */ /* 0x001fe20008410000 */
[----:B------:R-:W-:Y:S01]  /*07f0*/  FMUL.FTZ R25, R25, UR4 ;  /* 0x0000000419197c20 */ /* 0x000fe20008410000 */
[----:B------:R-:W-:Y:S01]  /*0800*/  FMUL.FTZ R40, R26, UR4 ;  /* 0x000000041a287c20 */ /* 0x000fe20008410000 */
[----:B------:R-:W-:Y:S01]  /*0810*/  FMUL.FTZ R41, R27, UR4 ;  /* 0x000000041b297c20 */ /* 0x000fe20008410000 */
[----:B---3--:R-:W-:Y:S01]  /*0820*/  FMUL.FTZ R74, R8, UR4 ;  /* 0x00000004084a7c20 */ /* 0x008fe20008410000 */
[----:B------:R-:W-:Y:S01]  /*0830*/  FMUL.FTZ R75, R9, UR4 ;  /* 0x00000004094b7c20 */ /* 0x000fe20008410000 */
[----:B------:R-:W-:Y:S01]  /*0840*/  FMUL.FTZ R60, R10, UR4 ;  /* 0x000000040a3c7c20 */ /* 0x000fe20008410000 */
[----:B------:R-:W-:Y:S01]  /*0850*/  FMUL.FTZ R70, R11, UR4 ;  /* 0x000000040b467c20 */ /* 0x000fe20008410000 */
[----:B----4-:R-:W-:Y:S01]  /*0860*/  FMUL.FTZ R47, R20, UR4 ;  /* 0x00000004142f7c20 */ /* 0x010fe20008410000 */
[----:B------:R-:W-:Y:S01]  /*0870*/  FMUL.FTZ R58, R21, UR4 ;  /* 0x00000004153a7c20 */ /* 0x000fe20008410000 */
[----:B------:R-:W-:Y:S01]  /*0880*/  FMUL.FTZ R50, R22, UR4 ;  /* 0x0000000416327c20 */ /* 0x000fe20008410000 */
[----:B------:R-:W-:Y:S01]  /*0890*/  FMUL.FTZ R63, R23, UR4 ;  /* 0x00000004173f7c20 */ /* 0x000fe20008410000 */
[----:B-----5:R-:W-:Y:S01]  /*08a0*/  FMUL.FTZ R46, R28, UR4 ;  /* 0x000000041c2e7c20 */ /* 0x020fe20008410000 */
[----:B------:R-:W-:Y:S01]  /*08b0*/  FMUL.FTZ R51, R29, UR4 ;  /* 0x000000041d337c20 */ /* 0x000fe20008410000 */
[----:B------:R-:W-:Y:S01]  /*08c0*/  FMUL.FTZ R48, R30, UR4 ;  /* 0x000000041e307c20 */ /* 0x000fe20008410000 */
[----:B------:R-:W-:Y:S01]  /*08d0*/  FMUL.FTZ R61, R31, UR4 ;  /* 0x000000041f3d7c20 */ /* 0x000fe20008410000 */
[----:B-1----:R-:W-:Y:S01]  /*08e0*/  FMUL.FTZ R42, R32, UR4 ;  /* 0x00000004202a7c20 */ /* 0x002fe20008410000 */
[----:B------:R-:W-:Y:S01]  /*08f0*/  FMUL.FTZ R45, R33, UR4 ;  /* 0x00000004212d7c20 */ /* 0x000fe20008410000 */
[----:B------:R-:W-:Y:S01]  /*0900*/  FMUL.FTZ R43, R34, UR4 ;  /* 0x00000004222b7c20 */ /* 0x000fe20008410000 */
[----:B------:R-:W-:Y:S01]  /*0910*/  FMUL.FTZ R44, R35, UR4 ;  /* 0x00000004232c7c20 */ /* 0x000fe20008410000 */
[----:B--2---:R-:W-:Y:S01]  /*0920*/  FMUL.FTZ R52, R36, UR4 ;  /* 0x0000000424347c20 */ /* 0x004fe20008410000 */
[----:B------:R-:W-:Y:S01]  /*0930*/  FMUL.FTZ R49, R37, UR4 ;  /* 0x0000000425317c20 */ /* 0x000fe20008410000 */
[----:B------:R-:W0:Y:S01]  /*0940*/  LDS.128 R8, [R56+0x4000] ;  /* 0x0040000038087984 */ /* 0x000e220000000c00 */
[----:B------:R-:W-:Y:S01]  /*0950*/  F2FP.BF16.F32.PACK_AB R30, R25, R24 ;  /* 0x00000018191e723e */ /* 0x000fe200000010ff */
[----:B------:R-:W-:Y:S01]  /*0960*/  FMUL.FTZ R54, R12, UR4 ;  /* 0x000000040c367c20 */ /* 0x000fe20008410000 */
[----:B------:R-:W-:Y:S01]  /*0970*/  FMUL.FTZ R67, R13, UR4 ;  /* 0x000000040d437c20 */ /* 0x000fe20008410000 */
[----:B------:R-:W-:Y:S01]  /*0980*/  FMUL.FTZ R62, R14, UR4 ;  /* 0x000000040e3e7c20 */ /* 0x000fe20008410000 */
[----:B------:R-:W-:Y:S01]  /*0990*/  FMUL.FTZ R69, R15, UR4 ;  /* 0x000000040f457c20 */ /* 0x000fe20008410000 */
[----:B------:R-:W-:Y:S01]  /*09a0*/  FMUL.FTZ R53, R38, UR4 ;  /* 0x0000000426357c20 */ /* 0x000fe20008410000 */
[----:B------:R-:W1:Y:S01]  /*09b0*/  LDS.128 R12, [R56+0x4800] ;  /* 0x00480000380c7984 */ /* 0x000e620000000c00 */
[----:B------:R-:W-:Y:S01]  /*09c0*/  FMUL.FTZ R66, R39, UR4 ;  /* 0x0000000427427c20 */ /* 0x000fe20008410000 */
[----:B------:R-:W-:Y:S01]  /*09d0*/  F2FP.BF16.F32.PACK_AB R31, R41, R40 ;  /* 0x00000028291f723e */ /* 0x000fe200000010ff */
[----:B------:R-:W-:Y:S01]  /*09e0*/  FMUL.FTZ R71, R18, UR4 ;  /* 0x0000000412477c20 */ /* 0x000fe20008410000 */
[----:B------:R-:W2:Y:S01]  /*09f0*/  LDS.128 R20, [R56+0x5000] ;  /* 0x0050000038147984 */ /* 0x000ea20000000c00 */
[----:B------:R-:W-:Y:S01]  /*0a00*/  F2FP.BF16.F32.PACK_AB R28, R58, R47 ;  /* 0x0000002f3a1c723e */ /* 0x000fe200000010ff */
[----:B------:R-:W-:Y:S01]  /*0a10*/  FMUL.FTZ R72, R19, UR4 ;  /* 0x0000000413487c20 */ /* 0x000fe20008410000 */
[----:B------:R-:W-:Y:S01]  /*0a20*/  F2FP.BF16.F32.PACK_AB R29, R63, R50 ;  /* 0x000000323f1d723e */ /* 0x000fe200000010ff */
[----:B------:R-:W3:Y:S01]  /*0a30*/  LDS.128 R24, [R56+0x5800] ;  /* 0x0058000038187984 */ /* 0x000ee20000000c00 */
[----:B------:R-:W-:Y:S01]  /*0a40*/  F2FP.BF16.F32.PACK_AB R40, R51, R46 ;  /* 0x0000002e3328723e */ /* 0x000fe200000010ff */
[----:B------:R-:W-:Y:S01]  /*0a50*/  FMUL.FTZ R68, R16, UR4 ;  /* 0x0000000410447c20 */ /* 0x000fe20008410000 */
[----:B------:R-:W-:Y:S01]  /*0a60*/  F2FP.BF16.F32.PACK_AB R41, R61, R48 ;  /* 0x000000303d29723e */ /* 0x000fe200000010ff */
[----:B------:R-:W4:Y:S01]  /*0a70*/  LDS.128 R32, [R56+0x6000] ;  /* 0x0060000038207984 */ /* 0x000f220000000c00 */
[----:B------:R-:W-:Y:S01]  /*0a80*/  F2FP.BF16.F32.PACK_AB R42, R45, R42 ;  /* 0x0000002a2d2a723e */ /* 0x000fe200000010ff */
[----:B------:R-:W-:Y:S01]  /*0a90*/  FMUL.FTZ R73, R17, UR4 ;  /* 0x0000000411497c20 */ /* 0x000fe20008410000 */
[----:B------:R-:W-:Y:S01]  /*0aa0*/  F2FP.BF16.F32.PACK_AB R43, R44, R43 ;  /* 0x0000002b2c2b723e */ /* 0x000fe200000010ff */
[----:B------:R-:W5:Y:S01]  /*0ab0*/  LDS.128 R36, [R56+0x6800] ;  /* 0x0068000038247984 */ /* 0x000f620000000c00 */
[----:B------:R-:W-:Y:S01]  /*0ac0*/  F2FP.BF16.F32.PACK_AB R52, R49, R52 ;  /* 0x000000343134723e */ /* 0x000fe200000010ff */
[----:B------:R-:W-:Y:S01]  /*0ad0*/  VIADD R58, R6, 0x10000 ;  /* 0x00010000063a7836 */ /* 0x000fe20000000000 */
[----:B------:R-:W-:Y:S01]  /*0ae0*/  F2FP.BF16.F32.PACK_AB R19, R72, R71 ;  /* 0x000000474813723e */ /* 0x000fe200000010ff */
[----:B------:R-:W5:Y:S01]  /*0af0*/  LDS.128 R44, [R56+0x7000] ;  /* 0x00700000382c7984 */ /* 0x000f620000000c00 */
[----:B------:R-:W-:Y:S01]  /*0b00*/  IMAD.MOV.U32 R71, RZ, RZ, 0x20 ;  /* 0x00000020ff477424 */ /* 0x000fe200078e00ff */
[----:B------:R-:W-:Y:S01]  /*0b10*/  F2FP.BF16.F32.PACK_AB R18, R73, R68 ;  /* 0x000000444912723e */ /* 0x000fe200000010ff */
[C---:B------:R-:W-:Y:S01]  /*0b20*/  IMAD R61, R55.reuse, 0x2, R6 ;  /* 0x00000002373d7824 */ /* 0x040fe200078e0206 */
[----:B------:R-:W5:Y:S01]  /*0b30*/  LDS.128 R48, [R56+0x7800] ;  /* 0x0078000038307984 */ /* 0x000f620000000c00 */
[----:B------:R-:W-:-:S02]  /*0b40*/  LEA R68, R55, R58, 0x1 ;  /* 0x0000003a37447211 */ /* 0x000fc400078e08ff */
[----:B------:R-:W-:Y:S02]  /*0b50*/  SEL R71, R71, 0xffffffe0, !P1 ;  /* 0xffffffe047477807 */ /* 0x000fe40004800000 */
[----:B------:R-:W-:Y:S02]  /*0b60*/  F2FP.BF16.F32.PACK_AB R16, R75, R74 ;  /* 0x0000004a4b10723e */ /* 0x000fe400000010ff */
[----:B------:R-:W-:Y:S01]  /*0b70*/  F2FP.BF16.F32.PACK_AB R17, R70, R60 ;  /* 0x0000003c4611723e */ /* 0x000fe200000010ff */
[----:B------:R-:W-:Y:S02]  /*0b80*/  IMAD.IADD R63, R71, 0x1, R68 ;  /* 0x00000001473f7824 */ /* 0x000fe400078e0244 */
[----:B0-----:R-:W-:Y:S01]  /*0b90*/  FMUL.FTZ R8, R8, UR4 ;  /* 0x0000000408087c20 */ /* 0x001fe20008410000 */
[C---:B------:R-:W-:Y:S02]  /*0ba0*/  VIADD R60, R68.reuse, 0x40 ;  /* 0x00000040443c7836 */ /* 0x040fe40000000000 */
[----:B------:R-:W-:Y:S01]  /*0bb0*/  FMUL.FTZ R9, R9, UR4 ;  /* 0x0000000409097c20 */ /* 0x000fe20008410000 */
[----:B------:R-:W-:Y:S01]  /*0bc0*/  @P2 IADD3 R60, PT, PT, R68, -0x40, RZ ;  /* 0xffffffc0443c2810 */ /* 0x000fe20007ffe0ff */
[----:B------:R-:W-:Y:S01]  /*0bd0*/  FMUL.FTZ R10, R10, UR4 ;  /* 0x000000040a0a7c20 */ /* 0x000fe20008410000 */
[----:B------:R-:W-:Y:S01]  /*0be0*/  FMUL.FTZ R11, R11, UR4 ;  /* 0x000000040b0b7c20 */ /* 0x000fe20008410000 */
[----:B------:R0:W-:Y:S01]  /*0bf0*/  STSM.16.M88.4 [R61+0x10000], R16 ;  /* 0x010000103d007844 */ /* 0x0001e20000000200 */
[----:B-1----:R-:W-:Y:S01]  /*0c00*/  FMUL.FTZ R12, R12, UR4 ;  /* 0x000000040c0c7c20 */ /* 0x002fe20008410000 */
[----:B------:R-:W-:Y:S01]  /*0c10*/  FMUL.FTZ R13, R13, UR4 ;  /* 0x000000040d0d7c20 */ /* 0x000fe20008410000 */
[----:B------:R-:W-:Y:S01]  /*0c20*/  FMUL.FTZ R14, R14, UR4 ;  /* 0x000000040e0e7c20 */ /* 0x000fe20008410000 */
[----:B------:R-:W-:Y:S01]  /*0c30*/  FMUL.FTZ R15, R15, UR4 ;  /* 0x000000040f0f7c20 */ /* 0x000fe20008410000 */
[----:B------:R1:W-:Y:S01]  /*0c40*/  STSM.16.M88.4 [R63], R28 ;  /* 0x0000001c3f007844 */ /* 0x0003e20000000200 */
[----:B--2---:R-:W-:Y:S01]  /*0c50*/  FMUL.FTZ R20, R20, UR4 ;  /* 0x0000000414147c20 */ /* 0x004fe20008410000 */
        /* <DEDUP_REMOVED lines=8> */
[----:B------:R-:W-:Y:S01]  /*0ce0*/  F2FP.BF16.F32.PACK_AB R55, R69, R62 ;  /* 0x0000003e4537723e */ /* 0x000fe200000010ff */
[----:B0-----:R-:W-:Y:S01]  /*0cf0*/  FMUL.FTZ R17, R34, UR4 ;  /* 0x0000000422117c20 */ /* 0x001fe20008410000 */
[----:B------:R-:W-:Y:S01]  /*0d00*/  FMUL.FTZ R18, R35, UR4 ;  /* 0x0000000423127c20 */ /* 0x000fe20008410000 */
[----:B------:R-:W-:Y:S01]  /*0d10*/  FMUL.FTZ R16, R32, UR4 ;  /* 0x0000000420107c20 */ /* 0x000fe20008410000 */
[----:B-----5:R-:W-:Y:S01]  /*0d20*/  FMUL.FTZ R36, R36, UR4 ;  /* 0x0000000424247c20 */ /* 0x020fe20008410000 */
[----:B------:R-:W-:Y:S01]  /*0d30*/  FMUL.FTZ R37, R37, UR4 ;  /* 0x0000000425257c20 */ /* 0x000fe20008410000 */
[----:B------:R-:W-:Y:S01]  /*0d40*/  FMUL.FTZ R19, R38, UR4 ;  /* 0x0000000426137c20 */ /* 0x000fe20008410000 */
[----:B-1----:R-:W-:Y:S01]  /*0d50*/  FMUL.FTZ R28, R39, UR4 ;  /* 0x00000004271c7c20 */ /* 0x002fe20008410000 */
[----:B------:R-:W-:Y:S01]  /*0d60*/  FMUL.FTZ R44, R44, UR4 ;  /* 0x000000042c2c7c20 */ /* 0x000fe20008410000 */
[----:B------:R-:W-:Y:S01]  /*0d70*/  FMUL.FTZ R45, R45, UR4 ;  /* 0x000000042d2d7c20 */ /* 0x000fe20008410000 */
[----:B------:R-:W-:Y:S01]  /*0d80*/  FMUL.FTZ R46, R46, UR4 ;  /* 0x000000042e2e7c20 */ /* 0x000fe20008410000 */
[----:B------:R-:W-:Y:S01]  /*0d90*/  FMUL.FTZ R47, R47, UR4 ;  /* 0x000000042f2f7c20 */ /* 0x000fe20008410000 */
[----:B------:R-:W-:Y:S01]  /*0da0*/  FMUL.FTZ R48, R48, UR4 ;  /* 0x0000000430307c20 */ /* 0x000fe20008410000 */
[----:B------:R-:W-:Y:S01]  /*0db0*/  FMUL.FTZ R49, R49, UR4 ;  /* 0x0000000431317c20 */ /* 0x000fe20008410000 */
[----:B------:R-:W-:Y:S01]  /*0dc0*/  FMUL.FTZ R50, R50, UR4 ;  /* 0x0000000432327c20 */ /* 0x000fe20008410000 */
[----:B------:R-:W-:Y:S01]  /*0dd0*/  FMUL.FTZ R51, R51, UR4 ;  /* 0x0000000433337c20 */ /* 0x000fe20008410000 */
[----:B------:R-:W-:Y:S01]  /*0de0*/  F2FP.BF16.F32.PACK_AB R8, R9, R8 ;  /* 0x000000080908723e */ /* 0x000fe200000010ff */
[----:B------:R-:W-:Y:S01]  /*0df0*/  IMAD.IADD R62, R71, 0x1, R60 ;  /* 0x00000001473e7824 */ /* 0x000fe200078e023c */
[----:B------:R-:W-:Y:S01]  /*0e00*/  F2FP.BF16.F32.PACK_AB R53, R66, R53 ;  /* 0x000000354235723e */ /* 0x000fe200000010ff */
[----:B------:R-:W-:Y:S01]  /*0e10*/  STSM.16.M88.4 [R60], R40 ;  /* 0x000000283c007844 */ /* 0x000fe20000000200 */
[----:B------:R-:W-:Y:S01]  /*0e20*/  F2FP.BF16.F32.PACK_AB R54, R67, R54 ;  /* 0x000000364336723e */ /* 0x000fe200000010ff */
[----:B------:R-:W0:Y:S01]  /*0e30*/  LDCU UR4, c[0x0][0x3b4] ;  /* 0x00007680ff0477ac */ /* 0x000e220008000800 */
[----:B------:R-:W-:Y:S01]  /*0e40*/  F2FP.BF16.F32.PACK_AB R9, R11, R10 ;  /* 0x0000000a0b09723e */ /* 0x000fe200000010ff */
[----:B------:R-:W-:Y:S01]  /*0e50*/  IMAD.MOV.U32 R29, RZ, RZ, RZ ;  /* 0x000000ffff1d7224 */ /* 0x000fe200078e00ff */
[----:B------:R-:W-:Y:S01]  /*0e60*/  F2FP.BF16.F32.PACK_AB R10, R13, R12 ;  /* 0x0000000c0d0a723e */ /* 0x000fe200000010ff */
[----:B------:R-:W-:Y:S01]  /*0e70*/  STSM.16.M88.4 [R62], R52 ;  /* 0x000000343e007844 */ /* 0x000fe20000000200 */
[----:B------:R-:W-:-:S02]  /*0e80*/  F2FP.BF16.F32.PACK_AB R11, R15, R14 ;  /* 0x0000000e0f0b723e */ /* 0x000fc400000010ff */
[----:B------:R-:W-:Y:S02]  /*0e90*/  F2FP.BF16.F32.PACK_AB R12, R21, R20 ;  /* 0x00000014150c723e */ /* 0x000fe400000010ff */
[----:B------:R-:W-:Y:S01]  /*0ea0*/  F2FP.BF16.F32.PACK_AB R13, R23, R22 ;  /* 0x00000016170d723e */ /* 0x000fe200000010ff */
[----:B------:R-:W-:Y:S01]  /*0eb0*/  STSM.16.M88.4 [R61+0x14000], R8 ;  /* 0x014000083d007844 */ /* 0x000fe20000000200 */
[----:B------:R-:W-:Y:S02]  /*0ec0*/  F2FP.BF16.F32.PACK_AB R14, R25, R24 ;  /* 0x00000018190e723e */ /* 0x000fe400000010ff */
[----:B------:R-:W-:Y:S02]  /*0ed0*/  F2FP.BF16.F32.PACK_AB R15, R27, R26 ;  /* 0x0000001a1b0f723e */ /* 0x000fe400000010ff */
[----:B------:R-:W-:Y:S02]  /*0ee0*/  F2FP.BF16.F32.PACK_AB R17, R18, R17 ;  /* 0x000000111211723e */ /* 0x000fe400000010ff */
[----:B------:R-:W-:Y:S01]  /*0ef0*/  F2FP.BF16.F32.PACK_AB R16, R33, R16 ;  /* 0x000000102110723e */ /* 0x000fe200000010ff */
[----:B------:R1:W-:Y:S01]  /*0f00*/  STSM.16.M88.4 [R63+0x4000], R12 ;  /* 0x0040000c3f007844 */ /* 0x0003e20000000200 */
[----:B------:R-:W-:-:S02]  /*0f10*/  F2FP.BF16.F32.PACK_AB R18, R37, R36 ;  /* 0x000000242512723e */ /* 0x000fc400000010ff */
[----:B------:R-:W-:Y:S02]  /*0f20*/  F2FP.BF16.F32.PACK_AB R19, R28, R19 ;  /* 0x000000131c13723e */ /* 0x000fe400000010ff */
[----:B------:R-:W-:Y:S02]  /*0f30*/  F2FP.BF16.F32.PACK_AB R20, R45, R44 ;  /* 0x0000002c2d14723e */ /* 0x000fe400000010ff */
[----:B------:R-:W-:Y:S01]  /*0f40*/  F2FP.BF16.F32.PACK_AB R21, R47, R46 ;  /* 0x0000002e2f15723e */ /* 0x000fe200000010ff */
[----:B------:R2:W-:Y:S01]  /*0f50*/  STSM.16.M88.4 [R60+0x4000], R16 ;  /* 0x004000103c007844 */ /* 0x0005e20000000200 */
[----:B------:R-:W-:Y:S02]  /*0f60*/  F2FP.BF16.F32.PACK_AB R22, R49, R48 ;  /* 0x000000303116723e */ /* 0x000fe400000010ff */
[----:B------:R-:W-:Y:S02]  /*0f70*/  F2FP.BF16.F32.PACK_AB R23, R51, R50 ;  /* 0x000000323317723e */ /* 0x000fe400000010ff */
[----:B------:R-:W-:-:S02]  /*0f80*/  LEA R6, R57, R6, 0x1 ;  /* 0x0000000639067211 */ /* 0x000fc400078e08ff */
[----:B------:R-:W-:Y:S01]  /*0f90*/  SHF.R.U32.HI R31, RZ, 0x4, R0 ;  /* 0x00000004ff1f7819 */ /* 0x000fe20000011600 */
[----:B------:R2:W-:Y:S01]  /*0fa0*/  STSM.16.M88.4 [R62+0x4000], R20 ;  /* 0x004000143e007844 */ /* 0x0005e20000000200 */
[----:B------:R-:W-:Y:S01]  /*0fb0*/  LOP3.LUT R28, R7, 0x78, RZ, 0xc0, !PT ;  /* 0x00000078071c7812 */ /* 0x000fe200078ec0ff */
[----:B-1----:R-:W-:Y:S01]  /*0fc0*/  IMAD R12, R57, 0x2, R58 ;  /* 0x00000002390c7824 */ /* 0x002fe200078e023a */
[----:B------:R-:W-:Y:S01]  /*0fd0*/  BAR.SYNC.DEFER_BLOCKING 0x0 ;  /* 0x0000000000007b1d */ /* 0x000fe20000010000 */
[C---:B------:R-:W-:Y:S01]  /*0fe0*/  IADD3 R8, P1, PT, R31.reuse, R64, RZ ;  /* 0x000000401f087210 */ /* 0x040fe20007f3e0ff */
[C---:B------:R-:W-:Y:S01]  /*0ff0*/  VIADD R4, R31.reuse, 0x20 ;  /* 0x000000201f047836 */ /* 0x040fe20000000000 */
[----:B0-----:R-:W-:Y:S01]  /*1000*/  ISETP.GE.AND P0, PT, R28, UR4, PT ;  /* 0x000000041c007c0c */ /* 0x001fe2000bf06270 */
[----:B------:R-:W-:Y:S01]  /*1010*/  IMAD.WIDE.U32 R10, R2, UR6, R28 ;  /* 0x00000006020a7c25 */ /* 0x000fe2000f8e001c */
[----:B------:R-:W-:Y:S02]  /*1020*/  IADD3.X R9, PT, PT, RZ, R65, RZ, P1, !PT ;  /* 0x00000041ff097210 */ /* 0x000fe40000ffe4ff */
[CC--:B------:R-:W-:Y:S01]  /*1030*/  ISETP.GE.OR P1, PT, R31.reuse, R59.reuse, P0 ;  /* 0x0000003b1f00720c */ /* 0x0c0fe20000726670 */
[C---:B------:R-:W-:Y:S01]  /*1040*/  VIADD R0, R31.reuse, 0x10 ;  /* 0x000000101f007836 */ /* 0x040fe20000000000 */
[----:B------:R-:W-:Y:S01]  /*1050*/  ISETP.GE.OR P5, PT, R4, R59, P0 ;  /* 0x0000003b0400720c */ /* 0x000fe200007a6670 */
[----:B------:R-:W-:Y:S01]  /*1060*/  IMAD R11, R2, UR7, R11 ;  /* 0x00000007020b7c24 */ /* 0x000fe2000f8e020b */
[----:B------:R-:W-:-:S02]  /*1070*/  IADD3 R4, PT, PT, R31, 0x40, RZ ;  /* 0x000000401f047810 */ /* 0x000fc40007ffe0ff */
[-C--:B------:R-:W-:Y:S01]  /*1080*/  ISETP.GE.OR P6, PT, R0, R59.reuse, P0 ;  /* 0x0000003b0000720c */ /* 0x080fe200007c6670 */
[----:B------:R-:W-:Y:S01]  /*1090*/  VIADD R0, R31, 0x30 ;  /* 0x000000301f007836 */ /* 0x000fe20000000000 */
[-C--:B------:R-:W-:Y:S01]  /*10a0*/  ISETP.GE.OR P3, PT, R4, R59.reuse, P0 ;  /* 0x0000003b0400720c */ /* 0x080fe20000766670 */
[----:B------:R-:W-:Y:S01]  /*10b0*/  IMAD.WIDE.U32 R4, R5, 0x80, R8 ;  /* 0x0000008005047825 */ /* 0x000fe200078e0008 */
[----:B------:R-:W-:Y:S02]  /*10c0*/  IADD3 R7, PT, PT, R31, 0x50, RZ ;  /* 0x000000501f077810 */ /* 0x000fe40007ffe0ff */
[-C--:B------:R-:W-:Y:S01]  /*10d0*/  ISETP.GE.OR P4, PT, R0, R59.reuse, P0 ;  /* 0x0000003b0000720c */ /* 0x080fe20000786670 */
[----:B------:R-:W-:Y:S01]  /*10e0*/  IMAD.WIDE.U32 R8, R3, UR10, R10 ;  /* 0x0000000a03087c25 */ /* 0x000fe2000f8e000a */
[----:B------:R-:W-:Y:S02]  /*10f0*/  IADD3 R0, PT, PT, R31, 0x60, RZ ;  /* 0x000000601f007810 */ /* 0x000fe40007ffe0ff */
[----:B------:R-:W-:Y:S01]  /*1100*/  ISETP.GE.OR P2, PT, R7, R59, P0 ;  /* 0x0000003b0700720c */ /* 0x000fe20000746670 */
[----:B------:R2:W0:Y:S01]  /*1110*/  LDS.128 R24, [R6+0x13800] ;  /* 0x0138000006187984 */ /* 0x0004220000000c00 */
[----:B------:R-:W-:-:S02]  /*1120*/  IMAD R3, R3, UR11, R9 ;  /* 0x0000000b03037c24 */ /* 0x000fc4000f8e0209 */
[----:B------:R-:W-:Y:S01]  /*1130*/  VIADD R31, R31, 0x70 ;  /* 0x000000701f1f7836 */ /* 0x000fe20000000000 */
[----:B------:R-:W-:Y:S08]  /*1140*/  @P1 BRA `(.L_x_37) ;  /* 0x00000000002c1947 */ /* 0x000ff00003800000 */
[----:B------:R-:W1:Y:S01]  /*1150*/  LDS.128 R12, [R12] ;  /* 0x000000000c0c7984 */ /* 0x000e620000000c00 */
[----:B------:R-:W3:Y:S01]  /*1160*/  LDCU.64 UR4, c[0x0][0x3c0] ;  /* 0x00007800ff0477ac */ /* 0x000ee20008000a00 */
[----:B------:R-:W-:Y:S01]  /*1170*/  MOV R2, R8 ;  /* 0x0000000800027202 */ /* 0x000fe20000000f00 */
[----:B------:R-:W2:Y:S01]  /*1180*/  LDCU.64 UR6, c[0x0][0x3a8] ;  /* 0x00007500ff0677ac */ /* 0x000ea20008000a00 */
[----:B---3--:R-:W-:-:S03]  /*1190*/  IMAD R7, R5, UR4, RZ ;  /* 0x0000000405077c24 */ /* 0x008fc6000f8e02ff */
[----:B------:R-:W-:-:S04]  /*11a0*/  IMAD.WIDE.U32 R10, R4, UR4, R2 ;  /* 0x00000004040a7c25 */ /* 0x000fc8000f8e0002 */
[----:B------:R-:W-:Y:S01]  /*11b0*/  IMAD R7, R4, UR5, R7 ;  /* 0x0000000504077c24 */ /* 0x000fe2000f8e0207 */
[----:B--2---:R-:W-:-:S03]  /*11c0*/  LEA R16, P1, R10, UR6, 0x1 ;  /* 0x000000060a107c11 */ /* 0x004fc6000f8208ff */
[----:B------:R-:W-:-:S05]  /*11d0*/  IMAD.IADD R7, R11, 0x1, R7 ;  /* 0x000000010b077824 */ /* 0x000fca00078e0207 */
[----:B------:R-:W-:-:S05]  /*11e0*/  LEA.HI.X R17, R10, UR7, R7, 0x1, P1 ;  /* 0x000000070a117c11 */ /* 0x000fca00088f0c07 */
[----:B-1----:R1:W-:Y:S02]  /*11f0*/  STG.E.128 desc[UR8][R16.64], R12 ;  /* 0x0000000c10007986 */ /* 0x0023e4000c101d08 */
.L_x_37:
[----:B------:R-:W-:Y:S05]  /*1200*/  BSYNC.RECONVERGENT B0 ;  /* 0x0000000000007941 */ /* 0x000fea0003800200 */
.L_x_36:
[----:B-1----:R1:W3:Y:S01]  /*1210*/  LDS.128 R12, [R6+0x10800] ;  /* 0x01080000060c7984 */ /* 0x0022e20000000c00 */
[----:B------:R-:W-:Y:S01]  /*1220*/  BSSY.RECONVERGENT B0, `(.L_x_38) ;  /* 0x0000011000007945 */ /* 0x000fe20003800200 */
[-C--:B------:R-:W-:Y:S02]  /*1230*/  ISETP.GE.OR P1, PT, R0, R59.reuse, P0 ;  /* 0x0000003b0000720c */ /* 0x080fe40000726670 */
[----:B------:R-:W-:Y:S01]  /*1240*/  ISETP.GE.OR P0, PT, R31, R59, P0 ;  /* 0x0000003b1f00720c */ /* 0x000fe20000706670 */
[----:B------:R-:W-:-:S12]  /*1250*/  @P6 BRA `(.L_x_39) ;  /* 0x0000000000346947 */ /* 0x000fd80003800000 */
[----:B------:R-:W4:Y:S01]  /*1260*/  LDCU.64 UR4, c[0x0][0x3c0] ;  /* 0x00007800ff0477ac */ /* 0x000f220008000a00 */
[----:B------:R-:W-:Y:S01]  /*1270*/  IADD3 R7, P6, PT, R4, 0x10, RZ ;  /* 0x0000001004077810 */ /* 0x000fe20007fde0ff */
[----:B------:R-:W-:Y:S01]  /*1280*/  IMAD.MOV.U32 R10, RZ, RZ, R8 ;  /* 0x000000ffff0a7224 */ /* 0x000fe200078e0008 */
[----:B------:R-:W-:Y:S01]  /*1290*/  MOV R11, R3 ;  /* 0x00000003000b7202 */ /* 0x000fe20000000f00 */
[----:B------:R-:W2:Y:S01]  /*12a0*/  LDCU.64 UR6, c[0x0][0x3a8] ;  /* 0x00007500ff0677ac */ /* 0x000ea20008000a00 */
[----:B------:R-:W-:-:S05]  /*12b0*/  IADD3.X R0, PT, PT, RZ, R5, RZ, P6, !PT ;  /* 0x00000005ff007210 */ /* 0x000fca00037fe4ff */
[----:B----4-:R-:W-:Y:S02]  /*12c0*/  IMAD R0, R0, UR4, RZ ;  /* 0x0000000400007c24 */ /* 0x010fe4000f8e02ff */
[----:B------:R-:W-:-:S04]  /*12d0*/  IMAD.WIDE.U32 R10, R7, UR4, R10 ;  /* 0x00000004070a7c25 */ /* 0x000fc8000f8e000a */
[----:B------:R-:W-:Y:S01]  /*12e0*/  IMAD R7, R7, UR5, R0 ;  /* 0x0000000507077c24 */ /* 0x000fe2000f8e0200 */
[----:B--2---:R-:W-:-:S03]  /*12f0*/  LEA R16, P6, R10, UR6, 0x1 ;  /* 0x000000060a107c11 */ /* 0x004fc6000f8c08ff */
[----:B------:R-:W-:-:S05]  /*1300*/  IMAD.IADD R7, R11, 0x1, R7 ;  /* 0x000000010b077824 */ /* 0x000fca00078e0207 */
[----:B------:R-:W-:-:S05]  /*1310*/  LEA.HI.X R17, R10, UR7, R7, 0x1, P6 ;  /* 0x000000070a117c11 */ /* 0x000fca000b0f0c07 */
[----:B---3--:R4:W-:Y:S02]  /*1320*/  STG.E.128 desc[UR8][R16.64], R12 ;  /* 0x0000000c10007986 */ /* 0x0089e4000c101d08 */
.L_x_39:
[----:B------:R-:W-:Y:S05]  /*1330*/  BSYNC.RECONVERGENT B0 ;  /* 0x0000000000007941 */ /* 0x000fea0003800200 */
.L_x_38:
[----:B---34-:R3:W4:Y:S01]  /*1340*/  LDS.128 R12, [R6+0x11000] ;  /* 0x01100000060c7984 */ /* 0x0187220000000c00 */
[----:B------:R-:W-:Y:S04]  /*1350*/  BSSY.RECONVERGENT B0, `(.L_x_40) ;  /* 0x000000f000007945 */ /* 0x000fe80003800200 */
[----:B------:R-:W-:Y:S05]  /*1360*/  @P5 BRA `(.L_x_41) ;  /* 0x0000000000345947 */ /* 0x000fea0003800000 */
[----:B------:R-:W5:Y:S01]  /*1370*/  LDCU.64 UR4, c[0x0][0x3c0] ;  /* 0x00007800ff0477ac */ /* 0x000f620008000a00 */
[----:B------:R-:W-:Y:S01]  /*1380*/  IADD3 R7, P5, PT, R4, 0x20, RZ ;  /* 0x0000002004077810 */ /* 0x000fe20007fbe0ff */
[----:B------:R-:W-:Y:S01]  /*1390*/  IMAD.MOV.U32 R10, RZ, RZ, R8 ;  /* 0x000000ffff0a7224 */ /* 0x000fe200078e0008 */
[----:B------:R-:W-:Y:S01]  /*13a0*/  MOV R11, R3 ;  /* 0x00000003000b7202 */ /* 0x000fe20000000f00 */
[----:B------:R-:W2:Y:S01]  /*13b0*/  LDCU.64 UR6, c[0x0][0x3a8] ;  /* 0x00007500ff0677ac */ /* 0x000ea20008000a00 */
[----:B------:R-:W-:-:S05]  /*13c0*/  IADD3.X R0, PT, PT, RZ, R5, RZ, P5, !PT ;  /* 0x00000005ff007210 */ /* 0x000fca0002ffe4ff */
[----:B-----5:R-:W-:Y:S02]  /*13d0*/  IMAD R0, R0, UR4, RZ ;  /* 0x0000000400007c24 */ /* 0x020fe4000f8e02ff */
[----:B------:R-:W-:-:S04]  /*13e0*/  IMAD.WIDE.U32 R10, R7, UR4, R10 ;  /* 0x00000004070a7c25 */ /* 0x000fc8000f8e000a */
[----:B------:R-:W-:Y:S01]  /*13f0*/  IMAD R7, R7, UR5, R0 ;  /* 0x0000000507077c24 */ /* 0x000fe2000f8e0200 */
[----:B--2---:R-:W-:-:S03]  /*1400*/  LEA R16, P5, R10, UR6, 0x1 ;  /* 0x000000060a107c11 */ /* 0x004fc6000f8a08ff */
[----:B------:R-:W-:-:S05]  /*1410*/  IMAD.IADD R7, R11, 0x1, R7 ;  /* 0x000000010b077824 */ /* 0x000fca00078e0207 */
[----:B------:R-:W-:-:S05]  /*1420*/  LEA.HI.X R17, R10, UR7, R7, 0x1, P5 ;  /* 0x000000070a117c11 */ /* 0x000fca000a8f0c07 */
[----:B----4-:R2:W-:Y:S02]  /*1430*/  STG.E.128 desc[UR8][R16.64], R12 ;  /* 0x0000000c10007986 */ /* 0x0105e4000c101d08 */
.L_x_41:
[----:B------:R-:W-:Y:S05]  /*1440*/  BSYNC.RECONVERGENT B0 ;  /* 0x0000000000007941 */ /* 0x000fea0003800200 */
.L_x_40:
[----:B--2-4-:R2:W4:Y:S01]  /*1450*/  LDS.128 R12, [R6+0x11800] ;  /* 0x01180000060c7984 */ /* 0x0145220000000c00 */
[----:B------:R-:W-:Y:S04]  /*1460*/  BSSY.RECONVERGENT B0, `(.L_x_42) ;  /* 0x000000f000007945 */ /* 0x000fe80003800200 */
[----:B------:R-:W-:Y:S05]  /*1470*/  @P4 BRA `(.L_x_43) ;  /* 0x0000000000344947 */ /* 0x000fea0003800000 */
[----:B------:R-:W5:Y:S01]  /*1480*/  LDCU.64 UR4, c[0x0][0x3c0] ;  /* 0x00007800ff0477ac */ /* 0x000f620008000a00 */
[----:B------:R-:W-:Y:S01]  /*1490*/  IADD3 R7, P4, PT, R4, 0x30, RZ ;  /* 0x0000003004077810 */ /* 0x000fe20007f9e0ff */
[----:B------:R-:W-:Y:S01]  /*14a0*/  IMAD.MOV.U32 R10, RZ, RZ, R8 ;  /* 0x000000ffff0a7224 */ /* 0x000fe200078e0008 */
[----:B------:R-:W-:Y:S01]  /*14b0*/  MOV R11, R3 ;  /* 0x00000003000b7202 */ /* 0x000fe20000000f00 */
[----:B------:R-:W0:Y:S01]  /*14c0*/  LDCU.64 UR6, c[0x0][0x3a8] ;  /* 0x00007500ff0677ac */ /* 0x000e220008000a00 */
[----:B------:R-:W-:-:S05]  /*14d0*/  IADD3.X R0, PT, PT, RZ, R5, RZ, P4, !PT ;  /* 0x00000005ff007210 */ /* 0x000fca00027fe4ff */
[----:B-----5:R-:W-:Y:S02]  /*14e0*/  IMAD R0, R0, UR4, RZ ;  /* 0x0000000400007c24 */ /* 0x020fe4000f8e02ff */
[----:B------:R-:W-:-:S04]  /*14f0*/  IMAD.WIDE.U32 R10, R7, UR4, R10 ;  /* 0x00000004070a7c25 */ /* 0x000fc8000f8e000a */
[----:B------:R-:W-:Y:S01]  /*1500*/  IMAD R7, R7, UR5, R0 ;  /* 0x0000000507077c24 */ /* 0x000fe2000f8e0200 */
[----:B0-----:R-:W-:-:S03]  /*1510*/  LEA R16, P4, R10, UR6, 0x1 ;  /* 0x000000060a107c11 */ /* 0x001fc6000f8808ff */
[----:B------:R-:W-:-:S05]  /*1520*/  IMAD.IADD R7, R11, 0x1, R7 ;  /* 0x000000010b077824 */ /* 0x000fca00078e0207 */
[----:B------:R-:W-:-:S05]  /*1530*/  LEA.HI.X R17, R10, UR7, R7, 0x1, P4 ;  /* 0x000000070a117c11 */ /* 0x000fca000a0f0c07 */
[----:B----4-:R0:W-:Y:S02]  /*1540*/  STG.E.128 desc[UR8][R16.64], R12 ;  /* 0x0000000c10007986 */ /* 0x0101e4000c101d08 */
.L_x_43:
[----:B------:R-:W-:Y:S05]  /*1550*/  BSYNC.RECONVERGENT B0 ;  /* 0x0000000000007941 */ /* 0x000fea0003800200 */
.L_x_42:
[----:B0---4-:R0:W4:Y:S01]  /*1560*/  LDS.128 R12, [R6+0x12000] ;  /* 0x01200000060c7984 */ /* 0x0111220000000c00 */
[----:B------:R-:W-:Y:S04]  /*1570*/  BSSY.RECONVERGENT B0, `(.L_x_44) ;  /* 0x000000f000007945 */ /* 0x000fe80003800200 */
[----:B------:R-:W-:Y:S05]  /*1580*/  @P3 BRA `(.L_x_45) ;  /* 0x0000000000343947 */ /* 0x000fea0003800000 */
[----:B------:R-:W5:Y:S01]  /*1590*/  LDCU.64 UR4, c[0x0][0x3c0] ;  /* 0x00007800ff0477ac */ /* 0x000f620008000a00 */
[----:B------:R-:W-:Y:S01]  /*15a0*/  IADD3 R7, P3, PT, R4, 0x40, RZ ;  /* 0x0000004004077810 */ /* 0x000fe20007f7e0ff */
[----:B------:R-:W-:Y:S01]  /*15b0*/  IMAD.MOV.U32 R10, RZ, RZ, R8 ;  /* 0x000000ffff0a7224 */ /* 0x000fe200078e0008 */
[----:B------:R-:W-:Y:S01]  /*15c0*/  MOV R11, R3 ;  /* 0x00000003000b7202 */ /* 0x000fe20000000f00 */
[----:B------:R-:W1:Y:S01]  /*15d0*/  LDCU.64 UR6, c[0x0][0x3a8] ;  /* 0x00007500ff0677ac */ /* 0x000e620008000a00 */
[----:B------:R-:W-:-:S05]  /*15e0*/  IADD3.X R0, PT, PT, RZ, R5, RZ, P3, !PT ;  /* 0x00000005ff007210 */ /* 0x000fca0001ffe4ff */
[----:B-----5:R-:W-:Y:S02]  /*15f0*/  IMAD R0, R0, UR4, RZ ;  /* 0x0000000400007c24 */ /* 0x020fe4000f8e02ff */
[----:B------:R-:W-:-:S04]  /*1600*/  IMAD.WIDE.U32 R10, R7, UR4, R10 ;  /* 0x00000004070a7c25 */ /* 0x000fc8000f8e000a */
[----:B------:R-:W-:Y:S01]  /*1610*/  IMAD R7, R7, UR5, R0 ;  /* 0x0000000507077c24 */ /* 0x000fe2000f8e0200 */
[----:B-1----:R-:W-:-:S03]  /*1620*/  LEA R16, P3, R10, UR6, 0x1 ;  /* 0x000000060a107c11 */ /* 0x002fc6000f8608ff */
[----:B------:R-:W-:-:S05]  /*1630*/  IMAD.IADD R7, R11, 0x1, R7 ;  /* 0x000000010b077824 */ /* 0x000fca00078e0207 */
[----:B------:R-:W-:-:S05]  /*1640*/  LEA.HI.X R17, R10, UR7, R7, 0x1, P3 ;  /* 0x000000070a117c11 */ /* 0x000fca00098f0c07 */
[----:B----4-:R1:W-:Y:S02]  /*1650*/  STG.E.128 desc[UR8][R16.64], R12 ;  /* 0x0000000c10007986 */ /* 0x0103e4000c101d08 */
.L_x_45:
[----:B------:R-:W-:Y:S05]  /*1660*/  BSYNC.RECONVERGENT B0 ;  /* 0x0000000000007941 */ /* 0x000fea0003800200 */
.L_x_44:
[----:B-1--4-:R1:W4:Y:S01]  /*1670*/  LDS.128 R12, [R6+0x12800] ;  /* 0x01280000060c7984 */ /* 0x0123220000000c00 */
        /* <DEDUP_REMOVED lines=15> */
.L_x_47:
[----:B------:R-:W-:Y:S05]  /*1770*/  BSYNC.RECONVERGENT B0 ;  /* 0x0000000000007941 */ /* 0x000fea0003800200 */
.L_x_46:
[----:B0---4-:R0:W4:Y:S01]  /*1780*/  LDS.128 R12, [R6+0x13000] ;  /* 0x01300000060c7984 */ /* 0x0111220000000c00 */
[----:B------:R-:W-:Y:S04]  /*1790*/  BSSY.RECONVERGENT B0, `(.L_x_48) ;  /* 0x000000f000007945 */ /* 0x000fe80003800200 */
[----:B------:R-:W-:Y:S05]  /*17a0*/  @P1 BRA `(.L_x_49) ;  /* 0x0000000000341947 */ /* 0x000fea0003800000 */
[----:B------:R-:W5:Y:S01]  /*17b0*/  LDCU.64 UR4, c[0x0][0x3c0] ;  /* 0x00007800ff0477ac */ /* 0x000f620008000a00 */
[----:B------:R-:W-:Y:S01]  /*17c0*/  IADD3 R11, P1, PT, R4, 0x60, RZ ;  /* 0x00000060040b7810 */ /* 0x000fe20007f3e0ff */
[----:B0123--:R-:W-:Y:S01]  /*17d0*/  IMAD.MOV.U32 R6, RZ, RZ, R8 ;  /* 0x000000ffff067224 */ /* 0x00ffe200078e0008 */
        /* <DEDUP_REMOVED lines=10> */
.L_x_49:
[----:B------:R-:W-:Y:S05]  /*1880*/  BSYNC.RECONVERGENT B0 ;  /* 0x0000000000007941 */ /* 0x000fea0003800200 */
.L_x_48:
[----:B------:R-:W-:Y:S05]  /*1890*/  @P0 EXIT ;  /* 0x000000000000094d */ /* 0x000fea0003800000 */
[----:B------:R-:W5:Y:S01]  /*18a0*/  LDCU.64 UR4, c[0x0][0x3c0] ;  /* 0x00007800ff0477ac */ /* 0x000f620008000a00 */
[----:B------:R-:W-:Y:S01]  /*18b0*/  IADD3 R7, P0, PT, R4, 0x70, RZ ;  /* 0x0000007004077810 */ /* 0x000fe20007f1e0ff */
[----:B------:R-:W-:Y:S01]  /*18c0*/  IMAD.MOV.U32 R2, RZ, RZ, R8 ;  /* 0x000000ffff027224 */ /* 0x000fe200078e0008 */
[----:B------:R-:W0:Y:S02]  /*18d0*/  LDCU.64 UR6, c[0x0][0x3a8] ;  /* 0x00007500ff0677ac */ /* 0x000e240008000a00 */
[----:B------:R-:W-:-:S05]  /*18e0*/  IADD3.X R4, PT, PT, RZ, R5, RZ, P0, !PT ;  /* 0x00000005ff047210 */ /* 0x000fca00007fe4ff */
[----:B-----5:R-:W-:Y:S02]  /*18f0*/  IMAD R4, R4, UR4, RZ ;  /* 0x0000000404047c24 */ /* 0x020fe4000f8e02ff */
[----:B------:R-:W-:-:S04]  /*1900*/  IMAD.WIDE.U32 R2, R7, UR4, R2 ;  /* 0x0000000407027c25 */ /* 0x000fc8000f8e0002 */
[----:B------:R-:W-:Y:S01]  /*1910*/  IMAD R7, R7, UR5, R4 ;  /* 0x0000000507077c24 */ /* 0x000fe2000f8e0204 */
[----:B0-----:R-:W-:-:S04]  /*1920*/  LEA R4, P0, R2, UR6, 0x1 ;  /* 0x0000000602047c11 */ /* 0x001fc8000f8008ff */
[----:B------:R-:W-:-:S04]  /*1930*/  IADD3 R3, PT, PT, R3, R7, RZ ;  /* 0x0000000703037210 */ /* 0x000fc80007ffe0ff */
[----:B------:R-:W-:-:S05]  /*1940*/  LEA.HI.X R5, R2, UR7, R3, 0x1, P0 ;  /* 0x0000000702057c11 */ /* 0x000fca00080f0c03 */
[----:B------:R-:W-:Y:S01]  /*1950*/  STG.E.128 desc[UR8][R4.64], R24 ;  /* 0x0000001804007986 */ /* 0x000fe2000c101d08 */
[----:B------:R-:W-:Y:S05]  /*1960*/  EXIT ;  /* 0x000000000000794d */ /* 0x000fea0003800000 */
.L_x_50:
        /* <DEDUP_REMOVED lines=9> */
.L_x_100:


//--------------------- .text._ZN7cutlass13device_kernelIN5flash32FlashAttnBwdPostprocessConvertdQIN4cute5tupleIJNS3_1CILi64EEENS5_ILi128EEEEEENS_10bfloat16_tEfNS_4arch4Sm90ELi256ENS3_8TiledMMAINS3_8MMA_AtomIJNS3_4SM904GMMA27MMA_64x64x16_F32BF16BF16_SSILNSF_5MajorE0ELSH_1ELNSF_7ScaleInE1ELSI_1EEEEEENS3_6LayoutINS4_IJNS5_ILi1EEENS5_ILi2EEESM_EEENS4_IJNS5_ILi0EEESM_SP_EEEEENS4_IJNS3_10UnderscoreESS_SS_EEEEELb0EEEEEvNT_6ParamsE --------------------------
	.section	.text._ZN7cutlass13device_kernelIN5flash32FlashAttnBwdPostprocessConvertdQIN4cute5tupleIJNS3_1CILi64EEENS5_ILi128EEEEEENS_10bfloat16_tEfNS_4arch4Sm90ELi256ENS3_8TiledMMAINS3_8MMA_AtomIJNS3_4SM904GMMA27MMA_64x64x16_F32BF16BF16_SSILNSF_5MajorE0ELSH_1ELNSF_7ScaleInE1ELSI_1EEEEEENS3_6LayoutINS4_IJNS5_ILi1EEENS5_ILi2EEESM_EEENS4_IJNS5_ILi0EEESM_SP_EEEEENS4_IJNS3_10UnderscoreESS_SS_EEEEELb0EEEEEvNT_6ParamsE,"ax",@progbits
	.align	128
.text._ZN7cutlass13device_kernelIN5flash32FlashAttnBwdPostprocessConvertdQIN4cute5tupleIJNS3_1CILi64EEENS5_ILi128EEEEEENS_10bfloat16_tEfNS_4arch4Sm90ELi256ENS3_8TiledMMAINS3_8MMA_AtomIJNS3_4SM904GMMA27MMA_64x64x16_F32BF16BF16_SSILNSF_5MajorE0ELSH_1ELNSF_7ScaleInE1ELSI_1EEEEEENS3_6LayoutINS4_IJNS5_ILi1EEENS5_ILi2EEESM_EEENS4_IJNS5_ILi0EEESM_SP_EEEEENS4_IJNS3_10UnderscoreESS_SS_EEEEELb0EEEEEvNT_6ParamsE:
        .type           _ZN7cutlass13device_kernelIN5flash32FlashAttnBwdPostprocessConvertdQIN4cute5tupleIJNS3_1CILi64EEENS5_ILi128EEEEEENS_10bfloat16_tEfNS_4arch4Sm90ELi256ENS3_8TiledMMAINS3_8MMA_AtomIJNS3_4SM904GMMA27MMA_64x64x16_F32BF16BF16_SSILNSF_5MajorE0ELSH_1ELNSF_7ScaleInE1ELSI_1EEEEEENS3_6LayoutINS4_IJNS5_ILi1EEENS5_ILi2EEESM_EEENS4_IJNS5_ILi0EEESM_SP_EEEEENS4_IJNS3_10UnderscoreESS_SS_EEEEELb0EEEEEvNT_6ParamsE,@function
        .size           _ZN7cutlass13device_kernelIN5flash32FlashAttnBwdPostprocessConvertdQIN4cute5tupleIJNS3_1CILi64EEENS5_ILi128EEEEEENS_10bfloat16_tEfNS_4arch4Sm90ELi256ENS3_8TiledMMAINS3_8MMA_AtomIJNS3_4SM904GMMA27MMA_64x64x16_F32BF16BF16_SSILNSF_5MajorE0ELSH_1ELNSF_7ScaleInE1ELSI_1EEEEEENS3_6LayoutINS4_IJNS5_ILi1EEENS5_ILi2EEESM_EEENS4_IJNS5_ILi0EEESM_SP_EEEEENS4_IJNS3_10UnderscoreESS_SS_EEEEELb0EEEEEvNT_6ParamsE,(.L_x_101 - _ZN7cutlass13device_kernelIN5flash32FlashAttnBwdPostprocessConvertdQIN4cute5tupleIJNS3_1CILi64EEENS5_ILi128EEEEEENS_10bfloat16_tEfNS_4arch4Sm90ELi256ENS3_8TiledMMAINS3_8MMA_AtomIJNS3_4SM904GMMA27MMA_64x64x16_F32BF16BF16_SSILNSF_5MajorE0ELSH_1ELNSF_7ScaleInE1ELSI_1EEEEEENS3_6LayoutINS4_IJNS5_ILi1EEENS5_ILi2EEESM_EEENS4_IJNS5_ILi0EEESM_SP_EEEEENS4_IJNS3_10UnderscoreESS_SS_EEEEELb0EEEEEvNT_6ParamsE)
        .other          _ZN7cutlass13device_kernelIN5flash32FlashAttnBwdPostprocessConvertdQIN4cute5tupleIJNS3_1CILi64EEENS5_ILi128EEEEEENS_10bfloat16_tEfNS_4arch4Sm90ELi256ENS3_8TiledMMAINS3_8MMA_AtomIJNS3_4SM904GMMA27MMA_64x64x16_F32BF16BF16_SSILNSF_5MajorE0ELSH_1ELNSF_7ScaleInE1ELSI_1EEEEEENS3_6LayoutINS4_IJNS5_ILi1EEENS5_ILi2EEESM_EEENS4_IJNS5_ILi0EEESM_SP_EEEEENS4_IJNS3_10UnderscoreESS_SS_EEEEELb0EEEEEvNT_6ParamsE,@"STO_CUDA_ENTRY STV_DEFAULT"
_ZN7cutlass13device_kernelIN5flash32FlashAttnBwdPostprocessConvertdQIN4cute5tupleIJNS3_1CILi64EEENS5_ILi128EEEEEENS_10bfloat16_tEfNS_4arch4Sm90ELi256ENS3_8TiledMMAINS3_8MMA_AtomIJNS3_4SM904GMMA27MMA_64x64x16_F32BF16BF16_SSILNSF_5MajorE0ELSH_1ELNSF_7ScaleInE1ELSI_1EEEEEENS3_6LayoutINS4_IJNS5_ILi1EEENS5_ILi2EEESM_EEENS4_IJNS5_ILi0EEESM_SP_EEEEENS4_IJNS3_10UnderscoreESS_SS_EEEEELb0EEEEEvNT_6ParamsE:
        /* <DEDUP_REMOVED lines=17> */
.L_x_51:
[----:B------:R-:W0:Y:S01]  /*0110*/  LDC.64 R6, c[0x0][0x3e0] ;  /* 0x0000f800ff067b82 */ /* 0x000e220000000a00 */
[----:B------:R-:W1:Y:S01]  /*0120*/  LDCU.64 UR4, c[0x0][0x3e8] ;  /* 0x00007d00ff0477ac */ /* 0x000e620008000a00 */
[----:B0-----:R-:W-:-:S05]  /*0130*/  IMAD.WIDE.U32 R6, R37, 0x4, R6 ;  /* 0x0000000425067825 */ /* 0x001fca00078e0006 */
[----:B------:R-:W2:Y:S01]  /*0140*/  LDG.E R2, desc[UR8][R6.64] ;  /* 0x0000000806027981 */ /* 0x000ea2000c1e1900 */
[----:B-1----:R-:W-:-:S04]  /*0150*/  UISETP.NE.U32.AND UP0, UPT, UR4, URZ, UPT ;  /* 0x000000ff0400728c */ /* 0x002fc8000bf05070 */
[----:B------:R-:W-:Y:S01]  /*0160*/  UISETP.NE.AND.EX UP0, UPT, UR5, URZ, UPT, UP0 ;  /* 0x000000ff0500728c */ /* 0x000fe2000bf05300 */
[----:B--2---:R-:W-:-:S05]  /*0170*/  IMAD R0, R37, 0x40, R2 ;  /* 0x0000004025007824 */ /* 0x004fca00078e0202 */
[----:B------:R-:W-:-:S04]  /*0180*/  SHF.R.S32.HI R3, RZ, 0x1f, R0 ;  /* 0x0000001fff037819 */ /* 0x000fc80000011400 */
[----:B------:R-:W-:-:S05]  /*0190*/  LEA.HI R3, R3, R0, RZ, 0x6 ;  /* 0x0000000003037211 */ /* 0x000fca00078f30ff */
[----:B------:R-:W-:-:S05]  /*01a0*/  IMAD.SHL.U32 R3, R3, 0x80, RZ ;  /* 0x0000008003037824 */ /* 0x000fca00078e00ff */
[----:B------:R-:W-:Y:S02]  /*01b0*/  LOP3.LUT R4, R3, 0xffffe000, RZ, 0xc0, !PT ;  /* 0xffffe00003047812 */ /* 0x000fe400078ec0ff */
[----:B------:R-:W-:Y:S02]  /*01c0*/  SHF.R.S32.HI R3, RZ, 0x1f, R2 ;  /* 0x0000001fff037819 */ /* 0x000fe40000011402 */
[----:B------:R-:W-:Y:S01]  /*01d0*/  SHF.R.S32.HI R5, RZ, 0x1f, R4 ;  /* 0x0000001fff057819 */ /* 0x000fe20000011404 */
[----:B------:R-:W-:Y:S06]  /*01e0*/  BRA.U !UP0, `(.L_x_54) ;  /* 0x0000000108107547 */ /* 0x000fec000b800000 */
.L_x_53:
[----:B------:R-:W0:Y:S02]  /*01f0*/  LDC.64 R6, c[0x0][0x3e8] ;  /* 0x0000fa00ff067b82 */ /* 0x000e240000000a00 */
[----:B0-----:R-:W-:-:S05]  /*0200*/  IMAD.WIDE.U32 R6, R37, 0x4, R6 ;  /* 0x0000000425067825 */ /* 0x001fca00078e0006 */
[----:B------:R0:W5:Y:S01]  /*0210*/  LDG.E R39, desc[UR8][R6.64] ;  /* 0x0000000806277981 */ /* 0x000162000c1e1900 */
[----:B------:R-:W-:Y:S05]  /*0220*/  BRA `(.L_x_52) ;  /* 0x0000000000087947 */ /* 0x000fea0003800000 */
.L_x_54:
[----:B------:R-:W2:Y:S02]  /*0230*/  LDG.E R7, desc[UR8][R6.64+0x4] ;  /* 0x0000040806077981 */ /* 0x000ea4000c1e1900 */
[----:B--2---:R-:W-:-:S07]  /*0240*/  IADD3 R39, PT, PT, -R2, R7, RZ ;  /* 0x0000000702277210 */ /* 0x004fce0007ffe1ff */
.L_x_52:
[----:B------:R-:W-:Y:S01]  /*0250*/  IMAD.SHL.U32 R40, R38, 0x40, RZ ;  /* 0x0000004026287824 */ /* 0x000fe200078e00ff */
[----:B------:R-:W-:-:S04]  /*0260*/  ISETP.NE.AND.EX P0, PT, R9, RZ, PT, P0 ;  /* 0x000000ff0900720c */ /* 0x000fc80003f05300 */
[----:B-----5:R-:W-:-:S13]  /*0270*/  ISETP.GT.AND P2, PT, R39, R40, PT ;  /* 0x000000282700720c */ /* 0x020fda0003f44270 */
[----:B------:R-:W-:Y:S05]  /*0280*/  @!P2 EXIT P0 ;  /* 0x000000000000a94d */ /* 0x000fea0000000000 */
[----:B------:R-:W1:Y:S01]  /*0290*/  S2R R41, SR_CTAID.Y ;  /* 0x0000000000297919 */ /* 0x000e620000002600 */
[----:B0-----:R-:W1:Y:S01]  /*02a0*/  LDC.64 R6, c[0x0][0x398] ;  /* 0x0000e600ff067b82 */ /* 0x001e620000000a00 */
[----:B------:R-:W-:Y:S01]  /*02b0*/  LEA R4, P0, R38, R4, 0xd ;  /* 0x0000000426047211 */ /* 0x000fe200078068ff */
[----:B------:R-:W-:Y:S01]  /*02c0*/  BSSY.RECONVERGENT B0, `(.L_x_55) ;  /* 0x0000024000007945 */ /* 0x000fe20003800200 */
[----:B------:R-:W0:Y:S01]  /*02d0*/  S2R R0, SR_TID.X ;  /* 0x0000000000007919 */ /* 0x000e220000002100 */
[----:B------:R-:W-:Y:S02]  /*02e0*/  SEL R37, R37, RZ, !P1 ;  /* 0x000000ff25257207 */ /* 0x000fe40004800000 */
[----:B------:R-:W-:Y:S01]  /*02f0*/  IMAD.X R5, RZ, RZ, R5, P0 ;  /* 0x000000ffff057224 */ /* 0x000fe200000e0605 */
[----:B------:R-:W2:Y:S01]  /*0300*/  S2R R13, SR_CgaCtaId ;  /* 0x00000000000d7919 */ /* 0x000ea20000008800 */
[----:B------:R-:W3:Y:S08]  /*0310*/  LDC.64 R8, c[0x0][0x3a0] ;  /* 0x0000e800ff087b82 */ /* 0x000ef00000000a00 */
[----:B------:R-:W4:Y:S01]  /*0320*/  LDC.64 R10, c[0x0][0x380] ;  /* 0x0000e000ff0a7b82 */ /* 0x000f220000000a00 */
[----:B-1----:R-:W-:Y:S01]  /*0330*/  IMAD.WIDE.U32 R4, R41, R6, R4 ;  /* 0x0000000629047225 */ /* 0x002fe200078e0004 */
[----:B0-----:R-:W-:-:S03]  /*0340*/  ISETP.NE.AND P0, PT, R0, RZ, PT ;  /* 0x000000ff0000720c */ /* 0x001fc60003f05270 */
        /* <DEDUP_REMOVED lines=22> */
.L_x_57:
[----:B------:R-:W-:Y:S01]  /*04b0*/  @P0 ELECT P1, URZ, PT ;  /* 0x0000000000ff082f */ /* 0x000fe20003820000 */
[----:B------:R1:W-:-:S12]  /*04c0*/  UBLKCP.S.G [UR6], [UR4], UR10 ;  /* 0x00000006040073ba */ /* 0x0003d8000800020a */
[----:B------:R-:W-:Y:S02]  /*04d0*/  @P1 PLOP3.LUT P0, PT, P1, PT, PT, 0x8, 0x80 ;  /* 0x000000000080181c */ /* 0x000fe40000f0e170 */
[----:B------:R-:W-:-:S11]  /*04e0*/  PLOP3.LUT P1, PT, PT, PT, PT, 0x8, 0x80 ;  /* 0x000000000080781c */ /* 0x000fd60003f2e170 */
[----:B-1----:R-:W-:Y:S05]  /*04f0*/  @P0 BRA.U.ANY `(.L_x_57) ;  /* 0xfffffffd00ec0947 */ /* 0x002fea000393ffff */
.L_x_56:
[----:B------:R-:W-:Y:S05]  /*0500*/  BSYNC.RECONVERGENT B0 ;  /* 0x0000000000007941 */ /* 0x000fea0003800200 */
.L_x_55:
[----:B------:R-:W-:Y:S01]  /*0510*/  BAR.SYNC.DEFER_BLOCKING 0x0 ;  /* 0x0000000000007b1d */ /* 0x000fe20000010000 */
[----:B------:R-:W-:Y:S02]  /*0520*/  MOV R42, 0x400 ;  /* 0x00000400002a7802 */ /* 0x000fe40000000f00 */
[----:B------:R-:W-:Y:S02]  /*0530*/  SHF.L.U32 R5, RZ, 0x1f, RZ ;  /* 0x0000001fff057819 */ /* 0x000fe400000006ff */
[----:B------:R-:W-:-:S07]  /*0540*/  LEA R42, R13, R42, 0x18 ;  /* 0x0000002a0d2a7211 */ /* 0x000fce00078ec0ff */
.L_x_58:
[----:B-1----:R1:W2:Y:S02]  /*0550*/  SYNCS.PHASECHK.TRANS64.TRYWAIT P0, [R42+URZ+0xc000], R5 ;  /* 0x00c000052a0075a7 */ /* 0x0022a400080011ff */
[----:B--2---:R-:W-:Y:S05]  /*0560*/  @!P0 NANOSLEEP.SYNCS 0x989680 ;  /* 0x009896800000895d */ /* 0x004fea0003900000 */
[----:B------:R-:W2:Y:S02]  /*0570*/  @!P0 SYNCS.PHASECHK.TRANS64 P0, [R42+URZ+0xc000], R5 ;  /* 0x00c000052a0085a7 */ /* 0x000ea400080010ff */
[----:B--2---:R-:W-:Y:S05]  /*0580*/  @!P0 BRA `(.L_x_58) ;  /* 0xfffffffc00f08947 */ /* 0x004fea000383ffff */
[C---:B-1----:R-:W-:Y:S01]  /*0590*/  SHF.L.U32 R5, R0.reuse, 0x4, RZ ;  /* 0x0000000400057819 */ /* 0x042fe200000006ff */
[C---:B0-----:R-:W-:Y:S01]  /*05a0*/  IMAD.SHL.U32 R4, R0.reuse, 0x80, RZ ;  /* 0x0000008000047824 */ /* 0x041fe200078e00ff */
[C---:B------:R-:W-:Y:S01]  /*05b0*/  SHF.L.U32 R16, R0.reuse, 0x6, RZ ;  /* 0x0000000600107819 */ /* 0x040fe200000006ff */
[C---:B------:R-:W-:Y:S01]  /*05c0*/  IMAD.SHL.U32 R44, R0.reuse, 0x4, RZ ;  /* 0x00000004002c7824 */ /* 0x040fe200078e00ff */
[----:B------:R-:W-:Y:S01]  /*05d0*/  LOP3.LUT R5, R5, 0x7f0, RZ, 0xc0, !PT ;  /* 0x000007f005057812 */ /* 0x000fe200078ec0ff */
[C---:B------:R-:W-:Y:S01]  /*05e0*/  IMAD.SHL.U32 R12, R0.reuse, 0x20, RZ ;  /* 0x00000020000c7824 */ /* 0x040fe200078e00ff */
[----:B------:R-:W-:Y:S01]  /*05f0*/  SHF.R.U32.HI R20, RZ, 0x1, R0 ;  /* 0x00000001ff147819 */ /* 0x000fe20000011600 */
[----:B------:R-:W-:Y:S01]  /*0600*/  IMAD.SHL.U32 R21, R0, 0x200, RZ ;  /* 0x0000020000157824 */ /* 0x000fe200078e00ff */
[----:B------:R-:W-:Y:S01]  /*0610*/  LOP3.LUT R5, R5, 0x1c000, R4, 0xf8, !PT ;  /* 0x0001c00005057812 */ /* 0x000fe200078ef804 */
[----:B------:R-:W0:Y:S01]  /*0620*/  LDCU UR4, c[0x0][0x3d8] ;  /* 0x00007b00ff0477ac */ /* 0x000e220008000800 */
[----:B------:R-:W-:Y:S01]  /*0630*/  LOP3.LUT R47, R16, 0x1c0, RZ, 0xc0, !PT ;  /* 0x000001c0102f7812 */ /* 0x000fe200078ec0ff */
[----:B------:R-:W-:Y:S01]  /*0640*/  IMAD.SHL.U32 R36, R0, 0x8, RZ ;  /* 0x0000000800247824 */ /* 0x000fe200078e00ff */
[----:B------:R-:W-:Y:S01]  /*0650*/  LOP3.LUT R43, R44, 0x1c0, RZ, 0xc0, !PT ;  /* 0x000001c02c2b7812 */ /* 0x000fe200078ec0ff */
[----:B------:R-:W-:Y:S01]  /*0660*/  IMAD.IADD R46, R42, 0x1, R5 ;  /* 0x000000012a2e7824 */ /* 0x000fe200078e0205 */
[----:B------:R-:W-:Y:S01]  /*0670*/  LOP3.LUT R45, R12, 0x7c00, RZ, 0xc0, !PT ;  /* 0x00007c000c2d7812 */ /* 0x000fe200078ec0ff */
[----:B------:R-:W1:Y:S01]  /*0680*/  LDCU.64 UR6, c[0x0][0x3c8] ;  /* 0x00007900ff0677ac */ /* 0x000e620008000a00 */
[----:B------:R-:W-:Y:S01]  /*0690*/  LOP3.LUT R25, R21, 0x1000, RZ, 0xc0, !PT ;  /* 0x0000100015197812 */ /* 0x000fe200078ec0ff */
[----:B------:R-:W-:Y:S01]  /*06a0*/  BSSY.RECONVERGENT B0, `(.L_x_59) ;  /* 0x0000074000007945 */ /* 0x000fe20003800200 */
[----:B------:R-:W0:Y:S01]  /*06b0*/  LDS.128 R28, [R46] ;  /* 0x000000002e1c7984 */ /* 0x000e220000000c00 */
[--C-:B------:R-:W-:Y:S01]  /*06c0*/  LOP3.LUT R47, R47, 0x8, R20.reuse, 0xf8, !PT ;  /* 0x000000082f2f7812 */ /* 0x100fe200078ef814 */
[----:B------:R-:W2:Y:S01]  /*06d0*/  LDCU.64 UR10, c[0x0][0x3d0] ;  /* 0x00007a00ff0a77ac */ /* 0x000ea20008000a00 */
[----:B------:R-:W-:Y:S01]  /*06e0*/  LOP3.LUT R43, R43, 0x38, R20, 0xf8, !PT ;  /* 0x000000382b2b7812 */ /* 0x000fe200078ef814 */
[----:B------:R-:W3:Y:S01]  /*06f0*/  LDS.128 R32, [R46+0x800] ;  /* 0x000800002e207984 */ /* 0x000ee20000000c00 */
[----:B------:R-:W-:-:S02]  /*0700*/  LOP3.LUT R45, R45, 0x200, R16, 0xf8, !PT ;  /* 0x000002002d2d7812 */ /* 0x000fc400078ef810 */
[----:B------:R-:W-:Y:S01]  /*0710*/  LOP3.LUT R44, R25, 0xe00, R44, 0xf8, !PT ;  /* 0x00000e00192c7812 */ /* 0x000fe200078ef82c */
[----:B------:R-:W4:Y:S01]  /*0720*/  LDS.128 R4, [R46+0x1000] ;  /* 0x001000002e047984 */ /* 0x000f220000000c00 */
[----:B------:R-:W-:Y:S02]  /*0730*/  LOP3.LUT R48, R47, 0x38, R36, 0x78, !PT ;  /* 0x000000382f307812 */ /* 0x000fe400078e7824 */
[----:B------:R-:W-:Y:S01]  /*0740*/  R2P PR, R0, 0x6 ;  /* 0x0000000600007804 */ /* 0x000fe20000000000 */
[----:B------:R-:W5:Y:S01]  /*0750*/  LDS.128 R8, [R46+0x1800] ;  /* 0x001800002e087984 */ /* 0x000f620000000c00 */
[----:B------:R-:W-:-:S03]  /*0760*/  VIADDMNMX R39, R39, -R40, 0x40, PT ;  /* 0x0000004027277446 */ /* 0x000fc60003800928 */
[----:B------:R-:W1:Y:S04]  /*0770*/  LDS.128 R12, [R46+0x2000] ;  /* 0x002000002e0c7984 */ /* 0x000e680000000c00 */
[----:B------:R-:W2:Y:S04]  /*0780*/  LDS.128 R20, [R46+0x3000] ;  /* 0x003000002e147984 */ /* 0x000ea80000000c00 */
        /* <DEDUP_REMOVED lines=8> */
[----:B------:R-:W-:Y:S01]  /*0810*/  F2FP.BF16.F32.PACK_AB R28, R29, R28 ;  /* 0x0000001c1d1c723e */ /* 0x000fe200000010ff */
[----:B------:R-:W-:Y:S01]  /*0820*/  FMUL.FTZ R34, R34, UR4 ;  /* 0x0000000422227c20 */ /* 0x000fe20008410000 */
[----:B------:R-:W-:Y:S01]  /*0830*/  F2FP.BF16.F32.PACK_AB R29, R31, R30 ;  /* 0x0000001e1f1d723e */ /* 0x000fe200000010ff */
[----:B----4-:R-:W-:Y:S01]  /*0840*/  FMUL.FTZ R4, R4, UR4 ;  /* 0x0000000404047c20 */ /* 0x010fe20008410000 */
[----:B------:R-:W-:Y:S01]  /*0850*/  F2FP.BF16.F32.PACK_AB R30, R33, R32 ;  /* 0x00000020211e723e */ /* 0x000fe200000010ff */
        /* <DEDUP_REMOVED lines=8> */
[----:B------:R-:W-:Y:S01]  /*08e0*/  LOP3.LUT R35, R45, R48, RZ, 0xfc, !PT ;  /* 0x000000302d237212 */ /* 0x000fe200078efcff */
[----:B--2---:R-:W-:Y:S01]  /*08f0*/  FMUL.FTZ R12, R20, UR4 ;  /* 0x00000004140c7c20 */ /* 0x004fe20008410000 */
[----:B------:R-:W-:Y:S01]  /*0900*/  F2FP.BF16.F32.PACK_AB R4, R5, R4 ;  /* 0x000000040504723e */ /* 0x000fe200000010ff */
[----:B------:R-:W-:Y:S01]  /*0910*/  VIADD R20, R42, 0x8000 ;  /* 0x000080002a147836 */ /* 0x000fe20000000000 */
[----:B------:R-:W-:Y:S01]  /*0920*/  F2FP.BF16.F32.PACK_AB R5, R7, R32 ;  /* 0x000000200705723e */ /* 0x000fe200000010ff */
[----:B------:R-:W-:Y:S01]  /*0930*/  FMUL.FTZ R16, R16, UR4 ;  /* 0x0000000410107c20 */ /* 0x000fe20008410000 */
[----:B------:R-:W-:Y:S01]  /*0940*/  FMUL.FTZ R17, R17, UR4 ;  /* 0x0000000411117c20 */ /* 0x000fe20008410000 */
[----:B------:R-:W-:Y:S01]  /*0950*/  F2FP.BF16.F32.PACK_AB R7, R11, R10 ;  /* 0x0000000a0b07723e */ /* 0x000fe200000010ff */
[----:B------:R-:W-:Y:S01]  /*0960*/  IMAD.MOV.U32 R11, RZ, RZ, 0x20 ;  /* 0x00000020ff0b7424 */ /* 0x000fe200078e00ff */
[----:B------:R-:W-:Y:S01]  /*0970*/  F2FP.BF16.F32.PACK_AB R31, R47, R34 ;  /* 0x000000222f1f723e */ /* 0x000fe200000010ff */
[----:B------:R-:W-:Y:S01]  /*0980*/  FMUL.FTZ R9, R9, UR4 ;  /* 0x0000000409097c20 */ /* 0x000fe20008410000 */
[C---:B------:R-:W-:Y:S01]  /*0990*/  LEA R34, R35.reuse, R42, 0x1 ;  /* 0x0000002a23227211 */ /* 0x040fe200078e08ff */
[----:B------:R-:W-:Y:S01]  /*09a0*/  IMAD R35, R35, 0x2, R20 ;  /* 0x0000000223237824 */ /* 0x000fe200078e0214 */
[----:B------:R-:W-:Y:S01]  /*09b0*/  F2FP.BF16.F32.PACK_AB R10, R17, R16 ;  /* 0x00000010110a723e */ /* 0x000fe200000010ff */
[----:B------:R-:W-:Y:S01]  /*09c0*/  FMUL.FTZ R13, R13, UR4 ;  /* 0x000000040d0d7c20 */ /* 0x000fe20008410000 */
[----:B------:R-:W-:Y:S01]  /*09d0*/  SEL R16, R11, 0xffffffe0, !P1 ;  /* 0xffffffe00b107807 */ /* 0x000fe20004800000 */
[----:B------:R0:W-:Y:S01]  /*09e0*/  STSM.16.M88.4 [R34+0x8000], R28 ;  /* 0x0080001c22007844 */ /* 0x0001e20000000200 */
        /* <DEDUP_REMOVED lines=12> */
[----:B------:R-:W1:Y:S01]  /*0ab0*/  LDCU UR4, c[0x0][0x3b4] ;  /* 0x00007680ff0477ac */ /* 0x000e620008000800 */
[----:B------:R-:W-:-:S02]  /*0ac0*/  F2FP.BF16.F32.PACK_AB R8, R13, R8 ;  /* 0x000000080d08723e */ /* 0x000fc400000010ff */
[C---:B0-----:R-:W-:Y:S01]  /*0ad0*/  IADD3 R29, PT, PT, R35.reuse, 0x40, RZ ;  /* 0x00000040231d7810 */ /* 0x041fe20007ffe0ff */
[----:B------:R-:W-:Y:S01]  /*0ae0*/  @P2 VIADD R29, R35, 0xffffffc0 ;  /* 0xffffffc0231d2836 */ /* 0x000fe20000000000 */
[----:B------:R-:W-:Y:S01]  /*0af0*/  F2FP.BF16.F32.PACK_AB R9, R15, R14 ;  /* 0x0000000e0f09723e */ /* 0x000fe200000010ff */
[C---:B------:R-:W-:Y:S01]  /*0b00*/  IMAD.IADD R35, R16.reuse, 0x1, R35 ;  /* 0x0000000110237824 */ /* 0x040fe200078e0223 */
[----:B------:R-:W-:Y:S02]  /*0b10*/  F2FP.BF16.F32.PACK_AB R11, R19, R18 ;  /* 0x00000012130b723e */ /* 0x000fe400000010ff */
[----:B------:R-:W-:Y:S01]  /*0b20*/  F2FP.BF16.F32.PACK_AB R12, R21, R12 ;  /* 0x0000000c150c723e */ /* 0x000fe200000010ff */
[----:B------:R-:W-:Y:S01]  /*0b30*/  IMAD.IADD R21, R16, 0x1, R29 ;  /* 0x0000000110157824 */ /* 0x000fe200078e021d */
[----:B------:R-:W-:Y:S01]  /*0b40*/  F2FP.BF16.F32.PACK_AB R13, R23, R22 ;  /* 0x00000016170d723e */ /* 0x000fe200000010ff */
[----:B------:R0:W-:Y:S01]  /*0b50*/  STSM.16.M88.4 [R35], R4 ;  /* 0x0000000423007844 */ /* 0x0001e20000000200 */
[----:B------:R-:W-:-:S02]  /*0b60*/  F2FP.BF16.F32.PACK_AB R14, R25, R24 ;  /* 0x00000018190e723e */ /* 0x000fc400000010ff */
[----:B------:R-:W-:Y:S01]  /*0b70*/  F2FP.BF16.F32.PACK_AB R15, R27, R26 ;  /* 0x0000001a1b0f723e */ /* 0x000fe200000010ff */
[----:B------:R2:W-:Y:S01]  /*0b80*/  STSM.16.M88.4 [R29], R8 ;  /* 0x000000081d007844 */ /* 0x0005e20000000200 */
[----:B------:R-:W-:Y:S02]  /*0b90*/  LOP3.LUT R33, R43, 0x38, R36, 0x78, !PT ;  /* 0x000000382b217812 */ /* 0x000fe400078e7824 */
[----:B------:R-:W-:Y:S01]  /*0ba0*/  SHF.R.U32.HI R25, RZ, 0x4, R0 ;  /* 0x00000004ff197819 */ /* 0x000fe20000011600 */
[----:B------:R3:W-:Y:S01]  /*0bb0*/  STSM.16.M88.4 [R21], R12 ;  /* 0x0000000c15007844 */ /* 0x0007e20000000200 */
[----:B------:R-:W-:Y:S01]  /*0bc0*/  LOP3.LUT R33, R44, R33, RZ, 0xfc, !PT ;  /* 0x000000212c217212 */ /* 0x000fe200078efcff */
[----:B------:R-:W-:Y:S03]  /*0bd0*/  BAR.SYNC.DEFER_BLOCKING 0x0 ;  /* 0x0000000000007b1d */ /* 0x000fe60000010000 */
[----:B------:R-:W-:Y:S01]  /*0be0*/  LEA R42, R33, R42, 0x1 ;  /* 0x0000002a212a7211 */ /* 0x000fe200078e08ff */
[C---:B------:R-:W-:Y:S01]  /*0bf0*/  VIADD R0, R25.reuse, 0x10 ;  /* 0x0000001019007836 */ /* 0x040fe20000000000 */
[----:B------:R-:W-:-:S02]  /*0c00*/  IADD3 R22, P0, PT, R25, R2, RZ ;  /* 0x0000000219167210 */ /* 0x000fc40007f1e0ff */
[----:B------:R-:W-:Y:S02]  /*0c10*/  LOP3.LUT R2, R36, 0x78, RZ, 0xc0, !PT ;  /* 0x0000007824027812 */ /* 0x000fe400078ec0ff */
[----:B0-----:R-:W-:Y:S01]  /*0c20*/  IADD3 R4, PT, PT, R25, 0x20, RZ ;  /* 0x0000002019047810 */ /* 0x001fe20007ffe0ff */
[----:B------:R-:W-:Y:S01]  /*0c30*/  IMAD.X R23, RZ, RZ, R3, P0 ;  /* 0x000000ffff177224 */ /* 0x000fe200000e0603 */
[----:B-1----:R-:W-:Y:S01]  /*0c40*/  ISETP.GE.AND P0, PT, R2, UR4, PT ;  /* 0x0000000402007c0c */ /* 0x002fe2000bf06270 */
[----:B------:R-:W-:Y:S02]  /*0c50*/  IMAD.MOV.U32 R3, RZ, RZ, RZ ;  /* 0x000000ffff037224 */ /* 0x000fe400078e00ff */
[----:B--2---:R-:W-:Y:S01]  /*0c60*/  IMAD R8, R33, 0x2, R20 ;  /* 0x0000000221087824 */ /* 0x004fe200078e0214 */
[-C--:B------:R-:W-:Y:S01]  /*0c70*/  ISETP.GE.OR P3, PT, R25, R39.reuse, P0 ;  /* 0x000000271900720c */ /* 0x080fe20000766670 */
[----:B------:R-:W-:Y:S01]  /*0c80*/  IMAD.WIDE.U32 R2, R41, UR6, R2 ;  /* 0x0000000629027c25 */ /* 0x000fe2000f8e0002 */
[----:B------:R-:W-:-:S02]  /*0c90*/  ISETP.GE.OR P2, PT, R0, R39, P0 ;  /* 0x000000270000720c */ /* 0x000fc40000746670 */
[-C--:B------:R-:W-:Y:S01]  /*0ca0*/  ISETP.GE.OR P1, PT, R4, R39.reuse, P0 ;  /* 0x000000270400720c */ /* 0x080fe20000726670 */
[----:B------:R-:W-:Y:S02]  /*0cb0*/  IMAD R3, R41, UR7, R3 ;  /* 0x0000000729037c24 */ /* 0x000fe4000f8e0203 */
[----:B------:R-:W-:Y:S02]  /*0cc0*/  VIADD R25, R25, 0x30 ;  /* 0x0000003019197836 */ /* 0x000fe40000000000 */
[----:B------:R-:W-:Y:S01]  /*0cd0*/  IMAD.WIDE.U32 R2, R37, UR10, R2 ;  /* 0x0000000a25027c25 */ /* 0x000fe2000f8e0002 */
[----:B------:R3:W0:Y:S02]  /*0ce0*/  LDS.128 R16, [R42+0x9800] ;  /* 0x009800002a107984 */ /* 0x0006240000000c00 */
[----:B------:R-:W-:Y:S01]  /*0cf0*/  ISETP.GE.OR P0, PT, R25, R39, P0 ;  /* 0x000000271900720c */ /* 0x000fe20000706670 */
[----:B------:R-:W-:Y:S02]  /*0d00*/  IMAD R5, R37, UR11, R3 ;  /* 0x0000000b25057c24 */ /* 0x000fe4000f8e0203 */
[----:B------:R-:W-:Y:S01]  /*0d10*/  IMAD.WIDE.U32 R38, R38, 0x40, R22 ;  /* 0x0000004026267825 */ /* 0x000fe200078e0016 */
[----:B------:R-:W-:Y:S09]  /*0d20*/  @P3 BRA `(.L_x_60) ;  /* 0x00000000002c3947 */ /* 0x000ff20003800000 */
[----:B------:R-:W1:Y:S01]  /*0d30*/  LDS.128 R8, [R8] ;  /* 0x0000000008087984 */ /* 0x000e620000000c00 */
[----:B------:R-:W3:Y:S01]  /*0d40*/  LDCU.64 UR4, c[0x0][0x3c0] ;  /* 0x00007800ff0477ac */ /* 0x000ee20008000a00 */
[----:B------:R-:W-:Y:S01]  /*0d50*/  IMAD.MOV.U32 R4, RZ, RZ, R2 ;  /* 0x000000ffff047224 */ /* 0x000fe200078e0002 */
[----:B------:R-:W2:Y:S01]  /*0d60*/  LDCU.64 UR6, c[0x0][0x3a8] ;  /* 0x00007500ff0677ac */ /* 0x000ea20008000a00 */
[----:B---3--:R-:W-:Y:S02]  /*0d70*/  IMAD R13, R39, UR4, RZ ;  /* 0x00000004270d7c24 */ /* 0x008fe4000f8e02ff */
[----:B------:R-:W-:-:S04]  /*0d80*/  IMAD.WIDE.U32 R6, R38, UR4, R4 ;  /* 0x0000000426067c25 */ /* 0x000fc8000f8e0004 */
[----:B------:R-:W-:Y:S01]  /*0d90*/  IMAD R13, R38, UR5, R13 ;  /* 0x00000005260d7c24 */ /* 0x000fe2000f8e020d */
[----:B--2---:R-:W-:-:S04]  /*0da0*/  LEA R12, P3, R6, UR6, 0x1 ;  /* 0x00000006060c7c11 */ /* 0x004fc8000f8608ff */
[----:B------:R-:W-:-:S04]  /*0db0*/  IADD3 R7, PT, PT, R7, R13, RZ ;  /* 0x0000000d07077210 */ /* 0x000fc80007ffe0ff */
[----:B------:R-:W-:-:S05]  /*0dc0*/  LEA.HI.X R13, R6, UR7, R7, 0x1, P3 ;  /* 0x00000007060d7c11 */ /* 0x000fca00098f0c07 */
[----:B-1----:R1:W-:Y:S02]  /*0dd0*/  STG.E.128 desc[UR8][R12.64], R8 ;  /* 0x000000080c007986 */ /* 0x0023e4000c101d08 */
.L_x_60:
[----:B------:R-:W-:Y:S05]  /*0de0*/  BSYNC.RECONVERGENT B0 ;  /* 0x0000000000007941 */ /* 0x000fea0003800200 */
.L_x_59:
[----:B-1----:R1:W2:Y:S01]  /*0df0*/  LDS.128 R8, [R42+0x8800] ;  /* 0x008800002a087984 */ /* 0x0022a20000000c00 */
[----:B------:R-:W-:Y:S04]  /*0e00*/  BSSY.RECONVERGENT B0, `(.L_x_61) ;  /* 0x000000f000007945 */ /* 0x000fe80003800200 */
[----:B------:R-:W-:Y:S05]  /*0e10*/  @P2 BRA `(.L_x_62) ;  /* 0x0000000000342947 */ /* 0x000fea0003800000 */
[----:B------:R-:W4:Y:S01]  /*0e20*/  LDCU.64 UR4, c[0x0][0x3c0] ;  /* 0x00007800ff0477ac */ /* 0x000f220008000a00 */
[----:B---3--:R-:W-:Y:S01]  /*0e30*/  IADD3 R13, P2, PT, R38, 0x10, RZ ;  /* 0x00000010260d7810 */ /* 0x008fe20007f5e0ff */
[----:B------:R-:W-:Y:S01]  /*0e40*/  IMAD.MOV.U32 R6, RZ, RZ, R2 ;  /* 0x000000ffff067224 */ /* 0x000fe200078e0002 */
[----:B------:R-:W3:Y:S01]  /*0e50*/  LDCU.64 UR6, c[0x0][0x3a8] ;  /* 0x00007500ff0677ac */ /* 0x000ee20008000a00 */
[----:B------:R-:W-:Y:S02]  /*0e60*/  IMAD.MOV.U32 R7, RZ, RZ, R5 ;  /* 0x000000ffff077224 */ /* 0x000fe400078e0005 */
[----:B------:R-:W-:-:S04]  /*0e70*/  IMAD.X R0, RZ, RZ, R39, P2 ;  /* 0x000000ffff007224 */ /* 0x000fc800010e0627 */
[----:B----4-:R-:W-:Y:S02]  /*0e80*/  IMAD R0, R0, UR4, RZ ;  /* 0x0000000400007c24 */ /* 0x010fe4000f8e02ff */
[----:B------:R-:W-:-:S04]  /*0e90*/  IMAD.WIDE.U32 R6, R13, UR4, R6 ;  /* 0x000000040d067c25 */ /* 0x000fc8000f8e0006 */
[----:B------:R-:W-:Y:S01]  /*0ea0*/  IMAD R13, R13, UR5, R0 ;  /* 0x000000050d0d7c24 */ /* 0x000fe2000f8e0200 */
[----:B---3--:R-:W-:-:S04]  /*0eb0*/  LEA R12, P2, R6, UR6, 0x1 ;  /* 0x00000006060c7c11 */ /* 0x008fc8000f8408ff */
[----:B------:R-:W-:-:S04]  /*0ec0*/  IADD3 R7, PT, PT, R7, R13, RZ ;  /* 0x0000000d07077210 */ /* 0x000fc80007ffe0ff */
[----:B------:R-:W-:-:S05]  /*0ed0*/  LEA.HI.X R13, R6, UR7, R7, 0x1, P2 ;  /* 0x00000007060d7c11 */ /* 0x000fca00090f0c07 */
[----:B--2---:R4:W-:Y:S02]  /*0ee0*/  STG.E.128 desc[UR8][R12.64], R8 ;  /* 0x000000080c007986 */ /* 0x0049e4000c101d08 */
.L_x_62:
[----:B------:R-:W-:Y:S05]  /*0ef0*/  BSYNC.RECONVERGENT B0 ;  /* 0x0000000000007941 */ /* 0x000fea0003800200 */
.L_x_61:
[----:B-1-3--:R-:W1:Y:S01]  /*0f00*/  LDS.128 R40, [R42+0x9000] ;  /* 0x009000002a287984 */ /* 0x00ae620000000c00 */
[----:B------:R-:W-:Y:S04]  /*0f10*/  BSSY.RECONVERGENT B0, `(.L_x_63) ;  /* 0x000000f000007945 */ /* 0x000fe80003800200 */
[----:B------:R-:W-:Y:S05]  /*0f20*/  @P1 BRA `(.L_x_64) ;  /* 0x0000000000341947 */ /* 0x000fea0003800000 */
[----:B------:R-:W3:Y:S01]  /*0f30*/  LDCU.64 UR4, c[0x0][0x3c0] ;  /* 0x00007800ff0477ac */ /* 0x000ee20008000a00 */
[----:B--2-4-:R-:W-:Y:S01]  /*0f40*/  IADD3 R9, P1, PT, R38, 0x20, RZ ;  /* 0x0000002026097810 */ /* 0x014fe20007f3e0ff */
[----:B------:R-:W-:Y:S01]  /*0f50*/  IMAD.MOV.U32 R6, RZ, RZ, R2 ;  /* 0x000000ffff067224 */ /* 0x000fe200078e0002 */
[----:B------:R-:W-:Y:S01]  /*0f60*/  MOV R7, R5 ;  /* 0x0000000500077202 */ /* 0x000fe20000000f00 */
[----:B------:R-:W2:Y:S02]  /*0f70*/  LDCU.64 UR6, c[0x0][0x3a8] ;  /* 0x00007500ff0677ac */ /* 0x000ea40008000a00 */
[----:B------:R-:W-:-:S04]  /*0f80*/  IMAD.X R0, RZ, RZ, R39, P1 ;  /* 0x000000ffff007224 */ /* 0x000fc800008e0627 */
[----:B---3--:R-:W-:Y:S02]  /*0f90*/  IMAD R0, R0, UR4, RZ ;  /* 0x0000000400007c24 */ /* 0x008fe4000f8e02ff */
[----:B------:R-:W-:-:S04]  /*0fa0*/  IMAD.WIDE.U32 R6, R9, UR4, R6 ;  /* 0x0000000409067c25 */ /* 0x000fc8000f8e0006 */
[----:B------:R-:W-:Y:S01]  /*0fb0*/  IMAD R9, R9, UR5, R0 ;  /* 0x0000000509097c24 */ /* 0x000fe2000f8e0200 */
[----:B--2---:R-:W-:-:S03]  /*0fc0*/  LEA R8, P1, R6, UR6, 0x1 ;  /* 0x0000000606087c11 */ /* 0x004fc6000f8208ff */
[----:B------:R-:W-:-:S05]  /*0fd0*/  IMAD.IADD R7, R7, 0x1, R9 ;  /* 0x0000000107077824 */ /* 0x000fca00078e0209 */
[----:B------:R-:W-:-:S05]  /*0fe0*/  LEA.HI.X R9, R6, UR7, R7, 0x1, P1 ;  /* 0x0000000706097c11 */ /* 0x000fca00088f0c07 */
[----:B-1----:R3:W-:Y:S02]  /*0ff0*/  STG.E.128 desc[UR8][R8.64], R40 ;  /* 0x0000002808007986 */ /* 0x0027e4000c101d08 */
.L_x_64:
[----:B------:R-:W-:Y:S05]  /*1000*/  BSYNC.RECONVERGENT B0 ;  /* 0x0000000000007941 */ /* 0x000fea0003800200 */
.L_x_63:
[----:B------:R-:W-:Y:S05]  /*1010*/  @P0 EXIT ;  /* 0x000000000000094d */ /* 0x000fea0003800000 */
[----:B------:R-:W5:Y:S01]  /*1020*/  LDCU.64 UR4, c[0x0][0x3c0] ;  /* 0x00007800ff0477ac */ /* 0x000f620008000a00 */
[----:B------:R-:W-:Y:S02]  /*1030*/  IADD3 R7, P0, PT, R38, 0x30, RZ ;  /* 0x0000003026077810 */ /* 0x000fe40007f1e0ff */
[----:B------:R-:W-:Y:S01]  /*1040*/  MOV R3, R5 ;  /* 0x0000000500037202 */ /* 0x000fe20000000f00 */
[----:B------:R-:W0:Y:S02]  /*1050*/  LDCU.64 UR6, c[0x0][0x3a8] ;  /* 0x00007500ff0677ac */ /* 0x000e240008000a00 */
[----:B------:R-:W-:-:S04]  /*1060*/  IMAD.X R38, RZ, RZ, R39, P0 ;  /* 0x000000ffff267224 */ /* 0x000fc800000e0627 */
[----:B-----5:R-:W-:Y:S02]  /*1070*/  IMAD R38, R38, UR4, RZ ;  /* 0x0000000426267c24 */ /* 0x020fe4000f8e02ff */
[----:B------:R-:W-:-:S04]  /*1080*/  IMAD.WIDE.U32 R2, R7, UR4, R2 ;  /* 0x0000000407027c25 */ /* 0x000fc8000f8e0002 */
[----:B------:R-:W-:Y:S01]  /*1090*/  IMAD R7, R7, UR5, R38 ;  /* 0x0000000507077c24 */ /* 0x000fe2000f8e0226 */
[----:B0-----:R-:W-:-:S03]  /*10a0*/  LEA R4, P0, R2, UR6, 0x1 ;  /* 0x0000000602047c11 */ /* 0x001fc6000f8008ff */
[----:B------:R-:W-:-:S05]  /*10b0*/  IMAD.IADD R3, R3, 0x1, R7 ;  /* 0x0000000103037824 */ /* 0x000fca00078e0207 */
[----:B------:R-:W-:-:S05]  /*10c0*/  LEA.HI.X R5, R2, UR7, R3, 0x1, P0 ;  /* 0x0000000702057c11 */ /* 0x000fca00080f0c03 */
[----:B------:R-:W-:Y:S01]  /*10d0*/  STG.E.128 desc[UR8][R4.64], R16 ;  /* 0x0000001004007986 */ /* 0x000fe2000c101d08 */
[----:B------:R-:W-:Y:S05]  /*10e0*/  EXIT ;  /* 0x000000000000794d */ /* 0x000fea0003800000 */
.L_x_65:
        /* <DEDUP_REMOVED lines=9> */
.L_x_101:


//--------------------- .text._ZN7cutlass13device_kernelIN5flash11enable_sm90INS1_16FlashAttnBwdSm90INS1_25CollectiveMainloopBwdSm90ILi2ELi2ELi2EN4cute5tupleIJNS5_1CILi1EEES8_S8_EEENS6_IJNS7_ILi64EEENS7_ILi128EEESB_EEENS_10bfloat16_tEfNS_4arch4Sm90ELb1ELb0ELb1ELb1ELb1ELb1ELb0ELb0ELi2ELi1ELi2ELi1ELb0EEENS1_24CollectiveEpilogueBwdGQAISC_fSF_Li256ELb1ELb1EEENS1_25SingleTileBwdLPTSchedulerILb1ELi128ELb1EEEEEEEEEvNT_6ParamsE --------------------------
	.section	.text._ZN7cutlass13device_kernelIN5flash11enable_sm90INS1_16FlashAttnBwdSm90INS1_25CollectiveMainloopBwdSm90ILi2ELi2ELi2EN4cute5tupleIJNS5_1CILi1EEES8_S8_EEENS6_IJNS7_ILi64EEENS7_ILi128EEESB_EEENS_10bfloat16_tEfNS_4arch4Sm90ELb1ELb0ELb1ELb1ELb1ELb1ELb0ELb0ELi2ELi1ELi2ELi1ELb0EEENS1_24CollectiveEpilogueBwdGQAISC_fSF_Li256ELb1ELb1EEENS1_25SingleTileBwdLPTSchedulerILb1ELi128ELb1EEEEEEEEEvNT_6ParamsE,"ax",@progbits
	.align	128
.text._ZN7cutlass13device_kernelIN5flash11enable_sm90INS1_16FlashAttnBwdSm90INS1_25CollectiveMainloopBwdSm90ILi2ELi2ELi2EN4cute5tupleIJNS5_1CILi1EEES8_S8_EEENS6_IJNS7_ILi64EEENS7_ILi128EEESB_EEENS_10bfloat16_tEfNS_4arch4Sm90ELb1ELb0ELb1ELb1ELb1ELb1ELb0ELb0ELi2ELi1ELi2ELi1ELb0EEENS1_24CollectiveEpilogueBwdGQAISC_fSF_Li256ELb1ELb1EEENS1_25SingleTileBwdLPTSchedulerILb1ELi128ELb1EEEEEEEEEvNT_6ParamsE:
        .type           _ZN7cutlass13device_kernelIN5flash11enable_sm90INS1_16FlashAttnBwdSm90INS1_25CollectiveMainloopBwdSm90ILi2ELi2ELi2EN4cute5tupleIJNS5_1CILi1EEES8_S8_EEENS6_IJNS7_ILi64EEENS7_ILi128EEESB_EEENS_10bfloat16_tEfNS_4arch4Sm90ELb1ELb0ELb1ELb1ELb1ELb1ELb0ELb0ELi2ELi1ELi2ELi1ELb0EEENS1_24CollectiveEpilogueBwdGQAISC_fSF_Li256ELb1ELb1EEENS1_25SingleTileBwdLPTSchedulerILb1ELi128ELb1EEEEEEEEEvNT_6ParamsE,@function
        .size           _ZN7cutlass13device_kernelIN5flash11enable_sm90INS1_16FlashAttnBwdSm90INS1_25CollectiveMainloopBwdSm90ILi2ELi2ELi2EN4cute5tupleIJNS5_1CILi1EEES8_S8_EEENS6_IJNS7_ILi64EEENS7_ILi128EEESB_EEENS_10bfloat16_tEfNS_4arch4Sm90ELb1ELb0ELb1ELb1ELb1ELb1ELb0ELb0ELi2ELi1ELi2ELi1ELb0EEENS1_24CollectiveEpilogueBwdGQAISC_fSF_Li256ELb1ELb1EEENS1_25SingleTileBwdLPTSchedulerILb1ELi128ELb1EEEEEEEEEvNT_6ParamsE,(.L_x_102 - _ZN7cutlass13device_kernelIN5flash11enable_sm90INS1_16FlashAttnBwdSm90INS1_25CollectiveMainloopBwdSm90ILi2ELi2ELi2EN4cute5tupleIJNS5_1CILi1EEES8_S8_EEENS6_IJNS7_ILi64EEENS7_ILi128EEESB_EEENS_10bfloat16_tEfNS_4arch4Sm90ELb1ELb0ELb1ELb1ELb1ELb1ELb0ELb0ELi2ELi1ELi2ELi1ELb0EEENS1_24CollectiveEpilogueBwdGQAISC_fSF_Li256ELb1ELb1EEENS1_25SingleTileBwdLPTSchedulerILb1ELi128ELb1EEEEEEEEEvNT_6ParamsE)
        .other          _ZN7cutlass13device_kernelIN5flash11enable_sm90INS1_16FlashAttnBwdSm90INS1_25CollectiveMainloopBwdSm90ILi2ELi2ELi2EN4cute5tupleIJNS5_1CILi1EEES8_S8_EEENS6_IJNS7_ILi64EEENS7_ILi128EEESB_EEENS_10bfloat16_tEfNS_4arch4Sm90ELb1ELb0ELb1ELb1ELb1ELb1ELb0ELb0ELi2ELi1ELi2ELi1ELb0EEENS1_24CollectiveEpilogueBwdGQAISC_fSF_Li256ELb1ELb1EEENS1_25SingleTileBwdLPTSchedulerILb1ELi128ELb1EEEEEEEEEvNT_6ParamsE,@"STO_CUDA_ENTRY STV_DEFAULT"
_ZN7cutlass13device_kernelIN5flash11enable_sm90INS1_16FlashAttnBwdSm90INS1_25CollectiveMainloopBwdSm90ILi2ELi2ELi2EN4cute5tupleIJNS5_1CILi1EEES8_S8_EEENS6_IJNS7_ILi64EEENS7_ILi128EEESB_EEENS_10bfloat16_tEfNS_4arch4Sm90ELb1ELb0ELb1ELb1ELb1ELb1ELb0ELb0ELi2ELi1ELi2ELi1ELb0EEENS1_24CollectiveEpilogueBwdGQAISC_fSF_Li256ELb1ELb1EEENS1_25SingleTileBwdLPTSchedulerILb1ELi128ELb1EEEEEEEEEvNT_6ParamsE:
[----:B------:R-:W-:Y:S01]  /*0000*/  LDC R1, c[0x0][0x37c] ;  /* 0x0000df00ff017b82 */ /* 0x000fe20000000800 */
[----:B------:R-:W-:Y:S05]  /*0010*/  EXIT ;  /* 0x000000000000794d */ /* 0x000fea0003800000 */
.L_x_66:
        /* <DEDUP_REMOVED lines=14> */
.L_x_102:


//--------------------- .text._ZN7cutlass13device_kernelIN5flash22FlashAttnBwdPreprocessIN4cute5tupleIJNS3_1CILi64EEENS5_ILi128EEEEEENS_10bfloat16_tEfNS_4arch4Sm90ELb1ELb1EEEEEvNT_6ParamsE --------------------------
	.section	.text._ZN7cutlass13device_kernelIN5flash22FlashAttnBwdPreprocessIN4cute5tupleIJNS3_1CILi64EEENS5_ILi128EEEEEENS_10bfloat16_tEfNS_4arch4Sm90ELb1ELb1EEEEEvNT_6ParamsE,"ax",@progbits
	.align	128
.text._ZN7cutlass13device_kernelIN5flash22FlashAttnBwdPreprocessIN4cute5tupleIJNS3_1CILi64EEENS5_ILi128EEEEEENS_10bfloat16_tEfNS_4arch4Sm90ELb1ELb1EEEEEvNT_6ParamsE:
        .type           _ZN7cutlass13device_kernelIN5flash22FlashAttnBwdPreprocessIN4cute5tupleIJNS3_1CILi64EEENS5_ILi128EEEEEENS_10bfloat16_tEfNS_4arch4Sm90ELb1ELb1EEEEEvNT_6ParamsE,@function
        .size           _ZN7cutlass13device_kernelIN5flash22FlashAttnBwdPreprocessIN4cute5tupleIJNS3_1CILi64EEENS5_ILi128EEEEEENS_10bfloat16_tEfNS_4arch4Sm90ELb1ELb1EEEEEvNT_6ParamsE,(.L_x_103 - _ZN7cutlass13device_kernelIN5flash22FlashAttnBwdPreprocessIN4cute5tupleIJNS3_1CILi64EEENS5_ILi128EEEEEENS_10bfloat16_tEfNS_4arch4Sm90ELb1ELb1EEEEEvNT_6ParamsE)
        .other          _ZN7cutlass13device_kernelIN5flash22FlashAttnBwdPreprocessIN4cute5tupleIJNS3_1CILi64EEENS5_ILi128EEEEEENS_10bfloat16_tEfNS_4arch4Sm90ELb1ELb1EEEEEvNT_6ParamsE,@"STO_CUDA_ENTRY STV_DEFAULT"
_ZN7cutlass13device_kernelIN5flash22FlashAttnBwdPreprocessIN4cute5tupleIJNS3_1CILi64EEENS5_ILi128EEEEEENS_10bfloat16_tEfNS_4arch4Sm90ELb1ELb1EEEEEvNT_6ParamsE:
[----:B------:R-:W-:Y:S08]  /*0000*/  LDC R1, c[0x0][0x37c] ;  /* 0x0000df00ff017b82 */ /* 0x000ff00000000800 */
[----:B------:R-:W0:Y:S01]  /*0010*/  LDC.64 R6, c[0x0][0x460] ;  /* 0x00011800ff067b82 */ /* 0x000e220000000a00 */
[----:B------:R-:W1:Y:S01]  /*0020*/  S2R R0, SR_CTAID.X ;  /* 0x0000000000007919 */ /* 0x000e620000002500 */
[----:B------:R-:W2:Y:S01]  /*0030*/  LDCU.64 UR4, c[0x0][0x358] ;  /* 0x00006b00ff0477ac */ /* 0x000ea20008000a00 */
[----:B------:R-:W3:Y:S05]  /*0040*/  S2R R2, SR_CTAID.Z ;  /* 0x0000000000027919 */ /* 0x000eea0000002700 */
[----:B------:R-:W4:Y:S01]  /*0050*/  S2UR UR6, SR_CTAID.Y ;  /* 0x00000000000679c3 */ /* 0x000f220000002600 */
[----:B0-----:R-:W-:-:S04]  /*0060*/  ISETP.NE.U32.AND P0, PT, R6, RZ, PT ;  /* 0x000000ff0600720c */ /* 0x001fc80003f05070 */
[----:B------:R-:W-:-:S13]  /*0070*/  ISETP.NE.AND.EX P3, PT, R7, RZ, PT, P0 ;  /* 0x000000ff0700720c */ /* 0x000fda0003f65300 */
[----:B-1234-:R-:W-:Y:S05]  /*0080*/  @P3 BRA `(.L_x_67) ;  /* 0x0000000000243947 */ /* 0x01efea0003800000 */
[----:B------:R-:W0:Y:S01]  /*0090*/  LDCU.64 UR8, c[0x0][0x468] ;  /* 0x00008d00ff0877ac */ /* 0x000e220008000a00 */
[----:B------:R-:W-:Y:S01]  /*00a0*/  IMAD.MOV.U32 R3, RZ, RZ, RZ ;  /* 0x000000ffff037224 */ /* 0x000fe200078e00ff */
[----:B------:R-:W-:Y:S01]  /*00b0*/  CS2R R42, SRZ ;  /* 0x00000000002a7805 */ /* 0x000fe2000001ff00 */
[----:B------:R-:W1:Y:S01]  /*00c0*/  LDCU UR7, c[0x0][0x388] ;  /* 0x00007100ff0777ac */ /* 0x000e620008000800 */
[----:B0-----:R-:W-:-:S04]  /*00d0*/  UISETP.NE.U32.AND UP0, UPT, UR8, URZ, UPT ;  /* 0x000000ff0800728c */ /* 0x001fc8000bf05070 */
[----:B------:R-:W-:Y:S01]  /*00e0*/  UISETP.NE.AND.EX UP0, UPT, UR9, URZ, UPT, UP0 ;  /* 0x000000ff0900728c */ /* 0x000fe2000bf05300 */
[----:B-1----:R-:W-:-:S08]  /*00f0*/  IMAD.U32 R53, RZ, RZ, UR7 ;  /* 0x00000007ff357e24 */ /* 0x002fd0000f8e00ff */
[----:B------:R-:W-:Y:S05]  /*0100*/  BRA.U !UP0, `(.L_x_68) ;  /* 0x00000001084c7547 */ /* 0x000fea000b800000 */
[----:B------:R-:W-:Y:S05]  /*0110*/  BRA `(.L_x_69) ;  /* 0x0000000000307947 */ /* 0x000fea0003800000 */
.L_x_67:
[----:B------:R-:W0:Y:S01]  /*0120*/  LDC.64 R4, c[0x0][0x460] ;  /* 0x00011800ff047b82 */ /* 0x000e220000000a00 */
[----:B------:R-:W1:Y:S01]  /*0130*/  LDCU.64 UR8, c[0x0][0x468] ;  /* 0x00008d00ff0877ac */ /* 0x000e620008000a00 */
[----:B0-----:R-:W-:-:S05]  /*0140*/  IMAD.WIDE.U32 R4, R2, 0x4, R4 ;  /* 0x0000000402047825 */ /* 0x001fca00078e0004 */
[----:B------:R-:W2:Y:S01]  /*0150*/  LDG.E R42, desc[UR4][R4.64] ;  /* 0x00000004042a7981 */ /* 0x000ea2000c1e1900 */
[----:B-1----:R-:W-:-:S04]  /*0160*/  UISETP.NE.U32.AND UP0, UPT, UR8, URZ, UPT ;  /* 0x000000ff0800728c */ /* 0x002fc8000bf05070 */
[----:B------:R-:W-:Y:S01]  /*0170*/  UISETP.NE.AND.EX UP0, UPT, UR9, URZ, UPT, UP0 ;  /* 0x000000ff0900728c */ /* 0x000fe2000bf05300 */
[----:B--2---:R-:W-:Y:S02]  /*0180*/  LEA R3, R2, R42, 0x6 ;  /* 0x0000002a02037211 */ /* 0x004fe400078e30ff */
[----:B------:R-:W-:Y:S02]  /*0190*/  SHF.R.S32.HI R43, RZ, 0x1f, R42 ;  /* 0x0000001fff2b7819 */ /* 0x000fe4000001142a */
[----:B------:R-:W-:-:S04]  /*01a0*/  SHF.R.S32.HI R6, RZ, 0x1f, R3 ;  /* 0x0000001fff067819 */ /* 0x000fc80000011403 */
[----:B------:R-:W-:-:S04]  /*01b0*/  LEA.HI R3, R6, R3, RZ, 0x6 ;  /* 0x0000000306037211 */ /* 0x000fc800078f30ff */
[----:B------:R-:W-:Y:S01]  /*01c0*/  LOP3.LUT R3, R3, 0xffffffc0, RZ, 0xc0, !PT ;  /* 0xffffffc003037812 */ /* 0x000fe200078ec0ff */
[----:B------:R-:W-:Y:S06]  /*01d0*/  BRA.U !UP0, `(.L_x_70) ;  /* 0x0000000108107547 */ /* 0x000fec000b800000 */
.L_x_69:
[----:B------:R-:W0:Y:S02]  /*01e0*/  LDC.64 R4, c[0x0][0x468] ;  /* 0x00011a00ff047b82 */ /* 0x000e240000000a00 */
[----:B0-----:R-:W-:-:S05]  /*01f0*/  IMAD.WIDE.U32 R4, R2, 0x4, R4 ;  /* 0x0000000402047825 */ /* 0x001fca00078e0004 */
[----:B------:R0:W5:Y:S01]  /*0200*/  LDG.E R53, desc[UR4][R4.64] ;  /* 0x0000000404357981 */ /* 0x000162000c1e1900 */
[----:B------:R-:W-:Y:S05]  /*0210*/  BRA `(.L_x_68) ;  /* 0x0000000000087947 */ /* 0x000fea0003800000 */
.L_x_70:
[----:B------:R-:W2:Y:S02]  /*0220*/  LDG.E R5, desc[UR4][R4.64+0x4] ;  /* 0x0000040404057981 */ /* 0x000ea4000c1e1900 */
[----:B--2---:R-:W-:-:S07]  /*0230*/  IMAD.IADD R53, R5, 0x1, -R42 ;  /* 0x0000000105357824 */ /* 0x004fce00078e0a2a */
.L_x_68:
[----:B0-----:R-:W0:Y:S01]  /*0240*/  S2R R4, SR_TID.X ;  /* 0x0000000000047919 */ /* 0x001e220000002100 */
[----:B------:R-:W-:Y:S01]  /*0250*/  IMAD.SHL.U32 R5, R0, 0x40, RZ ;  /* 0x0000004000057824 */ /* 0x000fe200078e00ff */
[----:B------:R-:W-:-:S04]  /*0260*/  ISETP.NE.AND.EX P0, PT, R7, RZ, PT, P0 ;  /* 0x000000ff0700720c */ /* 0x000fc80003f05300 */
[----:B-----5:R-:W-:-:S13]  /*0270*/  ISETP.GT.AND P1, PT, R53, R5, PT ;  /* 0x000000053500720c */ /* 0x020fda0003f24270 */
[----:B------:R-:W-:Y:S05]  /*0280*/  @!P1 EXIT P0 ;  /* 0x000000000000994d */ /* 0x000fea0000000000 */
[----:B------:R-:W1:Y:S01]  /*0290*/  LDCU UR7, c[0x0][0x38c] ;  /* 0x00007180ff0777ac */ /* 0x000e620008000800 */
[----:B------:R-:W2:Y:S01]  /*02a0*/  LDC.64 R10, c[0x0][0x3a0] ;  /* 0x0000e800ff0a7b82 */ /* 0x000ea20000000a00 */
[----:B0-----:R-:W-:Y:S01]  /*02b0*/  SHF.L.U32 R44, R4, 0x3, RZ ;  /* 0x00000003042c7819 */ /* 0x001fe200000006ff */
[----:B------:R-:W-:Y:S01]  /*02c0*/  IMAD.IADD R7, R53, 0x1, -R5 ;  /* 0x0000000135077824 */ /* 0x000fe200078e0a05 */
[----:B------:R-:W-:Y:S01]  /*02d0*/  SHF.R.U32.HI R6, RZ, 0x4, R4 ;  /* 0x00000004ff067819 */ /* 0x000fe20000011604 */
[----:B------:R-:W-:Y:S01]  /*02e0*/  HFMA2 R45, -RZ, RZ, 0, 0 ;  /* 0x00000000ff2d7431 */ /* 0x000fe200000001ff */
[----:B------:R-:W-:Y:S02]  /*02f0*/  LOP3.LUT R44, R44, 0x78, RZ, 0xc0, !PT ;  /* 0x000000782c2c7812 */ /* 0x000fe400078ec0ff */
[C---:B------:R-:W-:Y:S01]  /*0300*/  IADD3 R34, P4, PT, R6.reuse, R42, RZ ;  /* 0x0000002a06227210 */ /* 0x040fe20007f9e0ff */
[C---:B------:R-:W-:Y:S01]  /*0310*/  VIADD R40, R6.reuse, 0x10 ;  /* 0x0000001006287836 */ /* 0x040fe20000000000 */
[----:B------:R-:W0:Y:S01]  /*0320*/  LDC.64 R14, c[0x0][0x3c0] ;  /* 0x0000f000ff0e7b82 */ /* 0x000e220000000a00 */
[----:B------:R-:W-:-:S02]  /*0330*/  IADD3 R52, PT, PT, R6, 0x30, RZ ;  /* 0x0000003006347810 */ /* 0x000fc40007ffe0ff */
[----:B------:R-:W-:Y:S01]  /*0340*/  IMAD.X R35, RZ, RZ, R43, P4 ;  /* 0x000000ffff237224 */ /* 0x000fe200020e062b */
[----:B------:R-:W-:Y:S01]  /*0350*/  SEL R41, R2, RZ, !P3 ;  /* 0x000000ff02297207 */ /* 0x000fe20005800000 */
[----:B------:R-:W-:Y:S01]  /*0360*/  IMAD.WIDE.U32 R34, R0, 0x40, R34 ;  /* 0x0000004000227825 */ /* 0x000fe200078e0022 */
[----:B-1----:R-:W-:Y:S02]  /*0370*/  ISETP.GE.AND P0, PT, R44, UR7, PT ;  /* 0x000000072c007c0c */ /* 0x002fe4000bf06270 */
[----:B------:R-:W1:Y:S02]  /*0380*/  LDC.64 R22, c[0x0][0x3a8] ;  /* 0x0000ea00ff167b82 */ /* 0x000e640000000a00 */
[-C--:B------:R-:W-:Y:S02]  /*0390*/  ISETP.GE.OR P1, PT, R40, R7.reuse, P0 ;  /* 0x000000072800720c */ /* 0x080fe40000726670 */
[----:B------:R-:W-:Y:S01]  /*03a0*/  ISETP.GE.OR P2, PT, R6, R7, P0 ;  /* 0x000000070600720c */ /* 0x000fe20000746670 */
[----:B--2---:R-:W-:-:S03]  /*03b0*/  IMAD.WIDE.U32 R8, R10, UR6, R44 ;  /* 0x000000060a087c25 */ /* 0x004fc6000f8e002c */
[----:B------:R-:W2:Y:S01]  /*03c0*/  LDC.64 R30, c[0x0][0x3b8] ;  /* 0x0000ee00ff1e7b82 */ /* 0x000ea20000000a00 */
[----:B------:R-:W-:Y:S02]  /*03d0*/  IMAD R9, R11, UR6, R9 ;  /* 0x000000060b097c24 */ /* 0x000fe4000f8e0209 */
[----:B0-----:R-:W-:-:S05]  /*03e0*/  IMAD.WIDE.U32 R12, R14, UR6, R44 ;  /* 0x000000060e0c7c25 */ /* 0x001fca000f8e002c */
[----:B------:R-:W0:Y:S01]  /*03f0*/  LDC.64 R10, c[0x0][0x3c8] ;  /* 0x0000f200ff0a7b82 */ /* 0x000e220000000a00 */
[----:B------:R-:W-:Y:S01]  /*0400*/  @!P1 IADD3 R19, P4, PT, R34, 0x10, RZ ;  /* 0x0000001022139810 */ /* 0x000fe20007f9e0ff */
[----:B------:R-:W-:Y:S01]  /*0410*/  VIADD R45, R6, 0x20 ;  /* 0x00000020062d7836 */ /* 0x000fe20000000000 */
[----:B------:R-:W-:Y:S01]  /*0420*/  @!P1 IADD3 R27, P5, PT, R34, 0x10, RZ ;  /* 0x00000010221b9810 */ /* 0x000fe20007fbe0ff */
[----:B------:R-:W-:-:S04]  /*0430*/  IMAD R13, R15, UR6, R13 ;  /* 0x000000060f0d7c24 */ /* 0x000fc8000f8e020d */
[----:B------:R-:W3:Y:S01]  /*0440*/  @!P1 LDC.64 R36, c[0x0][0x398] ;  /* 0x0000e600ff249b82 */ /* 0x000ee20000000a00 */
[-C--:B------:R-:W-:Y:S01]  /*0450*/  ISETP.GE.OR P3, PT, R45, R7.reuse, P0 ;  /* 0x000000072d00720c */ /* 0x080fe20000766670 */
[----:B-1----:R-:W-:Y:S01]  /*0460*/  IMAD.WIDE.U32 R32, R41, R22, R8 ;  /* 0x0000001629207225 */ /* 0x002fe200078e0008 */
[----:B------:R-:W-:-:S03]  /*0470*/  ISETP.GE.OR P0, PT, R52, R7, P0 ;  /* 0x000000073400720c */ /* 0x000fc60000706670 */
[----:B------:R-:W-:Y:S01]  /*0480*/  @!P1 IMAD.X R9, RZ, RZ, R35, P4 ;  /* 0x000000ffff099224 */ /* 0x000fe200020e0623 */
[----:B------:R-:W-:Y:S01]  /*0490*/  @!P1 MOV R22, R32 ;  /* 0x0000002000169202 */ /* 0x000fe20000000f00 */
[----:B------:R-:W1:Y:S01]  /*04a0*/  @!P2 LDC.64 R20, c[0x0][0x398] ;  /* 0x0000e600ff14ab82 */ /* 0x000e620000000a00 */
[----:B------:R-:W-:Y:S02]  /*04b0*/  IMAD R23, R41, R23, R33 ;  /* 0x0000001729177224 */ /* 0x000fe400078e0221 */
[----:B------:R-:W-:-:S03]  /*04c0*/  @!P2 IMAD.MOV.U32 R8, RZ, RZ, R32 ;  /* 0x000000ffff08a224 */ /* 0x000fc600078e0020 */
[----:B------:R-:W-:Y:S01]  /*04d0*/  @!P3 IMAD.MOV.U32 R59, RZ, RZ, R23 ;  /* 0x000000ffff3bb224 */ /* 0x000fe200078e0017 */
[C---:B------:R-:W-:Y:S01]  /*04e0*/  @!P3 IADD3 R26, P6, PT, R34.reuse, 0x20, RZ ;  /* 0x00000020221ab810 */ /* 0x040fe20007fde0ff */
[C---:B0-----:R-:W-:Y:S01]  /*04f0*/  IMAD.WIDE.U32 R24, R41.reuse, R10, R12 ;  /* 0x0000000a29187225 */ /* 0x041fe200078e000c */
[----:B------:R-:W0:Y:S01]  /*0500*/  LDC.64 R14, c[0x0][0x3b8] ;  /* 0x0000ee00ff0e7b82 */ /* 0x000e220000000a00 */
[C---:B------:R-:W-:Y:S02]  /*0510*/  @!P3 IADD3 R48, P4, PT, R34.reuse, 0x20, RZ ;  /* 0x000000202230b810 */ /* 0x040fe40007f9e0ff */
[----:B------:R-:W-:Y:S01]  /*0520*/  @!P1 IMAD.X R13, RZ, RZ, R35, P5 ;  /* 0x000000ffff0d9224 */ /* 0x000fe200028e0623 */
[----:B------:R-:W-:Y:S01]  /*0530*/  @!P0 IADD3 R55, P5, PT, R34, 0x30, RZ ;  /* 0x0000003022378810 */ /* 0x000fe20007fbe0ff */
[----:B------:R-:W-:Y:S01]  /*0540*/  IMAD R25, R41, R11, R25 ;  /* 0x0000000b29197224 */ /* 0x000fe200078e0219 */
[----:B------:R-:W-:Y:S01]  /*0550*/  @!P3 MOV R58, R32 ;  /* 0x00000020003ab202 */ /* 0x000fe20000000f00 */
[----:B---3--:R-:W-:Y:S01]  /*0560*/  @!P1 IMAD R10, R9, R36, RZ ;  /* 0x00000024090a9224 */ /* 0x008fe200078e02ff */
[----:B------:R-:W3:Y:S01]  /*0570*/  @!P1 LDC.64 R16, c[0x0][0x380] ;  /* 0x0000e000ff109b82 */ /* 0x000ee20000000a00 */
[----:B------:R-:W-:-:S02]  /*0580*/  @!P2 IMAD.MOV.U32 R9, RZ, RZ, R23 ;  /* 0x000000ffff09a224 */ /* 0x000fc400078e0017 */
[----:B------:R-:W-:Y:S02]  /*0590*/  @!P1 IMAD R37, R19, R37, R10 ;  /* 0x0000002513259224 */ /* 0x000fe400078e020a */
[--C-:B------:R-:W-:Y:S02]  /*05a0*/  @!P0 IMAD.MOV.U32 R33, RZ, RZ, R23.reuse ;  /* 0x000000ffff218224 */ /* 0x100fe400078e0017 */
[----:B-1----:R-:W-:Y:S01]  /*05b0*/  @!P2 IMAD R10, R35, R20, RZ ;  /* 0x00000014230aa224 */ /* 0x002fe200078e02ff */
[----:B------:R-:W1:Y:S01]  /*05c0*/  LDC.64 R46, c[0x0][0x3b0] ;  /* 0x0000ec00ff2e7b82 */ /* 0x000e620000000a00 */
[----:B------:R-:W-:-:S04]  /*05d0*/  @!P1 IMAD.WIDE.U32 R22, R19, R36, R22 ;  /* 0x0000002413169225 */ /* 0x000fc800078e0016 */
[-C--:B--2---:R-:W-:Y:S02]  /*05e0*/  @!P1 IMAD R12, R13, R30.reuse, RZ ;  /* 0x0000001e0d0c9224 */ /* 0x084fe400078e02ff */
[----:B------:R-:W-:Y:S01]  /*05f0*/  @!P1 IMAD.WIDE.U32 R18, R27, R30, R24 ;  /* 0x0000001e1b129225 */ /* 0x000fe200078e0018 */
[----:B------:R-:W2:Y:S03]  /*0600*/  @!P0 LDC.64 R38, c[0x0][0x398] ;  /* 0x0000e600ff268b82 */ /* 0x000ea60000000a00 */
[C---:B------:R-:W-:Y:S02]  /*0610*/  @!P2 IMAD R30, R34.reuse, R21, R10 ;  /* 0x00000015221ea224 */ /* 0x040fe400078e020a */
[----:B------:R-:W-:-:S03]  /*0620*/  @!P2 IMAD.WIDE.U32 R20, R34, R20, R8 ;  /* 0x000000142214a225 */ /* 0x000fc600078e0008 */
[----:B------:R-:W4:Y:S01]  /*0630*/  @!P3 LDC.64 R8, c[0x0][0x398] ;  /* 0x0000e600ff08bb82 */ /* 0x000f220000000a00 */
[----:B------:R-:W-:Y:S01]  /*0640*/  @!P1 IMAD R31, R27, R31, R12 ;  /* 0x0000001f1b1f9224 */ /* 0x000fe200078e020c */
[----:B------:R-:W-:Y:S01]  /*0650*/  @!P3 IADD3.X R27, PT, PT, RZ, R35, RZ, P6, !PT ;  /* 0x00000023ff1bb210 */ /* 0x000fe200037fe4ff */
[----:B0-----:R-:W-:Y:S01]  /*0660*/  @!P2 IMAD R29, R35, R14, RZ ;  /* 0x0000000e231da224 */ /* 0x001fe200078e02ff */
[----:B------:R-:W-:Y:S01]  /*0670*/  @!P2 IADD3 R30, PT, PT, R21, R30, RZ ;  /* 0x0000001e151ea210 */ /* 0x000fe20007ffe0ff */
[--C-:B------:R-:W-:Y:S01]  /*0680*/  @!P3 IMAD.X R50, RZ, RZ, R35.reuse, P4 ;  /* 0x000000ffff32b224 */ /* 0x100fe200020e0623 */
[----:B---3--:R-:W-:Y:S01]  /*0690*/  @!P1 LEA R56, P4, R22, R16, 0x1 ;  /* 0x0000001016389211 */ /* 0x008fe200078808ff */
[----:B------:R-:W-:Y:S01]  /*06a0*/  @!P0 IMAD.X R28, RZ, RZ, R35, P5 ;  /* 0x000000ffff1c8224 */ /* 0x000fe200028e0623 */
[----:B------:R-:W0:Y:S01]  /*06b0*/  @!P2 LDC.64 R12, c[0x0][0x380] ;  /* 0x0000e000ff0cab82 */ /* 0x000e220000000a00 */
[----:B------:R-:W-:Y:S01]  /*06c0*/  @!P1 IMAD.IADD R23, R23, 0x1, R37 ;  /* 0x0000000117179824 */ /* 0x000fe200078e0225 */
[----:B-1----:R-:W-:Y:S01]  /*06d0*/  @!P1 LEA R46, P5, R18, R46, 0x1 ;  /* 0x0000002e122e9211 */ /* 0x002fe200078a08ff */
[----:B------:R-:W-:Y:S01]  /*06e0*/  @!P1 IMAD.IADD R16, R19, 0x1, R31 ;  /* 0x0000000113109824 */ /* 0x000fe200078e021f */
[C---:B------:R-:W-:Y:S01]  /*06f0*/  @!P0 IADD3 R49, P6, PT, R34.reuse, 0x30, RZ ;  /* 0x0000003022318810 */ /* 0x040fe20007fde0ff */
[----:B------:R-:W-:Y:S01]  /*0700*/  @!P2 IMAD R29, R34, R15, R29 ;  /* 0x0000000f221da224 */ /* 0x000fe200078e021d */
[----:B------:R-:W-:Y:S01]  /*0710*/  @!P1 LEA.HI.X R57, R22, R17, R23, 0x1, P4 ;  /* 0x0000001116399211 */ /* 0x000fe200020f0c17 */
[----:B------:R-:W-:Y:S01]  /*0720*/  @!P2 IMAD.WIDE.U32 R14, R34, R14, R24 ;  /* 0x0000000e220ea225 */ /* 0x000fe200078e0018 */
[----:B------:R-:W1:Y:S01]  /*0730*/  LDC.64 R10, c[0x0][0x3b0] ;  /* 0x0000ec00ff0a7b82 */ /* 0x000e620000000a00 */
[----:B------:R-:W-:-:S02]  /*0740*/  @!P1 LEA.HI.X R47, R18, R47, R16, 0x1, P5 ;  /* 0x0000002f122f9211 */ /* 0x000fc400028f0c10 */
[----:B------:R-:W-:Y:S01]  /*0750*/  @!P2 IMAD.IADD R29, R15, 0x1, R29 ;  /* 0x000000010f1da824 */ /* 0x000fe200078e021d */
[----:B------:R-:W-:Y:S01]  /*0760*/  @!P0 IADD3.X R51, PT, PT, RZ, R35, RZ, P6, !PT ;  /* 0x00000023ff338210 */ /* 0x000fe200037fe4ff */
[----:B--2---:R-:W-:Y:S02]  /*0770*/  @!P0 IMAD R28, R28, R38, RZ ;  /* 0x000000261c1c8224 */ /* 0x004fe400078e02ff */
[-C--:B----4-:R-:W-:Y:S01]  /*0780*/  @!P3 IMAD R27, R27, R8.reuse, RZ ;  /* 0x000000081b1bb224 */ /* 0x090fe200078e02ff */
[----:B------:R-:W2:Y:S01]  /*0790*/  LDC.64 R34, c[0x0][0x3b0] ;  /* 0x0000ec00ff227b82 */ /* 0x000ea20000000a00 */
[----:B------:R-:W-:-:S04]  /*07a0*/  @!P3 IMAD.WIDE.U32 R58, R26, R8, R58 ;  /* 0x000000081a3ab225 */ /* 0x000fc800078e003a */
[----:B------:R-:W-:Y:S01]  /*07b0*/  @!P3 IMAD R54, R26, R9, R27 ;  /* 0x000000091a36b224 */ /* 0x000fe200078e021b */
[----:B------:R-:W-:Y:S02]  /*07c0*/  CS2R R8, SRZ ;  /* 0x0000000000087805 */ /* 0x000fe4000001ff00 */
[C---:B0-----:R-:W-:Y:S01]  /*07d0*/  @!P2 LEA R18, P4, R20.reuse, R12, 0x1 ;  /* 0x0000000c1412a211 */ /* 0x041fe200078808ff */
[----:B------:R-:W0:Y:S01]  /*07e0*/  LDC.64 R26, c[0x0][0x3b8] ;  /* 0x0000ee00ff1a7b82 */ /* 0x000e220000000a00 */
[----:B------:R-:W-:Y:S02]  /*07f0*/  @!P0 IMAD R39, R55, R39, R28 ;  /* 0x0000002737278224 */ /* 0x000fe400078e021c */
[----:B------:R-:W-:Y:S02]  /*0800*/  @!P2 LEA.HI.X R19, R20, R13, R30, 0x1, P4 ;  /* 0x0000000d1413a211 */ /* 0x000fe400020f0c1e */
[----:B------:R-:W-:Y:S02]  /*0810*/  CS2R R12, SRZ ;  /* 0x00000000000c7805 */ /* 0x000fe4000001ff00 */
[C---:B-1----:R-:W-:Y:S01]  /*0820*/  @!P2 LEA R16, P5, R14.reuse, R10, 0x1 ;  /* 0x0000000a0e10a211 */ /* 0x042fe200078a08ff */
[----:B------:R-:W1:Y:S03]  /*0830*/  LDC.64 R30, c[0x0][0x3b8] ;  /* 0x0000ee00ff1e7b82 */ /* 0x000e660000000a00 */
[----:B------:R-:W-:-:S02]  /*0840*/  @!P2 LEA.HI.X R17, R14, R11, R29, 0x1, P5 ;  /* 0x0000000b0e11a211 */ /* 0x000fc400028f0c1d */
[----:B------:R-:W-:Y:S02]  /*0850*/  CS2R R10, SRZ ;  /* 0x00000000000a7805 */ /* 0x000fe4000001ff00 */
[----:B------:R-:W-:Y:S01]  /*0860*/  CS2R R14, SRZ ;  /* 0x00000000000e7805 */ /* 0x000fe2000001ff00 */
[----:B------:R-:W3:Y:S01]  /*0870*/  @!P3 LDC.64 R28, c[0x0][0x380] ;  /* 0x0000e000ff1cbb82 */ /* 0x000ee20000000a00 */
[----:B------:R-:W-:Y:S02]  /*0880*/  @!P0 IMAD.WIDE.U32 R60, R55, R38, R32 ;  /* 0x00000026373c8225 */ /* 0x000fe400078e0020 */
[----:B------:R4:W2:Y:S01]  /*0890*/  @!P2 LDG.E.128 R8, desc[UR4][R18.64] ;  /* 0x000000041208a981 */ /* 0x0008a2000c1e1d00 */
[----:B------:R-:W-:-:S04]  /*08a0*/  CS2R R20, SRZ ;  /* 0x0000000000147805 */ /* 0x000fc8000001ff00 */
[----:B------:R-:W1:Y:S01]  /*08b0*/  @!P0 LDC.64 R36, c[0x0][0x380] ;  /* 0x0000e000ff248b82 */ /* 0x000e620000000a00 */
[----:B------:R4:W2:Y:S01]  /*08c0*/  @!P2 LDG.E.128 R12, desc[UR4][R16.64] ;  /* 0x00000004100ca981 */ /* 0x0008a2000c1e1d00 */
[----:B------:R-:W-:Y:S02]  /*08d0*/  CS2R R22, SRZ ;  /* 0x0000000000167805 */ /* 0x000fe4000001ff00 */
[----:B----4-:R-:W-:-:S04]  /*08e0*/  CS2R R18, SRZ ;  /* 0x0000000000127805 */ /* 0x010fc8000001ff00 */
[----:B------:R-:W4:Y:S01]  /*08f0*/  LDC.64 R32, c[0x0][0x3b0] ;  /* 0x0000ec00ff207b82 */ /* 0x000f220000000a00 */
[----:B------:R3:W4:Y:S01]  /*0900*/  @!P1 LDG.E.128 R20, desc[UR4][R46.64] ;  /* 0x000000042e149981 */ /* 0x000722000c1e1d00 */
[----:B------:R-:W-:Y:S01]  /*0910*/  CS2R R16, SRZ ;  /* 0x0000000000107805 */ /* 0x000fe2000001ff00 */
[----:B0-----:R-:W-:-:S05]  /*0920*/  @!P3 IMAD R50, R50, R26, RZ ;  /* 0x0000001a3232b224 */ /* 0x001fca00078e02ff */
[----:B------:R0:W4:Y:S01]  /*0930*/  @!P1 LDG.E.128 R16, desc[UR4][R56.64] ;  /* 0x0000000438109981 */ /* 0x000122000c1e1d00 */
[----:B------:R-:W-:Y:S01]  /*0940*/  @!P3 IMAD.IADD R54, R59, 0x1, R54 ;  /* 0x000000013b36b824 */ /* 0x000fe200078e0236 */
[----:B---3--:R-:W-:Y:S01]  /*0950*/  @!P3 LEA R46, P1, R58, R28, 0x1 ;  /* 0x0000001c3a2eb211 */ /* 0x008fe200078208ff */
[C---:B------:R-:W-:Y:S01]  /*0960*/  @!P3 IMAD R27, R48.reuse, R27, R50 ;  /* 0x0000001b301bb224 */ /* 0x040fe200078e0232 */
[----:B0-----:R-:W-:Y:S01]  /*0970*/  @!P0 MOV R56, R24 ;  /* 0x0000001800388202 */ /* 0x001fe20000000f00 */
[--C-:B------:R-:W-:Y:S02]  /*0980*/  @!P0 IMAD.MOV.U32 R57, RZ, RZ, R25.reuse ;  /* 0x000000ffff398224 */ /* 0x100fe400078e0019 */
[----:B------:R-:W-:-:S04]  /*0990*/  @!P3 IMAD.WIDE.U32 R24, R48, R26, R24 ;  /* 0x0000001a3018b225 */ /* 0x000fc800078e0018 */
[-C--:B-1----:R-:W-:Y:S01]  /*09a0*/  @!P0 IMAD R26, R51, R30.reuse, RZ ;  /* 0x0000001e331a8224 */ /* 0x082fe200078e02ff */
[----:B------:R-:W-:Y:S01]  /*09b0*/  @!P3 LEA.HI.X R47, R58, R29, R54, 0x1, P1 ;  /* 0x0000001d3a2fb211 */ /* 0x000fe200008f0c36 */
[----:B------:R-:W-:Y:S01]  /*09c0*/  @!P0 IMAD.WIDE.U32 R56, R49, R30, R56 ;  /* 0x0000001e31388225 */ /* 0x000fe200078e0038 */
[----:B------:R-:W-:-:S03]  /*09d0*/  @!P0 LEA R50, P1, R60, R36, 0x1 ;  /* 0x000000243c328211 */ /* 0x000fc600078208ff */
[----:B------:R-:W-:Y:S01]  /*09e0*/  @!P0 IMAD R31, R49, R31, R26 ;  /* 0x0000001f311f8224 */ /* 0x000fe200078e021a */
[----:B------:R-:W-:Y:S01]  /*09f0*/  @!P3 IADD3 R27, PT, PT, R25, R27, RZ ;  /* 0x0000001b191bb210 */ /* 0x000fe20007ffe0ff */
[----:B------:R-:W-:Y:S01]  /*0a00*/  @!P0 IMAD.IADD R39, R61, 0x1, R39 ;  /* 0x000000013d278824 */ /* 0x000fe200078e0227 */
[----:B--2---:R-:W-:Y:S01]  /*0a10*/  @!P3 LEA R34, P2, R24, R34, 0x1 ;  /* 0x000000221822b211 */ /* 0x004fe200078408ff */
[----:B------:R-:W-:Y:S01]  /*0a20*/  @!P0 IMAD.IADD R36, R57, 0x1, R31 ;  /* 0x0000000139248824 */ /* 0x000fe200078e021f */
[----:B------:R-:W-:Y:S02]  /*0a30*/  CS2R R28, SRZ ;  /* 0x00000000001c7805 */ /* 0x000fe4000001ff00 */
[----:B------:R-:W-:Y:S02]  /*0a40*/  CS2R R30, SRZ ;  /* 0x00000000001e7805 */ /* 0x000fe4000001ff00 */
[----:B------:R-:W-:Y:S02]  /*0a50*/  @!P0 LEA.HI.X R51, R60, R37, R39, 0x1, P1 ;  /* 0x000000253c338211 */ /* 0x000fe400008f0c27 */
[----:B------:R-:W-:-:S02]  /*0a60*/  @!P3 LEA.HI.X R35, R24, R35, R27, 0x1, P2 ;  /* 0x000000231823b211 */ /* 0x000fc400010f0c1b */
[C---:B----4-:R-:W-:Y:S02]  /*0a70*/  @!P0 LEA R48, P1, R56.reuse, R32, 0x1 ;  /* 0x0000002038308211 */ /* 0x050fe400078208ff */
[----:B------:R-:W-:Y:S02]  /*0a80*/  CS2R R24, SRZ ;  /* 0x0000000000187805 */ /* 0x000fe4000001ff00 */
[----:B------:R-:W-:Y:S01]  /*0a90*/  CS2R R26, SRZ ;  /* 0x00000000001a7805 */ /* 0x000fe2000001ff00 */
[----:B------:R0:W2:Y:S01]  /*0aa0*/  @!P3 LDG.E.128 R28, desc[UR4][R34.64] ;  /* 0x00000004221cb981 */ /* 0x0000a2000c1e1d00 */
[----:B------:R-:W-:Y:S02]  /*0ab0*/  @!P0 LEA.HI.X R49, R56, R33, R36, 0x1, P1 ;  /* 0x0000002138318211 */ /* 0x000fe400008f0c24 */
[----:B------:R-:W-:Y:S02]  /*0ac0*/  CS2R R32, SRZ ;  /* 0x0000000000207805 */ /* 0x000fe4000001ff00 */
[----:B------:R-:W-:-:S02]  /*0ad0*/  CS2R R36, SRZ ;  /* 0x0000000000247805 */ /* 0x000fc4000001ff00 */
[----:B------:R-:W-:Y:S01]  /*0ae0*/  CS2R R38, SRZ ;  /* 0x0000000000267805 */ /* 0x000fe2000001ff00 */
[----:B------:R1:W3:Y:S01]  /*0af0*/  @!P3 LDG.E.128 R24, desc[UR4][R46.64] ;  /* 0x000000042e18b981 */ /* 0x0002e2000c1e1d00 */
[----:B0-----:R-:W-:-:S04]  /*0b00*/  CS2R R34, SRZ ;  /* 0x0000000000227805 */ /* 0x001fc8000001ff00 */
[----:B------:R0:W4:Y:S01]  /*0b10*/  @!P0 LDG.E.128 R36, desc[UR4][R48.64] ;  /* 0x0000000430248981 */ /* 0x000122000c1e1d00 */
[----:B-1----:R-:W1:Y:S03]  /*0b20*/  LDC.64 R46, c[0x0][0x400] ;  /* 0x00010000ff2e7b82 */ /* 0x002e660000000a00 */
[----:B------:R0:W4:Y:S01]  /*0b30*/  @!P0 LDG.E.128 R32, desc[UR4][R50.64] ;  /* 0x0000000432208981 */ /* 0x000122000c1e1d00 */
[----:B------:R-:W-:-:S04]  /*0b40*/  ISETP.GE.AND P0, PT, R4, R7, PT ;  /* 0x000000070400720c */ /* 0x000fc80003f06270 */
[----:B------:R-:W-:Y:S01]  /*0b50*/  ISETP.GT.U32.OR P0, PT, R4, 0x3f, P0 ;  /* 0x0000003f0400780c */ /* 0x000fe20000704470 */
[----:B0-----:R-:W0:-:S12]  /*0b60*/  LDC.64 R48, c[0x0][0x408] ;  /* 0x00010200ff307b82 */ /* 0x001e180000000a00 */
[----:B------:R-:W-:Y:S01]  /*0b70*/  @!P0 IMAD.IADD R55, R5, 0x1, R4 ;  /* 0x0000000105378824 */ /* 0x000fe200078e0204 */
[----:B------:R-:W0:Y:S04]  /*0b80*/  @!P0 LDC.64 R50, c[0x0][0x3f8] ;  /* 0x0000fe00ff328b82 */ /* 0x000e280000000a00 */
[----:B------:R-:W-:-:S04]  /*0b90*/  @!P0 IADD3 R42, P1, PT, R55, R42, RZ ;  /* 0x0000002a372a8210 */ /* 0x000fc80007f3e0ff */
[----:B------:R-:W-:-:S03]  /*0ba0*/  @!P0 IADD3.X R43, PT, PT, RZ, R43, RZ, P1, !PT ;  /* 0x0000002bff2b8210 */ /* 0x000fc60000ffe4ff */
[----:B-1----:R-:W-:-:S04]  /*0bb0*/  @!P0 IMAD.WIDE.U32 R42, R46, UR6, R42 ;  /* 0x000000062e2a8c25 */ /* 0x002fc8000f8e002a */
[----:B------:R-:W-:Y:S02]  /*0bc0*/  @!P0 IMAD R43, R47, UR6, R43 ;  /* 0x000000062f2b8c24 */ /* 0x000fe4000f8e022b */
[----:B0-----:R-:W-:-:S04]  /*0bd0*/  @!P0 IMAD.WIDE.U32 R42, R41, R48, R42 ;  /* 0x00000030292a8225 */ /* 0x001fc800078e002a */
[----:B------:R-:W-:Y:S01]  /*0be0*/  @!P0 IMAD R49, R41, R49, R43 ;  /* 0x0000003129318224 */ /* 0x000fe200078e022b */
[----:B------:R-:W-:-:S04]  /*0bf0*/  @!P0 LEA R50, P1, R42, R50, 0x2 ;  /* 0x000000322a328211 */ /* 0x000fc800078210ff */
[----:B------:R-:W-:Y:S01]  /*0c00*/  @!P0 LEA.HI.X R51, R42, R51, R49, 0x2, P1 ;  /* 0x000000332a338211 */ /* 0x000fe200008f1431 */
[----:B------:R-:W-:-:S06]  /*0c10*/  IMAD.MOV.U32 R49, RZ, RZ, 0x7f800000 ;  /* 0x7f800000ff317424 */ /* 0x000fcc00078e00ff */
[----:B------:R0:W5:Y:S01]  /*0c20*/  @!P0 LDG.E R49, desc[UR4][R50.64] ;  /* 0x0000000432318981 */ /* 0x000162000c1e1900 */
[C---:B------:R-:W-:Y:S01]  /*0c30*/  LOP3.LUT R47, R8.reuse, 0xffff0000, RZ, 0xc0, !PT ;  /* 0xffff0000082f7812 */ /* 0x040fe200078ec0ff */
[----:B------:R-:W-:Y:S01]  /*0c40*/  IMAD.U32 R42, R8, 0x10000, RZ ;  /* 0x00010000082a7824 */ /* 0x000fe200078e00ff */
[C---:B------:R-:W-:Y:S02]  /*0c50*/  LOP3.LUT R48, R12.reuse, 0xffff0000, RZ, 0xc0, !PT ;  /* 0xffff00000c307812 */ /* 0x040fe400078ec0ff */
[----:B------:R-:W-:-:S03]  /*0c60*/  SHF.L.U32 R55, R12, 0x10, RZ ;  /* 0x000000100c377819 */ /* 0x000fc600000006ff */
[----:B------:R-:W-:Y:S01]  /*0c70*/  FMUL.FTZ R59, R47, R48 ;  /* 0x000000302f3b7220 */ /* 0x000fe20000410000 */
[C---:B------:R-:W-:Y:S01]  /*0c80*/  IMAD.U32 R48, R14.reuse, 0x10000, RZ ;  /* 0x000100000e307824 */ /* 0x040fe200078e00ff */
[----:B------:R-:W-:Y:S02]  /*0c90*/  LOP3.LUT R47, R14, 0xffff0000, RZ, 0xc0, !PT ;  /* 0xffff00000e2f7812 */ /* 0x000fe400078ec0ff */
[----:B------:R-:W-:Y:S01]  /*0ca0*/  LOP3.LUT R57, R20, 0xffff0000, RZ, 0xc0, !PT ;  /* 0xffff000014397812 */ /* 0x000fe200078ec0ff */
[----:B0-----:R-:W-:Y:S01]  /*0cb0*/  IMAD.U32 R51, R13, 0x10000, RZ ;  /* 0x000100000d337824 */ /* 0x001fe200078e00ff */
[----:B------:R-:W-:Y:S01]  /*0cc0*/  SHF.L.U32 R8, R9, 0x10, RZ ;  /* 0x0000001009087819 */ /* 0x000fe200000006ff */
[----:B------:R-:W-:Y:S01]  /*0cd0*/  FFMA.FTZ R55, R42, R55, R59 ;  /* 0x000000372a377223 */ /* 0x000fe2000001003b */
[----:B------:R-:W-:Y:S02]  /*0ce0*/  LOP3.LUT R50, R13, 0xffff0000, RZ, 0xc0, !PT ;  /* 0xffff00000d327812 */ /* 0x000fe400078ec0ff */
[C---:B------:R-:W-:Y:S01]  /*0cf0*/  LOP3.LUT R14, R16.reuse, 0xffff0000, RZ, 0xc0, !PT ;  /* 0xffff0000100e7812 */ /* 0x040fe200078ec0ff */
[----:B------:R-:W-:Y:S01]  /*0d00*/  IMAD.U32 R16, R16, 0x10000, RZ ;  /* 0x0001000010107824 */ /* 0x000fe200078e00ff */
[----:B------:R-:W-:-:S02]  /*0d10*/  SHF.L.U32 R13, R15, 0x10, RZ ;  /* 0x000000100f0d7819 */ /* 0x000fc400000006ff */
[----:B------:R-:W-:Y:S01]  /*0d20*/  LOP3.LUT R12, R15, 0xffff0000, RZ, 0xc0, !PT ;  /* 0xffff00000f0c7812 */ /* 0x000fe200078ec0ff */
[----:B------:R-:W-:Y:S02]  /*0d30*/  IMAD.U32 R15, R20, 0x10000, RZ ;  /* 0x00010000140f7824 */ /* 0x000fe400078e00ff */
[----:B------:R-:W-:Y:S01]  /*0d40*/  FMUL.FTZ R57, R14, R57 ;  /* 0x000000390e397220 */ /* 0x000fe20000410000 */
[----:B------:R-:W-:Y:S01]  /*0d50*/  LOP3.LUT R43, R9, 0xffff0000, RZ, 0xc0, !PT ;  /* 0xffff0000092b7812 */ /* 0x000fe200078ec0ff */
[----:B------:R-:W-:Y:S01]  /*0d60*/  FFMA.FTZ R14, R8, R51, R55 ;  /* 0x00000033080e7223 */ /* 0x000fe20000010037 */
[----:B------:R-:W-:Y:S01]  /*0d70*/  SHF.L.U32 R8, R17, 0x10, RZ ;  /* 0x0000001011087819 */ /* 0x000fe200000006ff */
[----:B------:R-:W-:Y:S02]  /*0d80*/  IMAD.U32 R51, R21, 0x10000, RZ ;  /* 0x0001000015337824 */ /* 0x000fe400078e00ff */
[----:B------:R-:W-:Y:S01]  /*0d90*/  FFMA.FTZ R15, R16, R15, R57 ;  /* 0x0000000f100f7223 */ /* 0x000fe20000010039 */
[----:B------:R-:W-:-:S02]  /*0da0*/  IMAD.U32 R9, R10, 0x10000, RZ ;  /* 0x000100000a097824 */ /* 0x000fc400078e00ff */
[----:B------:R-:W-:Y:S01]  /*0db0*/  FFMA.FTZ R50, R43, R50, R14 ;  /* 0x000000322b327223 */ /* 0x000fe2000001000e */
[----:B------:R-:W-:Y:S01]  /*0dc0*/  LOP3.LUT R17, R17, 0xffff0000, RZ, 0xc0, !PT ;  /* 0xffff000011117812 */ /* 0x000fe200078ec0ff */
[----:B------:R-:W-:Y:S01]  /*0dd0*/  FFMA.FTZ R16, R8, R51, R15 ;  /* 0x0000003308107223 */ /* 0x000fe2000001000f */
[----:B------:R-:W-:Y:S01]  /*0de0*/  LOP3.LUT R14, R21, 0xffff0000, RZ, 0xc0, !PT ;  /* 0xffff0000150e7812 */ /* 0x000fe200078ec0ff */
[----:B------:R-:W-:Y:S01]  /*0df0*/  FFMA.FTZ R15, R9, R48, R50 ;  /* 0x00000030090f7223 */ /* 0x000fe20000010032 */
[----:B------:R-:W-:Y:S01]  /*0e00*/  LOP3.LUT R46, R10, 0xffff0000, RZ, 0xc0, !PT ;  /* 0xffff00000a2e7812 */ /* 0x000fe200078ec0ff */
[----:B------:R-:W-:Y:S01]  /*0e10*/  IMAD.U32 R8, R18, 0x10000, RZ ;  /* 0x0001000012087824 */ /* 0x000fe200078e00ff */
[----:B------:R-:W-:Y:S01]  /*0e20*/  SHF.L.U32 R9, R22, 0x10, RZ ;  /* 0x0000001016097819 */ /* 0x000fe200000006ff */
[----:B------:R-:W-:Y:S01]  /*0e30*/  FFMA.FTZ R17, R17, R14, R16 ;  /* 0x0000000e11117223 */ /* 0x000fe20000010010 */
[C---:B------:R-:W-:Y:S02]  /*0e40*/  IMAD.U32 R10, R11.reuse, 0x10000, RZ ;  /* 0x000100000b0a7824 */ /* 0x040fe400078e00ff */
[----:B------:R-:W-:Y:S01]  /*0e50*/  FFMA.FTZ R47, R46, R47, R15 ;  /* 0x0000002f2e2f7223 */ /* 0x000fe2000001000f */
[----:B------:R-:W-:Y:S01]  /*0e60*/  LOP3.LUT R18, R18, 0xffff0000, RZ, 0xc0, !PT ;  /* 0xffff000012127812 */ /* 0x000fe200078ec0ff */
[----:B------:R-:W-:Y:S01]  /*0e70*/  FFMA.FTZ R17, R8, R9, R17 ;  /* 0x0000000908117223 */ /* 0x000fe20000010011 */
[----:B------:R-:W-:Y:S01]  /*0e80*/  LOP3.LUT R15, R22, 0xffff0000, RZ, 0xc0, !PT ;  /* 0xffff0000160f7812 */ /* 0x000fe200078ec0ff */
[----:B------:R-:W-:Y:S01]  /*0e90*/  FFMA.FTZ R8, R10, R13, R47 ;  /* 0x0000000d0a087223 */ /* 0x000fe2000001002f */
[----:B------:R-:W-:-:S03]  /*0ea0*/  LOP3.LUT R11, R11, 0xffff0000, RZ, 0xc0, !PT ;  /* 0xffff00000b0b7812 */ /* 0x000fc600078ec0ff */
[----:B------:R-:W-:Y:S01]  /*0eb0*/  FFMA.FTZ R15, R18, R15, R17 ;  /* 0x0000000f120f7223 */ /* 0x000fe20000010011 */
[----:B------:R-:W-:Y:S02]  /*0ec0*/  IMAD.U32 R9, R23, 0x10000, RZ ;  /* 0x0001000017097824 */ /* 0x000fe400078e00ff */
[----:B------:R-:W-:Y:S01]  /*0ed0*/  FFMA.FTZ R11, R11, R12, R8 ;  /* 0x0000000c0b0b7223 */ /* 0x000fe20000010008 */
[----:B------:R-:W-:Y:S02]  /*0ee0*/  LOP3.LUT R8, R23, 0xffff0000, RZ, 0xc0, !PT ;  /* 0xffff000017087812 */ /* 0x000fe400078ec0ff */
[----:B--2---:R-:W-:Y:S02]  /*0ef0*/  LOP3.LUT R21, R28, 0xffff0000, RZ, 0xc0, !PT ;  /* 0xffff00001c157812 */ /* 0x004fe400078ec0ff */
[C---:B---3--:R-:W-:Y:S02]  /*0f00*/  SHF.L.U32 R17, R24.reuse, 0x10, RZ ;  /* 0x0000001018117819 */ /* 0x048fe400000006ff */
[----:B------:R-:W-:Y:S01]  /*0f10*/  LOP3.LUT R24, R24, 0xffff0000, RZ, 0xc0, !PT ;  /* 0xffff000018187812 */ /* 0x000fe200078ec0ff */
[----:B------:R-:W-:Y:S01]  /*0f20*/  IMAD.U32 R22, R28, 0x10000, RZ ;  /* 0x000100001c167824 */ /* 0x000fe200078e00ff */
[----:B----4-:R-:W-:-:S03]  /*0f30*/  LOP3.LUT R23, R36, 0xffff0000, RZ, 0xc0, !PT ;  /* 0xffff000024177812 */ /* 0x010fc600078ec0ff */
[----:B------:R-:W-:Y:S01]  /*0f40*/  FMUL.FTZ R24, R24, R21 ;  /* 0x0000001518187220 */ /* 0x000fe20000410000 */
[----:B------:R-:W-:Y:S01]  /*0f50*/  LOP3.LUT R18, R32, 0xffff0000, RZ, 0xc0, !PT ;  /* 0xffff000020127812 */ /* 0x000fe200078ec0ff */
[C---:B------:R-:W-:Y:S01]  /*0f60*/  IMAD.U32 R43, R29.reuse, 0x10000, RZ ;  /* 0x000100001d2b7824 */ /* 0x040fe200078e00ff */
[----:B------:R-:W-:Y:S01]  /*0f70*/  LOP3.LUT R28, R29, 0xffff0000, RZ, 0xc0, !PT ;  /* 0xffff00001d1c7812 */ /* 0x000fe200078ec0ff */
[----:B------:R-:W-:Y:S01]  /*0f80*/  IMAD.U32 R21, R36, 0x10000, RZ ;  /* 0x0001000024157824 */ /* 0x000fe200078e00ff */
[----:B------:R-:W-:Y:S01]  /*0f90*/  SHF.L.U32 R32, R32, 0x10, RZ ;  /* 0x0000001020207819 */ /* 0x000fe200000006ff */
[----:B------:R-:W-:Y:S01]  /*0fa0*/  FMUL.FTZ R29, R18, R23 ;  /* 0x00000017121d7220 */ /* 0x000fe20000410000 */
[----:B------:R-:W-:Y:S02]  /*0fb0*/  IMAD.U32 R20, R25, 0x10000, RZ ;  /* 0x0001000019147824 */ /* 0x000fe400078e00ff */
[----:B------:R-:W-:Y:S01]  /*0fc0*/  FFMA.FTZ R23, R17, R22, R24 ;  /* 0x0000001611177223 */ /* 0x000fe20000010018 */
[----:B------:R-:W-:Y:S01]  /*0fd0*/  SHF.L.U32 R17, R33, 0x10, RZ ;  /* 0x0000001021117819 */ /* 0x000fe200000006ff */
[----:B------:R-:W-:-:S02]  /*0fe0*/  IMAD.U32 R18, R37, 0x10000, RZ ;  /* 0x0001000025127824 */ /* 0x000fc400078e00ff */
[----:B------:R-:W-:Y:S01]  /*0ff0*/  FFMA.FTZ R32, R32, R21, R29 ;  /* 0x0000001520207223 */ /* 0x000fe2000001001d */
[----:B------:R-:W-:Y:S01]  /*1000*/  LOP3.LUT R25, R25, 0xffff0000, RZ, 0xc0, !PT ;  /* 0xffff000019197812 */ /* 0x000fe200078ec0ff */
[----:B------:R-:W-:Y:S01]  /*1010*/  FFMA.FTZ R22, R20, R43, R23 ;  /* 0x0000002b14167223 */ /* 0x000fe20000010017 */
[----:B------:R-:W-:Y:S01]  /*1020*/  LOP3.LUT R33, R33, 0xffff0000, RZ, 0xc0, !PT ;  /* 0xffff000021217812 */ /* 0x000fe200078ec0ff */
[----:B------:R-:W-:Y:S01]  /*1030*/  IMAD.U32 R10, R19, 0x10000, RZ ;  /* 0x00010000130a7824 */ /* 0x000fe200078e00ff */
[----:B------:R-:W-:Y:S01]  /*1040*/  LOP3.LUT R20, R37, 0xffff0000, RZ, 0xc0, !PT ;  /* 0xffff000025147812 */ /* 0x000fe200078ec0ff */
[----:B------:R-:W-:Y:S01]  /*1050*/  FFMA.FTZ R32, R17, R18, R32 ;  /* 0x0000001211207223 */ /* 0x000fe20000010020 */
[----:B------:R-:W-:Y:S01]  /*1060*/  SHF.L.U32 R16, R30, 0x10, RZ ;  /* 0x000000101e107819 */ /* 0x000fe200000006ff */
[----:B------:R-:W-:Y:S02]  /*1070*/  IMAD.U32 R13, R26, 0x10000, RZ ;  /* 0x000100001a0d7824 */ /* 0x000fe400078e00ff */
[----:B------:R-:W-:Y:S01]  /*1080*/  FFMA.FTZ R22, R25, R28, R22 ;  /* 0x0000001c19167223 */ /* 0x000fe20000010016 */
[----:B------:R-:W-:Y:S01]  /*1090*/  SHF.L.U32 R17, R34, 0x10, RZ ;  /* 0x0000001022117819 */ /* 0x000fe200000006ff */
[----:B------:R-:W-:Y:S01]  /*10a0*/  FFMA.FTZ R10, R10, R9, R15 ;  /* 0x000000090a0a7223 */ /* 0x000fe2000001000f */
[----:B------:R-:W-:-:S02]  /*10b0*/  IMAD.U32 R18, R38, 0x10000, RZ ;  /* 0x0001000026127824 */ /* 0x000fc400078e00ff */
[----:B------:R-:W-:Y:S01]  /*10c0*/  FFMA.FTZ R20, R33, R20, R32 ;  /* 0x0000001421147223 */ /* 0x000fe20000010020 */
[----:B------:R-:W-:Y:S01]  /*10d0*/  LOP3.LUT R26, R26, 0xffff0000, RZ, 0xc0, !PT ;  /* 0xffff00001a1a7812 */ /* 0x000fe200078ec0ff */
[----:B------:R-:W-:Y:S01]  /*10e0*/  FFMA.FTZ R13, R13, R16, R22 ;  /* 0x000000100d0d7223 */ /* 0x000fe20000010016 */
[----:B------:R-:W-:Y:S01]  /*10f0*/  LOP3.LUT R15, R30, 0xffff0000, RZ, 0xc0, !PT ;  /* 0xffff00001e0f7812 */ /* 0x000fe200078ec0ff */
[----:B------:R-:W-:Y:S01]  /*1100*/  FFMA.FTZ R17, R17, R18, R20 ;  /* 0x0000001211117223 */ /* 0x000fe20000010014 */
[----:B------:R-:W-:Y:S02]  /*1110*/  LOP3.LUT R34, R34, 0xffff0000, RZ, 0xc0, !PT ;  /* 0xffff000022227812 */ /* 0x000fe400078ec0ff */
[----:B------:R-:W-:Y:S01]  /*1120*/  LOP3.LUT R21, R38, 0xffff0000, RZ, 0xc0, !PT ;  /* 0xffff000026157812 */ /* 0x000fe200078ec0ff */
        /* <DEDUP_REMOVED lines=8> */
[----:B------:R-:W-:Y:S02]  /*11b0*/  LOP3.LUT R27, R27, 0xffff0000, RZ, 0xc0, !PT ;  /* 0xffff00001b1b7812 */ /* 0x000fe400078ec0ff */
[----:B------:R-:W-:Y:S01]  /*11c0*/  LOP3.LUT R12, R31, 0xffff0000, RZ, 0xc0, !PT ;  /* 0xffff00001f0c7812 */ /* 0x000fe200078ec0ff */
[----:B------:R-:W-:Y:S01]  /*11d0*/  FFMA.FTZ R16, R13, R16, R34 ;  /* 0x000000100d107223 */ /* 0x000fe20000010022 */
[----:B------:R-:W-:Y:S02]  /*11e0*/  LOP3.LUT R35, R35, 0xffff0000, RZ, 0xc0, !PT ;  /* 0xffff000023237812 */ /* 0x000fe400078ec0ff */
[----:B------:R-:W-:Y:S01]  /*11f0*/  LOP3.LUT R14, R39, 0xffff0000, RZ, 0xc0, !PT ;  /* 0xffff0000270e7812 */ /* 0x000fe200078ec0ff */
[----:B------:R-:W-:Y:S01]  /*1200*/  FFMA.FTZ R10, R19, R8, R10 ;  /* 0x00000008130a7223 */ /* 0x000fe2000001000a */
[----:B------:R-:W-:Y:S01]  /*1210*/  FFMA.FTZ R26, R27, R12, R26 ;  /* 0x0000000c1b1a7223 */ /* 0x000fe2000001001a */
[----:B------:R-:W0:Y:S02]  /*1220*/  SHFL.BFLY PT, R8, R11, 0x8, 0x1f ;  /* 0x0d001f000b087f89 */ /* 0x000e2400000e0000 */
[----:B------:R-:W-:-:S02]  /*1230*/  FFMA.FTZ R16, R35, R14, R16 ;  /* 0x0000000e23107223 */ /* 0x000fc40000010010 */
[----:B------:R-:W1:Y:S04]  /*1240*/  SHFL.BFLY PT, R9, R10, 0x8, 0x1f ;  /* 0x0d001f000a097f89 */ /* 0x000e6800000e0000 */
[----:B------:R-:W2:Y:S04]  /*1250*/  SHFL.BFLY PT, R13, R26, 0x8, 0x1f ;  /* 0x0d001f001a0d7f89 */ /* 0x000ea800000e0000 */
[----:B------:R-:W3:Y:S01]  /*1260*/  SHFL.BFLY PT, R17, R16, 0x8, 0x1f ;  /* 0x0d001f0010117f89 */ /* 0x000ee200000e0000 */
[----:B0-----:R-:W-:Y:S01]  /*1270*/  FADD.FTZ R8, R11, R8 ;  /* 0x000000080b087221 */ /* 0x001fe20000010000 */
[----:B-1----:R-:W-:-:S04]  /*1280*/  FADD.FTZ R12, R10, R9 ;  /* 0x000000090a0c7221 */ /* 0x002fc80000010000 */
[----:B------:R-:W0:Y:S01]  /*1290*/  SHFL.BFLY PT, R9, R8, 0x4, 0x1f ;  /* 0x0c801f0008097f89 */ /* 0x000e2200000e0000 */
[----:B--2---:R-:W-:Y:S01]  /*12a0*/  FADD.FTZ R15, R26, R13 ;  /* 0x0000000d1a0f7221 */ /* 0x004fe20000010000 */
[----:B---3--:R-:W-:-:S04]  /*12b0*/  FADD.FTZ R17, R16, R17 ;  /* 0x0000001110117221 */ /* 0x008fc80000010000 */
[----:B------:R-:W1:Y:S04]  /*12c0*/  SHFL.BFLY PT, R14, R15, 0x4, 0x1f ;  /* 0x0c801f000f0e7f89 */ /* 0x000e6800000e0000 */
[----:B------:R-:W2:Y:S04]  /*12d0*/  SHFL.BFLY PT, R13, R12, 0x4, 0x1f ;  /* 0x0c801f000c0d7f89 */ /* 0x000ea800000e0000 */
[----:B------:R-:W3:Y:S01]  /*12e0*/  SHFL.BFLY PT, R18, R17, 0x4, 0x1f ;  /* 0x0c801f0011127f89 */ /* 0x000ee200000e0000 */
[----:B0-----:R-:W-:-:S05]  /*12f0*/  FADD.FTZ R9, R8, R9 ;  /* 0x0000000908097221 */ /* 0x001fca0000010000 */
[----:B------:R-:W0:Y:S01]  /*1300*/  SHFL.BFLY PT, R10, R9, 0x2, 0x1f ;  /* 0x0c401f00090a7f89 */ /* 0x000e2200000e0000 */
[----:B-1----:R-:W-:Y:S01]  /*1310*/  FADD.FTZ R16, R15, R14 ;  /* 0x0000000e0f107221 */ /* 0x002fe20000010000 */
[----:B--2---:R-:W-:Y:S01]  /*1320*/  FADD.FTZ R11, R12, R13 ;  /* 0x0000000d0c0b7221 */ /* 0x004fe20000010000 */
[----:B---3--:R-:W-:-:S03]  /*1330*/  FADD.FTZ R18, R17, R18 ;  /* 0x0000001211127221 */ /* 0x008fc60000010000 */
[----:B------:R-:W1:Y:S04]  /*1340*/  SHFL.BFLY PT, R13, R16, 0x2, 0x1f ;  /* 0x0c401f00100d7f89 */ /* 0x000e6800000e0000 */
[----:B------:R-:W2:Y:S04]  /*1350*/  SHFL.BFLY PT, R14, R11, 0x2, 0x1f ;  /* 0x0c401f000b0e7f89 */ /* 0x000ea800000e0000 */
[----:B------:R-:W3:Y:S01]  /*1360*/  SHFL.BFLY PT, R19, R18, 0x2, 0x1f ;  /* 0x0c401f0012137f89 */ /* 0x000ee200000e0000 */
[----:B------:R-:W-:Y:S01]  /*1370*/  IADD3 R20, PT, PT, R53, 0x3f, RZ ;  /* 0x0000003f35147810 */ /* 0x000fe20007ffe0ff */
[----:B0-----:R-:W-:-:S03]  /*1380*/  FADD.FTZ R12, R9, R10 ;  /* 0x0000000a090c7221 */ /* 0x001fc60000010000 */
[----:B------:R-:W-:-:S04]  /*1390*/  SHF.R.S32.HI R15, RZ, 0x1f, R20 ;  /* 0x0000001fff0f7819 */ /* 0x000fc80000011414 */
[----:B------:R-:W-:Y:S01]  /*13a0*/  LEA.HI R8, R15, R20, RZ, 0x6 ;  /* 0x000000140f087211 */ /* 0x000fe200078f30ff */
[----:B-1----:R-:W-:Y:S02]  /*13b0*/  FADD.FTZ R17, R16, R13 ;  /* 0x0000000d10117221 */ /* 0x002fe40000010000 */
[----:B------:R-:W0:Y:S01]  /*13c0*/  SHFL.BFLY PT, R13, R12, 0x1, 0x1f ;  /* 0x0c201f000c0d7f89 */ /* 0x000e2200000e0000 */
[----:B--2---:R-:W-:Y:S01]  /*13d0*/  FADD.FTZ R14, R11, R14 ;  /* 0x0000000e0b0e7221 */ /* 0x004fe20000010000 */
[----:B------:R-:W-:Y:S01]  /*13e0*/  LOP3.LUT R8, R8, 0xffffffc0, RZ, 0xc0, !PT ;  /* 0xffffffc008087812 */ /* 0x000fe200078ec0ff */
[----:B---3--:R-:W-:-:S03]  /*13f0*/  FADD.FTZ R19, R18, R19 ;  /* 0x0000001312137221 */ /* 0x008fc60000010000 */
[----:B------:R-:W1:Y:S01]  /*1400*/  SHFL.BFLY PT, R15, R14, 0x1, 0x1f ;  /* 0x0c201f000e0f7f89 */ /* 0x000e6200000e0000 */
[----:B------:R-:W-:Y:S01]  /*1410*/  IADD3 R21, PT, PT, R5, R20, -R8 ;  /* 0x0000001405157210 */ /* 0x000fe20007ffe808 */
[----:B------:R-:W2:Y:S02]  /*1420*/  LDC.64 R10, c[0x0][0x440] ;  /* 0x00011000ff0a7b82 */ /* 0x000ea40000000a00 */
[----:B------:R-:W3:Y:S04]  /*1430*/  SHFL.BFLY PT, R16, R17, 0x1, 0x1f ;  /* 0x0c201f0011107f89 */ /* 0x000ee800000e0000 */
[----:B------:R-:W4:Y:S02]  /*1440*/  SHFL.BFLY PT, R18, R19, 0x1, 0x1f ;  /* 0x0c201f0013127f89 */ /* 0x000f2400000e0000 */
[----:B------:R-:W2:Y:S01]  /*1450*/  LDC.64 R8, c[0x0][0x448] ;  /* 0x00011200ff087b82 */ /* 0x000ea20000000a00 */
[----:B------:R-:W-:Y:S01]  /*1460*/  IMAD.IADD R21, R20, 0x1, -R21 ;  /* 0x0000000114157824 */ /* 0x000fe200078e0a15 */
[----:B------:R-:W-:Y:S01]  /*1470*/  ISETP.NE.AND P1, PT, R44, RZ, PT ;  /* 0x000000ff2c00720c */ /* 0x000fe20003f25270 */
[----:B------:R-:W-:Y:S01]  /*1480*/  IMAD.SHL.U32 R23, R4, 0x4, RZ ;  /* 0x0000000404177824 */ /* 0x000fe200078e00ff */
[----:B------:R-:W-:-:S04]  /*1490*/  SHF.L.U32 R20, R0, 0xd, RZ ;  /* 0x0000000d00147819 */ /* 0x000fc800000006ff */
[----:B------:R-:W-:Y:S02]  /*14a0*/  LOP3.LUT R23, R23, R20, RZ, 0xfc, !PT ;  /* 0x0000001417177212 */ /* 0x000fe400078efcff */
[----:B------:R-:W-:Y:S02]  /*14b0*/  SHF.L.U32 R20, R3, 0x7, RZ ;  /* 0x0000000703147819 */ /* 0x000fe400000006ff */
[----:B------:R-:W-:Y:S01]  /*14c0*/  ISETP.GE.AND P0, PT, R4, R21, PT ;  /* 0x000000150400720c */ /* 0x000fe20003f06270 */
[----:B0-----:R-:W-:Y:S01]  /*14d0*/  FADD.FTZ R21, R12, R13 ;  /* 0x0000000d0c157221 */ /* 0x001fe20000010000 */
[----:B------:R-:W-:Y:S01]  /*14e0*/  IADD3 R12, P2, PT, R20, R23, RZ ;  /* 0x00000017140c7210 */ /* 0x000fe20007f5e0ff */
[----:B------:R-:W-:Y:S01]  /*14f0*/  BSSY.RECONVERGENT B0, `(.L_x_71) ;  /* 0x0000021000007945 */ /* 0x000fe20003800200 */
[----:B------:R-:W-:Y:S01]  /*1500*/  ISETP.GT.U32.OR P0, PT, R4, 0x3f, P0 ;  /* 0x0000003f0400780c */ /* 0x000fe20000704470 */
[----:B-1----:R-:W-:Y:S01]  /*1510*/  FADD.FTZ R22, R14, R15 ;  /* 0x0000000f0e167221 */ /* 0x002fe20000010000 */
[----:B------:R-:W-:Y:S01]  /*1520*/  LEA.HI.X.SX32 R13, R20, RZ, 0x1, P2 ;  /* 0x000000ff140d7211 */ /* 0x000fe200010f0eff */
[----:B---3--:R-:W-:Y:S01]  /*1530*/  FADD.FTZ R23, R17, R16 ;  /* 0x0000001011177221 */ /* 0x008fe20000010000 */
[----:B------:R-:W-:Y:S01]  /*1540*/  SHF.R.S32.HI R20, RZ, 0x1f, R3 ;  /* 0x0000001fff147819 */ /* 0x000fe20000011403 */
[----:B----4-:R-:W-:Y:S01]  /*1550*/  FADD.FTZ R18, R19, R18 ;  /* 0x0000001213127221 */ /* 0x010fe20000010000 */
[----:B------:R-:W-:Y:S07]  /*1560*/  @P1 BRA `(.L_x_72) ;  /* 0x0000000000641947 */ /* 0x000fee0003800000 */
[----:B------:R-:W0:Y:S01]  /*1570*/  LDC.64 R16, c[0x0][0x3e8] ;  /* 0x0000fa00ff107b82 */ /* 0x000e220000000a00 */
[----:B------:R-:W1:Y:S01]  /*1580*/  LDCU.64 UR8, c[0x0][0x3f0] ;  /* 0x00007e00ff0877ac */ /* 0x000e620008000a00 */
[----:B------:R-:W-:Y:S02]  /*1590*/  IADD3 R14, P1, PT, R5, R3, RZ ;  /* 0x00000003050e7210 */ /* 0x000fe40007f3e0ff */
[-C--:B------:R-:W-:Y:S01]  /*15a0*/  ISETP.GE.AND P4, PT, R6, R7.reuse, PT ;  /* 0x000000070600720c */ /* 0x080fe20003f86270 */
[----:B------:R-:W3:Y:S01]  /*15b0*/  LDCU.64 UR10, c[0x0][0x3d0] ;  /* 0x00007a00ff0a77ac */ /* 0x000ee20008000a00 */
[-C--:B------:R-:W-:Y:S01]  /*15c0*/  ISETP.GE.AND P3, PT, R40, R7.reuse, PT ;  /* 0x000000072800720c */ /* 0x080fe20003f66270 */
[----:B------:R-:W-:Y:S01]  /*15d0*/  IMAD.X R15, RZ, RZ, R20, P1 ;  /* 0x000000ffff0f7224 */ /* 0x000fe200008e0614 */
[----:B------:R-:W-:Y:S01]  /*15e0*/  ISETP.GE.AND P1, PT, R52, R7, PT ;  /* 0x000000073400720c */ /* 0x000fe20003f26270 */
[----:B0-----:R-:W-:-:S04]  /*15f0*/  IMAD.WIDE.U32 R14, R16, UR6, R14 ;  /* 0x00000006100e7c25 */ /* 0x001fc8000f8e000e */
[----:B------:R-:W-:Y:S01]  /*1600*/  IMAD R15, R17, UR6, R15 ;  /* 0x00000006110f7c24 */ /* 0x000fe2000f8e020f */
[----:B------:R-:W-:Y:S01]  /*1610*/  FSEL R17, R22, RZ, !P3 ;  /* 0x000000ff16117208 */ /* 0x000fe20005800000 */
[----:B-1----:R-:W-:-:S04]  /*1620*/  IMAD.WIDE.U32 R14, R41, UR8, R14 ;  /* 0x00000008290e7c25 */ /* 0x002fc8000f8e000e */
[----:B------:R-:W-:Y:S01]  /*1630*/  IMAD R16, R41, UR9, R15 ;  /* 0x0000000929107c24 */ /* 0x000fe2000f8e020f */
[----:B------:R-:W-:-:S04]  /*1640*/  IADD3 R15, P2, PT, R6, R14, RZ ;  /* 0x0000000e060f7210 */ /* 0x000fc80007f5e0ff */
[----:B------:R-:W-:Y:S02]  /*1650*/  IADD3.X R16, PT, PT, RZ, R16, RZ, P2, !PT ;  /* 0x00000010ff107210 */ /* 0x000fe400017fe4ff */
[----:B---3--:R-:W-:Y:S02]  /*1660*/  LEA R14, P5, R15, UR10, 0x2 ;  /* 0x0000000a0f0e7c11 */ /* 0x008fe4000f8a10ff */
[----:B------:R-:W-:Y:S02]  /*1670*/  ISETP.GE.AND P2, PT, R45, R7, PT ;  /* 0x000000072d00720c */ /* 0x000fe40003f46270 */
[----:B------:R-:W-:Y:S02]  /*1680*/  FSEL R7, R21, RZ, !P4 ;  /* 0x000000ff15077208 */ /* 0x000fe40006000000 */
[----:B------:R-:W-:Y:S02]  /*1690*/  LEA.HI.X R15, R15, UR11, R16, 0x2, P5 ;  /* 0x0000000b0f0f7c11 */ /* 0x000fe4000a8f1410 */
[----:B------:R-:W-:-:S02]  /*16a0*/  FSEL R19, R23, RZ, !P2 ;  /* 0x000000ff17137208 */ /* 0x000fc40005000000 */
[----:B------:R-:W-:Y:S01]  /*16b0*/  FSEL R21, R18, RZ, !P1 ;  /* 0x000000ff12157208 */ /* 0x000fe20004800000 */
[----:B------:R0:W-:Y:S04]  /*16c0*/  STG.E desc[UR4][R14.64], R7 ;  /* 0x000000070e007986 */ /* 0x0001e8000c101904 */
[----:B------:R0:W-:Y:S04]  /*16d0*/  STG.E desc[UR4][R14.64+0x40], R17 ;  /* 0x000040110e007986 */ /* 0x0001e8000c101904 */
[----:B------:R0:W-:Y:S04]  /*16e0*/  STG.E desc[UR4][R14.64+0x80], R19 ;  /* 0x000080130e007986 */ /* 0x0001e8000c101904 */
[----:B------:R0:W-:Y:S02]  /*16f0*/  STG.E desc[UR4][R14.64+0xc0], R21 ;  /* 0x0000c0150e007986 */ /* 0x0001e4000c101904 */
.L_x_72:
[----:B------:R-:W-:Y:S05]  /*1700*/  BSYNC.RECONVERGENT B0 ;  /* 0x0000000000007941 */ /* 0x000fea0003800200 */
.L_x_71:
[----:B------:R-:W-:Y:S04]  /*1710*/  BSSY.RECONVERGENT B0, `(.L_x_73) ;  /* 0x0000012000007945 */ /* 0x000fe80003800200 */
[----:B------:R-:W-:Y:S05]  /*1720*/  @P0 BRA `(.L_x_74) ;  /* 0x0000000000400947 */ /* 0x000fea0003800000 */
[----:B0-----:R-:W0:Y:S01]  /*1730*/  LDC.64 R14, c[0x0][0x418] ;  /* 0x00010600ff0e7b82 */ /* 0x001e220000000a00 */
[----:B------:R-:W-:Y:S01]  /*1740*/  IMAD.IADD R6, R5, 0x1, R4 ;  /* 0x0000000105067824 */ /* 0x000fe200078e0204 */
[----:B------:R-:W1:Y:S04]  /*1750*/  LDCU.64 UR8, c[0x0][0x420] ;  /* 0x00008400ff0877ac */ /* 0x000e680008000a00 */
[----:B------:R-:W-:Y:S01]  /*1760*/  IADD3 R6, P0, PT, R6, R3, RZ ;  /* 0x0000000306067210 */ /* 0x000fe20007f1e0ff */
[----:B-----5:R-:W-:Y:S01]  /*1770*/  FMUL.FTZ R3, R49, 1.4426950216293334961 ;  /* 0x3fb8aa3b31037820 */ /* 0x020fe20000410000 */
[----:B------:R-:W3:Y:S02]  /*1780*/  LDC.64 R16, c[0x0][0x410] ;  /* 0x00010400ff107b82 */ /* 0x000ee40000000a00 */
[----:B------:R-:W-:-:S02]  /*1790*/  IADD3.X R7, PT, PT, RZ, R20, RZ, P0, !PT ;  /* 0x00000014ff077210 */ /* 0x000fc400007fe4ff */
[----:B------:R-:W-:-:S04]  /*17a0*/  FSETP.NEU.FTZ.AND P0, PT, R49, -INF , PT ;  /* 0xff8000003100780b */ /* 0x000fc80003f1d000 */
[----:B------:R-:W-:Y:S01]  /*17b0*/  FSEL R3, R3, RZ, P0 ;  /* 0x000000ff03037208 */ /* 0x000fe20000000000 */
[----:B0-----:R-:W-:-:S04]  /*17c0*/  IMAD.WIDE.U32 R6, R14, UR6, R6 ;  /* 0x000000060e067c25 */ /* 0x001fc8000f8e0006 */
[----:B------:R-:W-:Y:S02]  /*17d0*/  IMAD R7, R15, UR6, R7 ;  /* 0x000000060f077c24 */ /* 0x000fe4000f8e0207 */
[----:B-1----:R-:W-:-:S04]  /*17e0*/  IMAD.WIDE.U32 R6, R41, UR8, R6 ;  /* 0x0000000829067c25 */ /* 0x002fc8000f8e0006 */
[----:B------:R-:W-:Y:S01]  /*17f0*/  IMAD R5, R41, UR9, R7 ;  /* 0x0000000929057c24 */ /* 0x000fe2000f8e0207 */
[----:B---3--:R-:W-:-:S04]  /*1800*/  LEA R14, P1, R6, R16, 0x2 ;  /* 0x00000010060e7211 */ /* 0x008fc800078210ff */
[----:B------:R-:W-:-:S05]  /*1810*/  LEA.HI.X R15, R6, R17, R5, 0x2, P1 ;  /* 0x00000011060f7211 */ /* 0x000fca00008f1405 */
[----:B------:R1:W-:Y:S04]  /*1820*/  STG.E desc[UR4][R14.64], R3 ;  /* 0x000000030e007986 */ /* 0x0003e8000c101904 */
.L_x_74:
[----:B------:R-:W-:Y:S05]  /*1830*/  BSYNC.RECONVERGENT B0 ;  /* 0x0000000000007941 */ /* 0x000fea0003800200 */
.L_x_73:
[----:B------:R-:W3:Y:S01]  /*1840*/  LDCU.64 UR10, c[0x0][0x458] ;  /* 0x00008b00ff0a77ac */ /* 0x000ee20008000a00 */
[----:B--2---:R-:W-:Y:S01]  /*1850*/  IMAD.WIDE.U32 R12, R10, UR6, R12 ;  /* 0x000000060a0c7c25 */ /* 0x004fe2000f8e000c */
[----:B------:R-:W2:Y:S03]  /*1860*/  LDCU.64 UR8, c[0x0][0x428] ;  /* 0x00008500ff0877ac */ /* 0x000ea60008000a00 */
[----:B------:R-:W-:Y:S02]  /*1870*/  IMAD R13, R11, UR6, R13 ;  /* 0x000000060b0d7c24 */ /* 0x000fe4000f8e020d */
[----:B0-----:R-:W-:-:S04]  /*1880*/  IMAD.WIDE.U32 R6, R41, R8, R12 ;  /* 0x0000000829067225 */ /* 0x001fc800078e000c */
[----:B------:R-:W-:Y:S01]  /*1890*/  IMAD R9, R41, R9, R7 ;  /* 0x0000000929097224 */ /* 0x000fe200078e0207 */
[----:B---3--:R-:W-:-:S04]  /*18a0*/  ISETP.NE.U32.AND P0, PT, RZ, UR10, PT ;  /* 0x0000000aff007c0c */ /* 0x008fc8000bf05070 */
[----:B------:R-:W-:Y:S02]  /*18b0*/  ISETP.NE.AND.EX P0, PT, RZ, UR11, PT, P0 ;  /* 0x0000000bff007c0c */ /* 0x000fe4000bf05300 */
[----:B--2---:R-:W-:Y:S02]  /*18c0*/  LEA R8, P1, R6, UR8, 0x2 ;  /* 0x0000000806087c11 */ /* 0x004fe4000f8210ff */
[----:B------:R-:W-:Y:S02]  /*18d0*/  ISETP.NE.OR P0, PT, R4, RZ, !P0 ;  /* 0x000000ff0400720c */ /* 0x000fe40004705670 */
        /* <DEDUP_REMOVED lines=10> */
[----:B-1----:R-:W1:Y:S01]  /*1980*/  LDC R3, c[0x0][0x390] ;  /* 0x0000e400ff037b82 */ /* 0x002e620000000800 */
[----:B------:R-:W2:Y:S07]  /*1990*/  LDCU UR7, c[0x0][0x450] ;  /* 0x00008a00ff0777ac */ /* 0x000eae0008000800 */
[----:B------:R-:W3:Y:S01]  /*19a0*/  LDC.64 R4, c[0x0][0x458] ;  /* 0x00011600ff047b82 */ /* 0x000ee20000000a00 */
[----:B--2---:R-:W-:-:S04]  /*19b0*/  IMAD R0, R0, UR7, R2 ;  /* 0x0000000700007c24 */ /* 0x004fc8000f8e0202 */
[----:B-1----:R-:W-:-:S04]  /*19c0*/  IMAD R3, R0, R3, UR6 ;  /* 0x0000000600037e24 */ /* 0x002fc8000f8e0203 */
[----:B---3--:R-:W-:-:S05]  /*19d0*/  IMAD.WIDE R2, R3, 0x4, R4 ;  /* 0x0000000403027825 */ /* 0x008fca00078e0204 */
[----:B------:R-:W-:Y:S01]  /*19e0*/  STG.E desc[UR4][R2.64], RZ ;  /* 0x000000ff02007986 */ /* 0x000fe2000c101904 */
[----:B------:R-:W-:Y:S05]  /*19f0*/  EXIT ;  /* 0x000000000000794d */ /* 0x000fea0003800000 */
.L_x_75:
        /* <DEDUP_REMOVED lines=16> */
.L_x_103:


//--------------------- .nv.shared._ZN7cutlass13device_kernelIN5flash11enable_sm90INS1_16FlashAttnBwdSm90INS1_25CollectiveMainloopBwdSm90ILi2ELi2ELi2EN4cute5tupleIJNS5_1CILi1EEES8_S8_EEENS6_IJNS7_ILi64EEENS7_ILi128EEESB_EEENS_10bfloat16_tEfNS_4arch4Sm90ELb0ELb0ELb1ELb0ELb0ELb1ELb0ELb0ELi2ELi1ELi2ELi1ELb0EEENS1_21CollectiveEpilogueBwdISC_SD_SF_Li256ELb0ELb0ELi1EEENS1_19SingleTileSchedulerILb0ELb0ELb0ELi128EEEEEEEEEvNT_6ParamsE --------------------------
	.section	.nv.shared._ZN7cutlass13device_kernelIN5flash11enable_sm90INS1_16FlashAttnBwdSm90INS1_25CollectiveMainloopBwdSm90ILi2ELi2ELi2EN4cute5tupleIJNS5_1CILi1EEES8_S8_EEENS6_IJNS7_ILi64EEENS7_ILi128EEESB_EEENS_10bfloat16_tEfNS_4arch4Sm90ELb0ELb0ELb1ELb0ELb0ELb1ELb0ELb0ELi2ELi1ELi2ELi1ELb0EEENS1_21CollectiveEpilogueBwdISC_SD_SF_Li256ELb0ELb0ELi1EEENS1_19SingleTileSchedulerILb0ELb0ELb0ELi128EEEEEEEEEvNT_6ParamsE,"aw",@nobits
	.sectionflags	@""
	.align	16
	.zero		1024


//--------------------- .nv.shared.reserved.0     --------------------------
	.section	.nv.shared.reserved.0,"aw",@nobits
	.weak		__nv_reservedSMEM_offset_0_alias
	.size		__nv_reservedSMEM_offset_0_alias, 0, 64
	.other		__nv_reservedSMEM_offset_0_alias,@"STO_CUDA_RESERVED_SHARED STV_DEFAULT"
__nv_reservedSMEM_offset_0_alias:
	.zero		0
	.zero		64


//--------------------- .nv.global                --------------------------
	.section	.nv.global,"aw",@nobits
.nv.global:
	.type		_ZN74_INTERNAL_5fd1a7b8_38_flash_bwd_hdim128_bf16_softcap_sm90_cu_49158569_29794cute1_E,@object
	.size		_ZN74_INTERNAL_5fd1a7b8_38_flash_bwd_hdim128_bf16_softcap_sm90_cu_49158569_29794cute1_E,(_ZN74_INTERNAL_5fd1a7b8_38_flash_bwd_hdim128_bf16_softcap_sm90_cu_49158569_29794cuda3std3__45__cpo6cbeginE - _ZN74_INTERNAL_5fd1a7b8_38_flash_bwd_hdim128_bf16_softcap_sm90_cu_49158569_29794cute1_E)
_ZN74_INTERNAL_5fd1a7b8_38_flash_bwd_hdim128_bf16_softcap_sm90_cu_49158569_29794cute1_E:
	.zero		1
	.type		_ZN74_INTERNAL_5fd1a7b8_38_flash_bwd_hdim128_bf16_softcap_sm90_cu_49158569_29794cuda3std3__45__cpo6cbeginE,@object
	.size		_ZN74_INTERNAL_5fd1a7b8_38_flash_bwd_hdim128_bf16_softcap_sm90_cu_49158569_29794cuda3std3__45__cpo6cbeginE,(_ZN74_INTERNAL_5fd1a7b8_38_flash_bwd_hdim128_bf16_softcap_sm90_cu_49158569_29794cuda3std3__48in_placeE - _ZN74_INTERNAL_5fd1a7b8_38_flash_bwd_hdim128_bf16_softcap_sm90_cu_49158569_29794cuda3std3__45__cpo6cbeginE)
_ZN74_INTERNAL_5fd1a7b8_38_flash_bwd_hdim128_bf16_softcap_sm90_cu_49158569_29794cuda3std3__45__cpo6cbeginE:
	.zero		1
	.type		_ZN74_INTERNAL_5fd1a7b8_38_flash_bwd_hdim128_bf16_softcap_sm90_cu_49158569_29794cuda3std3__48in_placeE,@object
	.size		_ZN74_INTERNAL_5fd1a7b8_38_flash_bwd_hdim128_bf16_softcap_sm90_cu_49158569_29794cuda3std3__48in_placeE,(_ZN74_INTERNAL_5fd1a7b8_38_flash_bwd_hdim128_bf16_softcap_sm90_cu_49158569_29794cuda3std6ranges3__45__cpo9iter_moveE - _ZN74_INTERNAL_5fd1a7b8_38_flash_bwd_hdim128_bf16_softcap_sm90_cu_49158569_29794cuda3std3__48in_placeE)
_ZN74_INTERNAL_5fd1a7b8_38_flash_bwd_hdim128_bf16_softcap_sm90_cu_49158569_29794cuda3std3__48in_placeE:
	.zero		1
	.type		_ZN74_INTERNAL_5fd1a7b8_38_flash_bwd_hdim128_bf16_softcap_sm90_cu_49158569_29794cuda3std6ranges3__45__cpo9iter_moveE,@object
	.size		_ZN74_INTERNAL_5fd1a7b8_38_flash_bwd_hdim128_bf16_softcap_sm90_cu_49158569_29794cuda3std6ranges3__45__cpo9iter_moveE,(_ZN74_INTERNAL_5fd1a7b8_38_flash_bwd_hdim128_bf16_softcap_sm90_cu_49158569_29794cuda3std3__45__cpo5beginE - _ZN74_INTERNAL_5fd1a7b8_38_flash_bwd_hdim128_bf16_softcap_sm90_cu_49158569_29794cuda3std6ranges3__45__cpo9iter_moveE)
_ZN74_INTERNAL_5fd1a7b8_38_flash_bwd_hdim128_bf16_softcap_sm90_cu_49158569_29794cuda3std6ranges3__45__cpo9iter_moveE:
	.zero		1
	.type		_ZN74_INTERNAL_5fd1a7b8_38_flash_bwd_hdim128_bf16_softcap_sm90_cu_49158569_29794cuda3std3__45__cpo5beginE,@object
	.size		_ZN74_INTERNAL_5fd1a7b8_38_flash_bwd_hdim128_bf16_softcap_sm90_cu_49158569_29794cuda3std3__45__cpo5beginE,(_ZN74_INTERNAL_5fd1a7b8_38_flash_bwd_hdim128_bf16_softcap_sm90_cu_49158569_29794cuda3std3__476_GLOBAL__N__5fd1a7b8_38_flash_bwd_hdim128_bf16_softcap_sm90_cu_49158569_29796ignoreE - _ZN74_INTERNAL_5fd1a7b8_38_flash_bwd_hdim128_bf16_softcap_sm90_cu_49158569_29794cuda3std3__45__cpo5beginE)
_ZN74_INTERNAL_5fd1a7b8_38_flash_bwd_hdim128_bf16_softcap_sm90_cu_49158569_29794cuda3std3__45__cpo5beginE:
	.zero		1
	.type		_ZN74_INTERNAL_5fd1a7b8_38_flash_bwd_hdim128_bf16_softcap_sm90_cu_49158569_29794cuda3std3__476_GLOBAL__N__5fd1a7b8_38_flash_bwd_hdim128_bf16_softcap_sm90_cu_49158569_29796ignoreE,@object
	.size		_ZN74_INTERNAL_5fd1a7b8_38_flash_bwd_hdim128_bf16_softcap_sm90_cu_49158569_29794cuda3std3__476_GLOBAL__N__5fd1a7b8_38_flash_bwd_hdim128_bf16_softcap_sm90_cu_49158569_29796ignoreE,(_ZN74_INTERNAL_5fd1a7b8_38_flash_bwd_hdim128_bf16_softcap_sm90_cu_49158569_29794cute7productE - _ZN74_INTERNAL_5fd1a7b8_38_flash_bwd_hdim128_bf16_softcap_sm90_cu_49158569_29794cuda3std3__476_GLOBAL__N__5fd1a7b8_38_flash_bwd_hdim128_bf16_softcap_sm90_cu_49158569_29796ignoreE)
_ZN74_INTERNAL_5fd1a7b8_38_flash_bwd_hdim128_bf16_softcap_sm90_cu_49158569_29794cuda3std3__476_GLOBAL__N__5fd1a7b8_38_flash_bwd_hdim128_bf16_softcap_sm90_cu_49158569_29796ignoreE:
	.zero		1
	.type		_ZN74_INTERNAL_5fd1a7b8_38_flash_bwd_hdim128_bf16_softcap_sm90_cu_49158569_29794cute7productE,@object
	.size		_ZN74_INTERNAL_5fd1a7b8_38_flash_bwd_hdim128_bf16_softcap_sm90_cu_49158569_29794cute7productE,(_ZN74_INTERNAL_5fd1a7b8_38_flash_bwd_hdim128_bf16_softcap_sm90_cu_49158569_29794cuda3std3__45__cpo3endE - _ZN74_INTERNAL_5fd1a7b8_38_flash_bwd_hdim128_bf16_softcap_sm90_cu_49158569_29794cute7productE)
_ZN74_INTERNAL_5fd1a7b8_38_flash_bwd_hdim128_bf16_softcap_sm90_cu_49158569_29794cute7productE:
	.zero		1
	.type		_ZN74_INTERNAL_5fd1a7b8_38_flash_bwd_hdim128_bf16_softcap_sm90_cu_49158569_29794cuda3std3__45__cpo3endE,@object
	.size		_ZN74_INTERNAL_5fd1a7b8_38_flash_bwd_hdim128_bf16_softcap_sm90_cu_49158569_29794cuda3std3__45__cpo3endE,(_ZN74_INTERNAL_5fd1a7b8_38_flash_bwd_hdim128_bf16_softcap_sm90_cu_49158569_29794cuda3std3__419piecewise_constructE - _ZN74_INTERNAL_5fd1a7b8_38_flash_bwd_hdim128_bf16_softcap_sm90_cu_49158569_29794cuda3std3__45__cpo3endE)
_ZN74_INTERNAL_5fd1a7b8_38_flash_bwd_hdim128_bf16_softcap_sm90_cu_49158569_29794cuda3std3__45__cpo3endE:
	.zero		1
	.type		_ZN74_INTERNAL_5fd1a7b8_38_flash_bwd_hdim128_bf16_softcap_sm90_cu_49158569_29794cuda3std3__419piecewise_constructE,@object
	.size		_ZN74_INTERNAL_5fd1a7b8_38_flash_bwd_hdim128_bf16_softcap_sm90_cu_49158569_29794cuda3std3__419piecewise_constructE,(_ZN74_INTERNAL_5fd1a7b8_38_flash_bwd_hdim128_bf16_softcap_sm90_cu_49158569_29794cuda3std3__45__cpo4cendE - _ZN74_INTERNAL_5fd1a7b8_38_flash_bwd_hdim128_bf16_softcap_sm90_cu_49158569_29794cuda3std3__419piecewise_constructE)
_ZN74_INTERNAL_5fd1a7b8_38_flash_bwd_hdim128_bf16_softcap_sm90_cu_49158569_29794cuda3std3__419piecewise_constructE:
	.zero		1
	.type		_ZN74_INTERNAL_5fd1a7b8_38_flash_bwd_hdim128_bf16_softcap_sm90_cu_49158569_29794cuda3std3__45__cpo4cendE,@object
	.size		_ZN74_INTERNAL_5fd1a7b8_38_flash_bwd_hdim128_bf16_softcap_sm90_cu_49158569_29794cuda3std3__45__cpo4cendE,(_ZN74_INTERNAL_5fd1a7b8_38_flash_bwd_hdim128_bf16_softcap_sm90_cu_49158569_29794cuda3std6ranges3__45__cpo4swapE - _ZN74_INTERNAL_5fd1a7b8_38_flash_bwd_hdim128_bf16_softcap_sm90_cu_49158569_29794cuda3std3__45__cpo4cendE)
_ZN74_INTERNAL_5fd1a7b8_38_flash_bwd_hdim128_bf16_softcap_sm90_cu_49158569_29794cuda3std3__45__cpo4cendE:
	.zero		1
	.type		_ZN74_INTERNAL_5fd1a7b8_38_flash_bwd_hdim128_bf16_softcap_sm90_cu_49158569_29794cuda3std6ranges3__45__cpo4swapE,@object
	.size		_ZN74_INTERNAL_5fd1a7b8_38_flash_bwd_hdim128_bf16_softcap_sm90_cu_49158569_29794cuda3std6ranges3__45__cpo4swapE,(.L_7 - _ZN74_INTERNAL_5fd1a7b8_38_flash_bwd_hdim128_bf16_softcap_sm90_cu_49158569_29794cuda3std6ranges3__45__cpo4swapE)
_ZN74_INTERNAL_5fd1a7b8_38_flash_bwd_hdim128_bf16_softcap_sm90_cu_49158569_29794cuda3std6ranges3__45__cpo4swapE:
	.zero		1
.L_7:


//--------------------- .nv.shared._ZN7cutlass13device_kernelIN5flash11enable_sm90INS1_16FlashAttnBwdSm90INS1_25CollectiveMainloopBwdSm90ILi2ELi2ELi2EN4cute5tupleIJNS5_1CILi1EEES8_S8_EEENS6_IJNS7_ILi64EEENS7_ILi128EEESB_EEENS_10bfloat16_tEfNS_4arch4Sm90ELb0ELb0ELb1ELb0ELb1ELb1ELb0ELb0ELi2ELi1ELi2ELi1ELb0EEENS1_21CollectiveEpilogueBwdISC_SD_SF_Li256ELb0ELb0ELi1EEENS1_19SingleTileSchedulerILb0ELb0ELb0ELi128EEEEEEEEEvNT_6ParamsE --------------------------
	.section	.nv.shared._ZN7cutlass13device_kernelIN5flash11enable_sm90INS1_16FlashAttnBwdSm90INS1_25CollectiveMainloopBwdSm90ILi2ELi2ELi2EN4cute5tupleIJNS5_1CILi1EEES8_S8_EEENS6_IJNS7_ILi64EEENS7_ILi128EEESB_EEENS_10bfloat16_tEfNS_4arch4Sm90ELb0ELb0ELb1ELb0ELb1ELb1ELb0ELb0ELi2ELi1ELi2ELi1ELb0EEENS1_21CollectiveEpilogueBwdISC_SD_SF_Li256ELb0ELb0ELi1EEENS1_19SingleTileSchedulerILb0ELb0ELb0ELi128EEEEEEEEEvNT_6ParamsE,"aw",@nobits
	.sectionflags	@""
	.align	16
	.zero		1024


//--------------------- .nv.shared._ZN7cutlass13device_kernelIN5flash11enable_sm90INS1_16FlashAttnBwdSm90INS1_25CollectiveMainloopBwdSm90ILi2ELi2ELi2EN4cute5tupleIJNS5_1CILi1EEES8_S8_EEENS6_IJNS7_ILi64EEENS7_ILi128EEESB_EEENS_10bfloat16_tEfNS_4arch4Sm90ELb0ELb0ELb1ELb0ELb0ELb1ELb0ELb0ELi2ELi1ELi2ELi1ELb0EEENS1_24CollectiveEpilogueBwdGQAISC_fSF_Li256ELb0ELb0EEENS1_19SingleTileSchedulerILb0ELb0ELb0ELi128EEEEEEEEEvNT_6ParamsE --------------------------
	.section	.nv.shared._ZN7cutlass13device_kernelIN5flash11enable_sm90INS1_16FlashAttnBwdSm90INS1_25CollectiveMainloopBwdSm90ILi2ELi2ELi2EN4cute5tupleIJNS5_1CILi1EEES8_S8_EEENS6_IJNS7_ILi64EEENS7_ILi128EEESB_EEENS_10bfloat16_tEfNS_4arch4Sm90ELb0ELb0ELb1ELb0ELb0ELb1ELb0ELb0ELi2ELi1ELi2ELi1ELb0EEENS1_24CollectiveEpilogueBwdGQAISC_fSF_Li256ELb0ELb0EEENS1_19SingleTileSchedulerILb0ELb0ELb0ELi128EEEEEEEEEvNT_6ParamsE,"aw",@nobits
	.sectionflags	@""
	.align	16
	.zero		1024


//--------------------- .nv.shared._ZN7cutlass13device_kernelIN5flash11enable_sm90INS1_16FlashAttnBwdSm90INS1_25CollectiveMainloopBwdSm90ILi2ELi2ELi2EN4cute5tupleIJNS5_1CILi1EEES8_S8_EEENS6_IJNS7_ILi64EEENS7_ILi128EEESB_EEENS_10bfloat16_tEfNS_4arch4Sm90ELb0ELb0ELb1ELb0ELb1ELb1ELb0ELb0ELi2ELi1ELi2ELi1ELb0EEENS1_24CollectiveEpilogueBwdGQAISC_fSF_Li256ELb0ELb1EEENS1_19SingleTileSchedulerILb0ELb0ELb0ELi128EEEEEEEEEvNT_6ParamsE --------------------------
	.section	.nv.shared._ZN7cutlass13device_kernelIN5flash11enable_sm90INS1_16FlashAttnBwdSm90INS1_25CollectiveMainloopBwdSm90ILi2ELi2ELi2EN4cute5tupleIJNS5_1CILi1EEES8_S8_EEENS6_IJNS7_ILi64EEENS7_ILi128EEESB_EEENS_10bfloat16_tEfNS_4arch4Sm90ELb0ELb0ELb1ELb0ELb1ELb1ELb0ELb0ELi2ELi1ELi2ELi1ELb0EEENS1_24CollectiveEpilogueBwdGQAISC_fSF_Li256ELb0ELb1EEENS1_19SingleTileSchedulerILb0ELb0ELb0ELi128EEEEEEEEEvNT_6ParamsE,"aw",@nobits
	.sectionflags	@""
	.align	16
	.zero		1024


//--------------------- .nv.shared._ZN7cutlass13device_kernelIN5flash11enable_sm90INS1_16FlashAttnBwdSm90INS1_25CollectiveMainloopBwdSm90ILi2ELi2ELi2EN4cute5tupleIJNS5_1CILi1EEES8_S8_EEENS6_IJNS7_ILi64EEENS7_ILi128EEESB_EEENS_10bfloat16_tEfNS_4arch4Sm90ELb0ELb0ELb1ELb1ELb0ELb1ELb0ELb0ELi2ELi1ELi2ELi1ELb0EEENS1_21CollectiveEpilogueBwdISC_SD_SF_Li256ELb1ELb0ELi1EEENS1_19SingleTileSchedulerILb1ELb0ELb0ELi128EEEEEEEEEvNT_6ParamsE --------------------------
	.section	.nv.shared._ZN7cutlass13device_kernelIN5flash11enable_sm90INS1_16FlashAttnBwdSm90INS1_25CollectiveMainloopBwdSm90ILi2ELi2ELi2EN4cute5tupleIJNS5_1CILi1EEES8_S8_EEENS6_IJNS7_ILi64EEENS7_ILi128EEESB_EEENS_10bfloat16_tEfNS_4arch4Sm90ELb0ELb0ELb1ELb1ELb0ELb1ELb0ELb0ELi2ELi1ELi2ELi1ELb0EEENS1_21CollectiveEpilogueBwdISC_SD_SF_Li256ELb1ELb0ELi1EEENS1_19SingleTileSchedulerILb1ELb0ELb0ELi128EEEEEEEEEvNT_6ParamsE,"aw",@nobits
	.sectionflags	@""
	.align	16
	.zero		1024


//--------------------- .nv.shared._ZN7cutlass13device_kernelIN5flash11enable_sm90INS1_16FlashAttnBwdSm90INS1_25CollectiveMainloopBwdSm90ILi2ELi2ELi2EN4cute5tupleIJNS5_1CILi1EEES8_S8_EEENS6_IJNS7_ILi64EEENS7_ILi128EEESB_EEENS_10bfloat16_tEfNS_4arch4Sm90ELb0ELb0ELb1ELb1ELb1ELb1ELb0ELb0ELi2ELi1ELi2ELi1ELb0EEENS1_21CollectiveEpilogueBwdISC_SD_SF_Li256ELb1ELb0ELi1EEENS1_19SingleTileSchedulerILb1ELb0ELb0ELi128EEEEEEEEEvNT_6ParamsE --------------------------
	.section	.nv.shared._ZN7cutlass13device_kernelIN5flash11enable_sm90INS1_16FlashAttnBwdSm90INS1_25CollectiveMainloopBwdSm90ILi2ELi2ELi2EN4cute5tupleIJNS5_1CILi1EEES8_S8_EEENS6_IJNS7_ILi64EEENS7_ILi128EEESB_EEENS_10bfloat16_tEfNS_4arch4Sm90ELb0ELb0ELb1ELb1ELb1ELb1ELb0ELb0ELi2ELi1ELi2ELi1ELb0EEENS1_21CollectiveEpilogueBwdISC_SD_SF_Li256ELb1ELb0ELi1EEENS1_19SingleTileSchedulerILb1ELb0ELb0ELi128EEEEEEEEEvNT_6ParamsE,"aw",@nobits
	.sectionflags	@""
	.align	16
	.zero		1024


//--------------------- .nv.shared._ZN7cutlass13device_kernelIN5flash11enable_sm90INS1_16FlashAttnBwdSm90INS1_25CollectiveMainloopBwdSm90ILi2ELi2ELi2EN4cute5tupleIJNS5_1CILi1EEES8_S8_EEENS6_IJNS7_ILi64EEENS7_ILi128EEESB_EEENS_10bfloat16_tEfNS_4arch4Sm90ELb0ELb0ELb1ELb1ELb0ELb1ELb0ELb0ELi2ELi1ELi2ELi1ELb0EEENS1_24CollectiveEpilogueBwdGQAISC_fSF_Li256ELb1ELb0EEENS1_19SingleTileSchedulerILb1ELb0ELb0ELi128EEEEEEEEEvNT_6ParamsE --------------------------
	.section	.nv.shared._ZN7cutlass13device_kernelIN5flash11enable_sm90INS1_16FlashAttnBwdSm90INS1_25CollectiveMainloopBwdSm90ILi2ELi2ELi2EN4cute5tupleIJNS5_1CILi1EEES8_S8_EEENS6_IJNS7_ILi64EEENS7_ILi128EEESB_EEENS_10bfloat16_tEfNS_4arch4Sm90ELb0ELb0ELb1ELb1ELb0ELb1ELb0ELb0ELi2ELi1ELi2ELi1ELb0EEENS1_24CollectiveEpilogueBwdGQAISC_fSF_Li256ELb1ELb0EEENS1_19SingleTileSchedulerILb1ELb0ELb0ELi128EEEEEEEEEvNT_6ParamsE,"aw",@nobits
	.sectionflags	@""
	.align	16
	.zero		1024


//--------------------- .nv.shared._ZN7cutlass13device_kernelIN5flash11enable_sm90INS1_16FlashAttnBwdSm90INS1_25CollectiveMainloopBwdSm90ILi2ELi2ELi2EN4cute5tupleIJNS5_1CILi1EEES8_S8_EEENS6_IJNS7_ILi64EEENS7_ILi128EEESB_EEENS_10bfloat16_tEfNS_4arch4Sm90ELb0ELb0ELb1ELb1ELb1ELb1ELb0ELb0ELi2ELi1ELi2ELi1ELb0EEENS1_24CollectiveEpilogueBwdGQAISC_fSF_Li256ELb1ELb1EEENS1_19SingleTileSchedulerILb1ELb0ELb0ELi128EEEEEEEEEvNT_6ParamsE --------------------------
	.section	.nv.shared._ZN7cutlass13device_kernelIN5flash11enable_sm90INS1_16FlashAttnBwdSm90INS1_25CollectiveMainloopBwdSm90ILi2ELi2ELi2EN4cute5tupleIJNS5_1CILi1EEES8_S8_EEENS6_IJNS7_ILi64EEENS7_ILi128EEESB_EEENS_10bfloat16_tEfNS_4arch4Sm90ELb0ELb0ELb1ELb1ELb1ELb1ELb0ELb0ELi2ELi1ELi2ELi1ELb0EEENS1_24CollectiveEpilogueBwdGQAISC_fSF_Li256ELb1ELb1EEENS1_19SingleTileSchedulerILb1ELb0ELb0ELi128EEEEEEEEEvNT_6ParamsE,"aw",@nobits
	.sectionflags	@""
	.align	16
	.zero		1024


//--------------------- .nv.shared._ZN7cutlass13device_kernelIN5flash11enable_sm90INS1_16FlashAttnBwdSm90INS1_25CollectiveMainloopBwdSm90ILi2ELi2ELi2EN4cute5tupleIJNS5_1CILi1EEES8_S8_EEENS6_IJNS7_ILi64EEENS7_ILi128EEESB_EEENS_10bfloat16_tEfNS_4arch4Sm90ELb0ELb1ELb1ELb0ELb0ELb1ELb0ELb0ELi2ELi1ELi2ELi1ELb0EEENS1_21CollectiveEpilogueBwdISC_SD_SF_Li256ELb0ELb0ELi1EEENS1_19SingleTileSchedulerILb0ELb0ELb0ELi128EEEEEEEEEvNT_6ParamsE --------------------------
	.section	.nv.shared._ZN7cutlass13device_kernelIN5flash11enable_sm90INS1_16FlashAttnBwdSm90INS1_25CollectiveMainloopBwdSm90ILi2ELi2ELi2EN4cute5tupleIJNS5_1CILi1EEES8_S8_EEENS6_IJNS7_ILi64EEENS7_ILi128EEESB_EEENS_10bfloat16_tEfNS_4arch4Sm90ELb0ELb1ELb1ELb0ELb0ELb1ELb0ELb0ELi2ELi1ELi2ELi1ELb0EEENS1_21CollectiveEpilogueBwdISC_SD_SF_Li256ELb0ELb0ELi1EEENS1_19SingleTileSchedulerILb0ELb0ELb0ELi128EEEEEEEEEvNT_6ParamsE,"aw",@nobits
	.sectionflags	@""
	.align	16
	.zero		1024


//--------------------- .nv.shared._ZN7cutlass13device_kernelIN5flash11enable_sm90INS1_16FlashAttnBwdSm90INS1_25CollectiveMainloopBwdSm90ILi2ELi2ELi2EN4cute5tupleIJNS5_1CILi1EEES8_S8_EEENS6_IJNS7_ILi64EEENS7_ILi128EEESB_EEENS_10bfloat16_tEfNS_4arch4Sm90ELb0ELb1ELb1ELb0ELb1ELb1ELb0ELb0ELi2ELi1ELi2ELi1ELb0EEENS1_21CollectiveEpilogueBwdISC_SD_SF_Li256ELb0ELb0ELi1EEENS1_19SingleTileSchedulerILb0ELb0ELb0ELi128EEEEEEEEEvNT_6ParamsE --------------------------
	.section	.nv.shared._ZN7cutlass13device_kernelIN5flash11enable_sm90INS1_16FlashAttnBwdSm90INS1_25CollectiveMainloopBwdSm90ILi2ELi2ELi2EN4cute5tupleIJNS5_1CILi1EEES8_S8_EEENS6_IJNS7_ILi64EEENS7_ILi128EEESB_EEENS_10bfloat16_tEfNS_4arch4Sm90ELb0ELb1ELb1ELb0ELb1ELb1ELb0ELb0ELi2ELi1ELi2ELi1ELb0EEENS1_21CollectiveEpilogueBwdISC_SD_SF_Li256ELb0ELb0ELi1EEENS1_19SingleTileSchedulerILb0ELb0ELb0ELi128EEEEEEEEEvNT_6ParamsE,"aw",@nobits
	.sectionflags	@""
	.align	16
	.zero		1024


//--------------------- .nv.shared._ZN7cutlass13device_kernelIN5flash11enable_sm90INS1_16FlashAttnBwdSm90INS1_25CollectiveMainloopBwdSm90ILi2ELi2ELi2EN4cute5tupleIJNS5_1CILi1EEES8_S8_EEENS6_IJNS7_ILi64EEENS7_ILi128EEESB_EEENS_10bfloat16_tEfNS_4arch4Sm90ELb0ELb1ELb1ELb0ELb0ELb1ELb0ELb0ELi2ELi1ELi2ELi1ELb0EEENS1_24CollectiveEpilogueBwdGQAISC_fSF_Li256ELb0ELb0EEENS1_19SingleTileSchedulerILb0ELb0ELb0ELi128EEEEEEEEEvNT_6ParamsE --------------------------
	.section	.nv.shared._ZN7cutlass13device_kernelIN5flash11enable_sm90INS1_16FlashAttnBwdSm90INS1_25CollectiveMainloopBwdSm90ILi2ELi2ELi2EN4cute5tupleIJNS5_1CILi1EEES8_S8_EEENS6_IJNS7_ILi64EEENS7_ILi128EEESB_EEENS_10bfloat16_tEfNS_4arch4Sm90ELb0ELb1ELb1ELb0ELb0ELb1ELb0ELb0ELi2ELi1ELi2ELi1ELb0EEENS1_24CollectiveEpilogueBwdGQAISC_fSF_Li256ELb0ELb0EEENS1_19SingleTileSchedulerILb0ELb0ELb0ELi128EEEEEEEEEvNT_6ParamsE,"aw",@nobits
	.sectionflags	@""
	.align	16
	.zero		1024


//--------------------- .nv.shared._ZN7cutlass13device_kernelIN5flash11enable_sm90INS1_16FlashAttnBwdSm90INS1_25CollectiveMainloopBwdSm90ILi2ELi2ELi2EN4cute5tupleIJNS5_1CILi1EEES8_S8_EEENS6_IJNS7_ILi64EEENS7_ILi128EEESB_EEENS_10bfloat16_tEfNS_4arch4Sm90ELb0ELb1ELb1ELb0ELb1ELb1ELb0ELb0ELi2ELi1ELi2ELi1ELb0EEENS1_24CollectiveEpilogueBwdGQAISC_fSF_Li256ELb0ELb1EEENS1_19SingleTileSchedulerILb0ELb0ELb0ELi128EEEEEEEEEvNT_6ParamsE --------------------------
	.section	.nv.shared._ZN7cutlass13device_kernelIN5flash11enable_sm90INS1_16FlashAttnBwdSm90INS1_25CollectiveMainloopBwdSm90ILi2ELi2ELi2EN4cute5tupleIJNS5_1CILi1EEES8_S8_EEENS6_IJNS7_ILi64EEENS7_ILi128EEESB_EEENS_10bfloat16_tEfNS_4arch4Sm90ELb0ELb1ELb1ELb0ELb1ELb1ELb0ELb0ELi2ELi1ELi2ELi1ELb0EEENS1_24CollectiveEpilogueBwdGQAISC_fSF_Li256ELb0ELb1EEENS1_19SingleTileSchedulerILb0ELb0ELb0ELi128EEEEEEEEEvNT_6ParamsE,"aw",@nobits
	.sectionflags	@""
	.align	16
	.zero		1024


//--------------------- .nv.shared._ZN7cutlass13device_kernelIN5flash11enable_sm90INS1_16FlashAttnBwdSm90INS1_25CollectiveMainloopBwdSm90ILi2ELi2ELi2EN4cute5tupleIJNS5_1CILi1EEES8_S8_EEENS6_IJNS7_ILi64EEENS7_ILi128EEESB_EEENS_10bfloat16_tEfNS_4arch4Sm90ELb0ELb1ELb1ELb1ELb0ELb1ELb0ELb0ELi2ELi1ELi2ELi1ELb0EEENS1_21CollectiveEpilogueBwdISC_SD_SF_Li256ELb1ELb0ELi1EEENS1_19SingleTileSchedulerILb1ELb0ELb0ELi128EEEEEEEEEvNT_6ParamsE --------------------------
	.section	.nv.shared._ZN7cutlass13device_kernelIN5flash11enable_sm90INS1_16FlashAttnBwdSm90INS1_25CollectiveMainloopBwdSm90ILi2ELi2ELi2EN4cute5tupleIJNS5_1CILi1EEES8_S8_EEENS6_IJNS7_ILi64EEENS7_ILi128EEESB_EEENS_10bfloat16_tEfNS_4arch4Sm90ELb0ELb1ELb1ELb1ELb0ELb1ELb0ELb0ELi2ELi1ELi2ELi1ELb0EEENS1_21CollectiveEpilogueBwdISC_SD_SF_Li256ELb1ELb0ELi1EEENS1_19SingleTileSchedulerILb1ELb0ELb0ELi128EEEEEEEEEvNT_6ParamsE,"aw",@nobits
	.sectionflags	@""
	.align	16
	.zero		1024


//--------------------- .nv.shared._ZN7cutlass13device_kernelIN5flash11enable_sm90INS1_16FlashAttnBwdSm90INS1_25CollectiveMainloopBwdSm90ILi2ELi2ELi2EN4cute5tupleIJNS5_1CILi1EEES8_S8_EEENS6_IJNS7_ILi64EEENS7_ILi128EEESB_EEENS_10bfloat16_tEfNS_4arch4Sm90ELb0ELb1ELb1ELb1ELb1ELb1ELb0ELb0ELi2ELi1ELi2ELi1ELb0EEENS1_21CollectiveEpilogueBwdISC_SD_SF_Li256ELb1ELb0ELi1EEENS1_19SingleTileSchedulerILb1ELb0ELb0ELi128EEEEEEEEEvNT_6ParamsE --------------------------
	.section	.nv.shared._ZN7cutlass13device_kernelIN5flash11enable_sm90INS1_16FlashAttnBwdSm90INS1_25CollectiveMainloopBwdSm90ILi2ELi2ELi2EN4cute5tupleIJNS5_1CILi1EEES8_S8_EEENS6_IJNS7_ILi64EEENS7_ILi128EEESB_EEENS_10bfloat16_tEfNS_4arch4Sm90ELb0ELb1ELb1ELb1ELb1ELb1ELb0ELb0ELi2ELi1ELi2ELi1ELb0EEENS1_21CollectiveEpilogueBwdISC_SD_SF_Li256ELb1ELb0ELi1EEENS1_19SingleTileSchedulerILb1ELb0ELb0ELi128EEEEEEEEEvNT_6ParamsE,"aw",@nobits
	.sectionflags	@""
	.align	16
	.zero		1024


//--------------------- .nv.shared._ZN7cutlass13device_kernelIN5flash11enable_sm90INS1_16FlashAttnBwdSm90INS1_25CollectiveMainloopBwdSm90ILi2ELi2ELi2EN4cute5tupleIJNS5_1CILi1EEES8_S8_EEENS6_IJNS7_ILi64EEENS7_ILi128EEESB_EEENS_10bfloat16_tEfNS_4arch4Sm90ELb0ELb1ELb1ELb1ELb0ELb1ELb0ELb0ELi2ELi1ELi2ELi1ELb0EEENS1_24CollectiveEpilogueBwdGQAISC_fSF_Li256ELb1ELb0EEENS1_19SingleTileSchedulerILb1ELb0ELb0ELi128EEEEEEEEEvNT_6ParamsE --------------------------
	.section	.nv.shared._ZN7cutlass13device_kernelIN5flash11enable_sm90INS1_16FlashAttnBwdSm90INS1_25CollectiveMainloopBwdSm90ILi2ELi2ELi2EN4cute5tupleIJNS5_1CILi1EEES8_S8_EEENS6_IJNS7_ILi64EEENS7_ILi128EEESB_EEENS_10bfloat16_tEfNS_4arch4Sm90ELb0ELb1ELb1ELb1ELb0ELb1ELb0ELb0ELi2ELi1ELi2ELi1ELb0EEENS1_24CollectiveEpilogueBwdGQAISC_fSF_Li256ELb1ELb0EEENS1_19SingleTileSchedulerILb1ELb0ELb0ELi128EEEEEEEEEvNT_6ParamsE,"aw",@nobits
	.sectionflags	@""
	.align	16
	.zero		1024


//--------------------- .nv.shared._ZN7cutlass13device_kernelIN5flash11enable_sm90INS1_16FlashAttnBwdSm90INS1_25CollectiveMainloopBwdSm90ILi2ELi2ELi2EN4cute5tupleIJNS5_1CILi1EEES8_S8_EEENS6_IJNS7_ILi64EEENS7_ILi128EEESB_EEENS_10bfloat16_tEfNS_4arch4Sm90ELb0ELb1ELb1ELb1ELb1ELb1ELb0ELb0ELi2ELi1ELi2ELi1ELb0EEENS1_24CollectiveEpilogueBwdGQAISC_fSF_Li256ELb1ELb1EEENS1_19SingleTileSchedulerILb1ELb0ELb0ELi128EEEEEEEEEvNT_6ParamsE --------------------------
	.section	.nv.shared._ZN7cutlass13device_kernelIN5flash11enable_sm90INS1_16FlashAttnBwdSm90INS1_25CollectiveMainloopBwdSm90ILi2ELi2ELi2EN4cute5tupleIJNS5_1CILi1EEES8_S8_EEENS6_IJNS7_ILi64EEENS7_ILi128EEESB_EEENS_10bfloat16_tEfNS_4arch4Sm90ELb0ELb1ELb1ELb1ELb1ELb1ELb0ELb0ELi2ELi1ELi2ELi1ELb0EEENS1_24CollectiveEpilogueBwdGQAISC_fSF_Li256ELb1ELb1EEENS1_19SingleTileSchedulerILb1ELb0ELb0ELi128EEEEEEEEEvNT_6ParamsE,"aw",@nobits
	.sectionflags	@""
	.align	16
	.zero		1024


//--------------------- .nv.shared._ZN7cutlass13device_kernelIN5flash11enable_sm90INS1_16FlashAttnBwdSm90INS1_25CollectiveMainloopBwdSm90ILi2ELi2ELi2EN4cute5tupleIJNS5_1CILi1EEES8_S8_EEENS6_IJNS7_ILi64EEENS7_ILi128EEESB_EEENS_10bfloat16_tEfNS_4arch4Sm90ELb1ELb0ELb1ELb0ELb0ELb1ELb0ELb0ELi2ELi1ELi2ELi1ELb0EEENS1_21CollectiveEpilogueBwdISC_SD_SF_Li256ELb0ELb0ELi1EEENS1_25SingleTileBwdLPTSchedulerILb0ELi128ELb0EEEEEEEEEvNT_6ParamsE --------------------------
	.section	.nv.shared._ZN7cutlass13device_kernelIN5flash11enable_sm90INS1_16FlashAttnBwdSm90INS1_25CollectiveMainloopBwdSm90ILi2ELi2ELi2EN4cute5tupleIJNS5_1CILi1EEES8_S8_EEENS6_IJNS7_ILi64EEENS7_ILi128EEESB_EEENS_10bfloat16_tEfNS_4arch4Sm90ELb1ELb0ELb1ELb0ELb0ELb1ELb0ELb0ELi2ELi1ELi2ELi1ELb0EEENS1_21CollectiveEpilogueBwdISC_SD_SF_Li256ELb0ELb0ELi1EEENS1_25SingleTileBwdLPTSchedulerILb0ELi128ELb0EEEEEEEEEvNT_6ParamsE,"aw",@nobits
	.sectionflags	@""
	.align	16
	.zero		1024


//--------------------- .nv.shared._ZN7cutlass13device_kernelIN5flash11enable_sm90INS1_16FlashAttnBwdSm90INS1_25CollectiveMainloopBwdSm90ILi2ELi2ELi2EN4cute5tupleIJNS5_1CILi1EEES8_S8_EEENS6_IJNS7_ILi64EEENS7_ILi128EEESB_EEENS_10bfloat16_tEfNS_4arch4Sm90ELb1ELb0ELb1ELb0ELb1ELb1ELb0ELb0ELi2ELi1ELi2ELi1ELb0EEENS1_21CollectiveEpilogueBwdISC_SD_SF_Li256ELb0ELb0ELi1EEENS1_25SingleTileBwdLPTSchedulerILb0ELi128ELb1EEEEEEEEEvNT_6ParamsE --------------------------
	.section	.nv.shared._ZN7cutlass13device_kernelIN5flash11enable_sm90INS1_16FlashAttnBwdSm90INS1_25CollectiveMainloopBwdSm90ILi2ELi2ELi2EN4cute5tupleIJNS5_1CILi1EEES8_S8_EEENS6_IJNS7_ILi64EEENS7_ILi128EEESB_EEENS_10bfloat16_tEfNS_4arch4Sm90ELb1ELb0ELb1ELb0ELb1ELb1ELb0ELb0ELi2ELi1ELi2ELi1ELb0EEENS1_21CollectiveEpilogueBwdISC_SD_SF_Li256ELb0ELb0ELi1EEENS1_25SingleTileBwdLPTSchedulerILb0ELi128ELb1EEEEEEEEEvNT_6ParamsE,"aw",@nobits
	.sectionflags	@""
	.align	16
	.zero		1024


//--------------------- .nv.shared._ZN7cutlass13device_kernelIN5flash11enable_sm90INS1_16FlashAttnBwdSm90INS1_25CollectiveMainloopBwdSm90ILi2ELi2ELi2EN4cute5tupleIJNS5_1CILi1EEES8_S8_EEENS6_IJNS7_ILi64EEENS7_ILi128EEESB_EEENS_10bfloat16_tEfNS_4arch4Sm90ELb1ELb0ELb1ELb0ELb0ELb1ELb0ELb0ELi2ELi1ELi2ELi1ELb0EEENS1_24CollectiveEpilogueBwdGQAISC_fSF_Li256ELb0ELb0EEENS1_25SingleTileBwdLPTSchedulerILb0ELi128ELb0EEEEEEEEEvNT_6ParamsE --------------------------
	.section	.nv.shared._ZN7cutlass13device_kernelIN5flash11enable_sm90INS1_16FlashAttnBwdSm90INS1_25CollectiveMainloopBwdSm90ILi2ELi2ELi2EN4cute5tupleIJNS5_1CILi1EEES8_S8_EEENS6_IJNS7_ILi64EEENS7_ILi128EEESB_EEENS_10bfloat16_tEfNS_4arch4Sm90ELb1ELb0ELb1ELb0ELb0ELb1ELb0ELb0ELi2ELi1ELi2ELi1ELb0EEENS1_24CollectiveEpilogueBwdGQAISC_fSF_Li256ELb0ELb0EEENS1_25SingleTileBwdLPTSchedulerILb0ELi128ELb0EEEEEEEEEvNT_6ParamsE,"aw",@nobits
	.sectionflags	@""
	.align	16
	.zero		1024


//--------------------- .nv.shared._ZN7cutlass13device_kernelIN5flash11enable_sm90INS1_16FlashAttnBwdSm90INS1_25CollectiveMainloopBwdSm90ILi2ELi2ELi2EN4cute5tupleIJNS5_1CILi1EEES8_S8_EEENS6_IJNS7_ILi64EEENS7_ILi128EEESB_EEENS_10bfloat16_tEfNS_4arch4Sm90ELb1ELb0ELb1ELb0ELb1ELb1ELb0ELb0ELi2ELi1ELi2ELi1ELb0EEENS1_24CollectiveEpilogueBwdGQAISC_fSF_Li256ELb0ELb1EEENS1_25SingleTileBwdLPTSchedulerILb0ELi128ELb1EEEEEEEEEvNT_6ParamsE --------------------------
	.section	.nv.shared._ZN7cutlass13device_kernelIN5flash11enable_sm90INS1_16FlashAttnBwdSm90INS1_25CollectiveMainloopBwdSm90ILi2ELi2ELi2EN4cute5tupleIJNS5_1CILi1EEES8_S8_EEENS6_IJNS7_ILi64EEENS7_ILi128EEESB_EEENS_10bfloat16_tEfNS_4arch4Sm90ELb1ELb0ELb1ELb0ELb1ELb1ELb0ELb0ELi2ELi1ELi2ELi1ELb0EEENS1_24CollectiveEpilogueBwdGQAISC_fSF_Li256ELb0ELb1EEENS1_25SingleTileBwdLPTSchedulerILb0ELi128ELb1EEEEEEEEEvNT_6ParamsE,"aw",@nobits
	.sectionflags	@""
	.align	16
	.zero		1024


//--------------------- .nv.shared._ZN7cutlass13device_kernelIN5flash22FlashAttnBwdPreprocessIN4cute5tupleIJNS3_1CILi64EEENS5_ILi128EEEEEENS_10bfloat16_tEfNS_4arch4Sm90ELb1ELb0EEEEEvNT_6ParamsE --------------------------
	.section	.nv.shared._ZN7cutlass13device_kernelIN5flash22FlashAttnBwdPreprocessIN4cute5tupleIJNS3_1CILi64EEENS5_ILi128EEEEEENS_10bfloat16_tEfNS_4arch4Sm90ELb1ELb0EEEEEvNT_6ParamsE,"aw",@nobits
	.sectionflags	@""
	.align	16
	.zero		1024


//--------------------- .nv.shared._ZN7cutlass13device_kernelIN5flash11enable_sm90INS1_16FlashAttnBwdSm90INS1_25CollectiveMainloopBwdSm90ILi2ELi2ELi2EN4cute5tupleIJNS5_1CILi1EEES8_S8_EEENS6_IJNS7_ILi64EEENS7_ILi128EEESB_EEENS_10bfloat16_tEfNS_4arch4Sm90ELb1ELb0ELb1ELb1ELb0ELb1ELb0ELb0ELi2ELi1ELi2ELi1ELb0EEENS1_21CollectiveEpilogueBwdISC_SD_SF_Li256ELb1ELb0ELi1EEENS1_25SingleTileBwdLPTSchedulerILb1ELi128ELb0EEEEEEEEEvNT_6ParamsE --------------------------
	.section	.nv.shared._ZN7cutlass13device_kernelIN5flash11enable_sm90INS1_16FlashAttnBwdSm90INS1_25CollectiveMainloopBwdSm90ILi2ELi2ELi2EN4cute5tupleIJNS5_1CILi1EEES8_S8_EEENS6_IJNS7_ILi64EEENS7_ILi128EEESB_EEENS_10bfloat16_tEfNS_4arch4Sm90ELb1ELb0ELb1ELb1ELb0ELb1ELb0ELb0ELi2ELi1ELi2ELi1ELb0EEENS1_21CollectiveEpilogueBwdISC_SD_SF_Li256ELb1ELb0ELi1EEENS1_25SingleTileBwdLPTSchedulerILb1ELi128ELb0EEEEEEEEEvNT_6ParamsE,"aw",@nobits
	.sectionflags	@""
	.align	16
	.zero		1024


//--------------------- .nv.shared._ZN7cutlass13device_kernelIN5flash11enable_sm90INS1_16FlashAttnBwdSm90INS1_25CollectiveMainloopBwdSm90ILi2ELi2ELi2EN4cute5tupleIJNS5_1CILi1EEES8_S8_EEENS6_IJNS7_ILi64EEENS7_ILi128EEESB_EEENS_10bfloat16_tEfNS_4arch4Sm90ELb1ELb0ELb1ELb1ELb1ELb1ELb0ELb0ELi2ELi1ELi2ELi1ELb0EEENS1_21CollectiveEpilogueBwdISC_SD_SF_Li256ELb1ELb0ELi1EEENS1_25SingleTileBwdLPTSchedulerILb1ELi128ELb1EEEEEEEEEvNT_6ParamsE --------------------------
	.section	.nv.shared._ZN7cutlass13device_kernelIN5flash11enable_sm90INS1_16FlashAttnBwdSm90INS1_25CollectiveMainloopBwdSm90ILi2ELi2ELi2EN4cute5tupleIJNS5_1CILi1EEES8_S8_EEENS6_IJNS7_ILi64EEENS7_ILi128EEESB_EEENS_10bfloat16_tEfNS_4arch4Sm90ELb1ELb0ELb1ELb1ELb1ELb1ELb0ELb0ELi2ELi1ELi2ELi1ELb0EEENS1_21CollectiveEpilogueBwdISC_SD_SF_Li256ELb1ELb0ELi1EEENS1_25SingleTileBwdLPTSchedulerILb1ELi128ELb1EEEEEEEEEvNT_6ParamsE,"aw",@nobits
	.sectionflags	@""
	.align	16
	.zero		1024


//--------------------- .nv.shared._ZN7cutlass13device_kernelIN5flash11enable_sm90INS1_16FlashAttnBwdSm90INS1_25CollectiveMainloopBwdSm90ILi2ELi2ELi2EN4cute5tupleIJNS5_1CILi1EEES8_S8_EEENS6_IJNS7_ILi64EEENS7_ILi128EEESB_EEENS_10bfloat16_tEfNS_4arch4Sm90ELb1ELb0ELb1ELb1ELb0ELb1ELb0ELb0ELi2ELi1ELi2ELi1ELb0EEENS1_24CollectiveEpilogueBwdGQAISC_fSF_Li256ELb1ELb0EEENS1_25SingleTileBwdLPTSchedulerILb1ELi128ELb0EEEEEEEEEvNT_6ParamsE --------------------------
	.section	.nv.shared._ZN7cutlass13device_kernelIN5flash11enable_sm90INS1_16FlashAttnBwdSm90INS1_25CollectiveMainloopBwdSm90ILi2ELi2ELi2EN4cute5tupleIJNS5_1CILi1EEES8_S8_EEENS6_IJNS7_ILi64EEENS7_ILi128EEESB_EEENS_10bfloat16_tEfNS_4arch4Sm90ELb1ELb0ELb1ELb1ELb0ELb1ELb0ELb0ELi2ELi1ELi2ELi1ELb0EEENS1_24CollectiveEpilogueBwdGQAISC_fSF_Li256ELb1ELb0EEENS1_25SingleTileBwdLPTSchedulerILb1ELi128ELb0EEEEEEEEEvNT_6ParamsE,"aw",@nobits
	.sectionflags	@""
	.align	16
	.zero		1024


//--------------------- .nv.shared._ZN7cutlass13device_kernelIN5flash32FlashAttnBwdPostprocessConvertdQIN4cute5tupleIJNS3_1CILi128EEES6_EEENS_10bfloat16_tEfNS_4arch4Sm90ELi256ENS3_8TiledMMAINS3_8MMA_AtomIJNS3_4SM904GMMA28MMA_64x128x16_F32BF16BF16_RSILNSE_5MajorE0ELSG_1ELNSE_7ScaleInE1ELSH_1EEEEEENS3_6LayoutINS4_IJNS5_ILi2EEENS5_ILi1EEESM_EEENS4_IJSM_NS5_ILi0EEESO_EEEEENS4_IJNS3_10UnderscoreESR_SR_EEEEELb0EEEEEvNT_6ParamsE --------------------------
	.section	.nv.shared._ZN7cutlass13device_kernelIN5flash32FlashAttnBwdPostprocessConvertdQIN4cute5tupleIJNS3_1CILi128EEES6_EEENS_10bfloat16_tEfNS_4arch4Sm90ELi256ENS3_8TiledMMAINS3_8MMA_AtomIJNS3_4SM904GMMA28MMA_64x128x16_F32BF16BF16_RSILNSE_5MajorE0ELSG_1ELNSE_7ScaleInE1ELSH_1EEEEEENS3_6LayoutINS4_IJNS5_ILi2EEENS5_ILi1EEESM_EEENS4_IJSM_NS5_ILi0EEESO_EEEEENS4_IJNS3_10UnderscoreESR_SR_EEEEELb0EEEEEvNT_6ParamsE,"aw",@nobits
	.sectionflags	@""
	.align	16
	.zero		1024


//--------------------- .nv.shared._ZN7cutlass13device_kernelIN5flash32FlashAttnBwdPostprocessConvertdQIN4cute5tupleIJNS3_1CILi64EEENS5_ILi128EEEEEENS_10bfloat16_tEfNS_4arch4Sm90ELi256ENS3_8TiledMMAINS3_8MMA_AtomIJNS3_4SM904GMMA27MMA_64x64x16_F32BF16BF16_SSILNSF_5MajorE0ELSH_1ELNSF_7ScaleInE1ELSI_1EEEEEENS3_6LayoutINS4_IJNS5_ILi1EEENS5_ILi2EEESM_EEENS4_IJNS5_ILi0EEESM_SP_EEEEENS4_IJNS3_10UnderscoreESS_SS_EEEEELb0EEEEEvNT_6ParamsE --------------------------
	.section	.nv.shared._ZN7cutlass13device_kernelIN5flash32FlashAttnBwdPostprocessConvertdQIN4cute5tupleIJNS3_1CILi64EEENS5_ILi128EEEEEENS_10bfloat16_tEfNS_4arch4Sm90ELi256ENS3_8TiledMMAINS3_8MMA_AtomIJNS3_4SM904GMMA27MMA_64x64x16_F32BF16BF16_SSILNSF_5MajorE0ELSH_1ELNSF_7ScaleInE1ELSI_1EEEEEENS3_6LayoutINS4_IJNS5_ILi1EEENS5_ILi2EEESM_EEENS4_IJNS5_ILi0EEESM_SP_EEEEENS4_IJNS3_10UnderscoreESS_SS_EEEEELb0EEEEEvNT_6ParamsE,"aw",@nobits
	.sectionflags	@""
	.align	16
	.zero		1024


//--------------------- .nv.shared._ZN7cutlass13device_kernelIN5flash11enable_sm90INS1_16FlashAttnBwdSm90INS1_25CollectiveMainloopBwdSm90ILi2ELi2ELi2EN4cute5tupleIJNS5_1CILi1EEES8_S8_EEENS6_IJNS7_ILi64EEENS7_ILi128EEESB_EEENS_10bfloat16_tEfNS_4arch4Sm90ELb1ELb0ELb1ELb1ELb1ELb1ELb0ELb0ELi2ELi1ELi2ELi1ELb0EEENS1_24CollectiveEpilogueBwdGQAISC_fSF_Li256ELb1ELb1EEENS1_25SingleTileBwdLPTSchedulerILb1ELi128ELb1EEEEEEEEEvNT_6ParamsE --------------------------
	.section	.nv.shared._ZN7cutlass13device_kernelIN5flash11enable_sm90INS1_16FlashAttnBwdSm90INS1_25CollectiveMainloopBwdSm90ILi2ELi2ELi2EN4cute5tupleIJNS5_1CILi1EEES8_S8_EEENS6_IJNS7_ILi64EEENS7_ILi128EEESB_EEENS_10bfloat16_tEfNS_4arch4Sm90ELb1ELb0ELb1ELb1ELb1ELb1ELb0ELb0ELi2ELi1ELi2ELi1ELb0EEENS1_24CollectiveEpilogueBwdGQAISC_fSF_Li256ELb1ELb1EEENS1_25SingleTileBwdLPTSchedulerILb1ELi128ELb1EEEEEEEEEvNT_6ParamsE,"aw",@nobits
	.sectionflags	@""
	.align	16
	.zero		1024


//--------------------- .nv.shared._ZN7cutlass13device_kernelIN5flash22FlashAttnBwdPreprocessIN4cute5tupleIJNS3_1CILi64EEENS5_ILi128EEEEEENS_10bfloat16_tEfNS_4arch4Sm90ELb1ELb1EEEEEvNT_6ParamsE --------------------------
	.section	.nv.shared._ZN7cutlass13device_kernelIN5flash22FlashAttnBwdPreprocessIN4cute5tupleIJNS3_1CILi64EEENS5_ILi128EEEEEENS_10bfloat16_tEfNS_4arch4Sm90ELb1ELb1EEEEEvNT_6ParamsE,"aw",@nobits
	.sectionflags	@""
	.align	16
	.zero		1024


//--------------------- .nv.constant0._ZN7cutlass13device_kernelIN5flash11enable_sm90INS1_16FlashAttnBwdSm90INS1_25CollectiveMainloopBwdSm90ILi2ELi2ELi2EN4cute5tupleIJNS5_1CILi1EEES8_S8_EEENS6_IJNS7_ILi64EEENS7_ILi128EEESB_EEENS_10bfloat16_tEfNS_4arch4Sm90ELb0ELb0ELb1ELb0ELb0ELb1ELb0ELb0ELi2ELi1ELi2ELi1ELb0EEENS1_21CollectiveEpilogueBwdISC_SD_SF_Li256ELb0ELb0ELi1EEENS1_19SingleTileSchedulerILb0ELb0ELb0ELi128EEEEEEEEEvNT_6ParamsE --------------------------
	.section	.nv.constant0._ZN7cutlass13device_kernelIN5flash11enable_sm90INS1_16FlashAttnBwdSm90INS1_25CollectiveMainloopBwdSm90ILi2ELi2ELi2EN4cute5tupleIJNS5_1CILi1EEES8_S8_EEENS6_IJNS7_ILi64EEENS7_ILi128EEESB_EEENS_10bfloat16_tEfNS_4arch4Sm90ELb0ELb0ELb1ELb0ELb0ELb1ELb0ELb0ELi2ELi1ELi2ELi1ELb0EEENS1_21CollectiveEpilogueBwdISC_SD_SF_Li256ELb0ELb0ELi1EEENS1_19SingleTileSchedulerILb0ELb0ELb0ELi128EEEEEEEEEvNT_6ParamsE,"a",@progbits
	.sectionflags	@""
	.align	4
.nv.constant0._ZN7cutlass13device_kernelIN5flash11enable_sm90INS1_16FlashAttnBwdSm90INS1_25CollectiveMainloopBwdSm90ILi2ELi2ELi2EN4cute5tupleIJNS5_1CILi1EEES8_S8_EEENS6_IJNS7_ILi64EEENS7_ILi128EEESB_EEENS_10bfloat16_tEfNS_4arch4Sm90ELb0ELb0ELb1ELb0ELb0ELb1ELb0ELb0ELi2ELi1ELi2ELi1ELb0EEENS1_21CollectiveEpilogueBwdISC_SD_SF_Li256ELb0ELb0ELi1EEENS1_19SingleTileSchedulerILb0ELb0ELb0ELi128EEEEEEEEEvNT_6ParamsE:
	.zero		3200


//--------------------- .nv.constant0._ZN7cutlass13device_kernelIN5flash11enable_sm90INS1_16FlashAttnBwdSm90INS1_25CollectiveMainloopBwdSm90ILi2ELi2ELi2EN4cute5tupleIJNS5_1CILi1EEES8_S8_EEENS6_IJNS7_ILi64EEENS7_ILi128EEESB_EEENS_10bfloat16_tEfNS_4arch4Sm90ELb0ELb0ELb1ELb0ELb1ELb1ELb0ELb0ELi2ELi1ELi2ELi1ELb0EEENS1_21CollectiveEpilogueBwdISC_SD_SF_Li256ELb0ELb0ELi1EEENS1_19SingleTileSchedulerILb0ELb0ELb0ELi128EEEEEEEEEvNT_6ParamsE --------------------------
	.section	.nv.constant0._ZN7cutlass13device_kernelIN5flash11enable_sm90INS1_16FlashAttnBwdSm90INS1_25CollectiveMainloopBwdSm90ILi2ELi2ELi2EN4cute5tupleIJNS5_1CILi1EEES8_S8_EEENS6_IJNS7_ILi64EEENS7_ILi128EEESB_EEENS_10bfloat16_tEfNS_4arch4Sm90ELb0ELb0ELb1ELb0ELb1ELb1ELb0ELb0ELi2ELi1ELi2ELi1ELb0EEENS1_21CollectiveEpilogueBwdISC_SD_SF_Li256ELb0ELb0ELi1EEENS1_19SingleTileSchedulerILb0ELb0ELb0ELi128EEEEEEEEEvNT_6ParamsE,"a",@progbits
	.sectionflags	@""
	.align	4
.nv.constant0._ZN7cutlass13device_kernelIN5flash11enable_sm90INS1_16FlashAttnBwdSm90INS1_25CollectiveMainloopBwdSm90ILi2ELi2ELi2EN4cute5tupleIJNS5_1CILi1EEES8_S8_EEENS6_IJNS7_ILi64EEENS7_ILi128EEESB_EEENS_10bfloat16_tEfNS_4arch4Sm90ELb0ELb0ELb1ELb0ELb1ELb1ELb0ELb0ELi2ELi1ELi2ELi1ELb0EEENS1_21CollectiveEpilogueBwdISC_SD_SF_Li256ELb0ELb0ELi1EEENS1_19SingleTileSchedulerILb0ELb0ELb0ELi128EEEEEEEEEvNT_6ParamsE:
	.zero		3200


//--------------------- .nv.constant0._ZN7cutlass13device_kernelIN5flash11enable_sm90INS1_16FlashAttnBwdSm90INS1_25CollectiveMainloopBwdSm90ILi2ELi2ELi2EN4cute5tupleIJNS5_1CILi1EEES8_S8_EEENS6_IJNS7_ILi64EEENS7_ILi128EEESB_EEENS_10bfloat16_tEfNS_4arch4Sm90ELb0ELb0ELb1ELb0ELb0ELb1ELb0ELb0ELi2ELi1ELi2ELi1ELb0EEENS1_24CollectiveEpilogueBwdGQAISC_fSF_Li256ELb0ELb0EEENS1_19SingleTileSchedulerILb0ELb0ELb0ELi128EEEEEEEEEvNT_6ParamsE --------------------------
	.section	.nv.constant0._ZN7cutlass13device_kernelIN5flash11enable_sm90INS1_16FlashAttnBwdSm90INS1_25CollectiveMainloopBwdSm90ILi2ELi2ELi2EN4cute5tupleIJNS5_1CILi1EEES8_S8_EEENS6_IJNS7_ILi64EEENS7_ILi128EEESB_EEENS_10bfloat16_tEfNS_4arch4Sm90ELb0ELb0ELb1ELb0ELb0ELb1ELb0ELb0ELi2ELi1ELi2ELi1ELb0EEENS1_24CollectiveEpilogueBwdGQAISC_fSF_Li256ELb0ELb0EEENS1_19SingleTileSchedulerILb0ELb0ELb0ELi128EEEEEEEEEvNT_6ParamsE,"a",@progbits
	.sectionflags	@""
	.align	4
.nv.constant0._ZN7cutlass13device_kernelIN5flash11enable_sm90INS1_16FlashAttnBwdSm90INS1_25CollectiveMainloopBwdSm90ILi2ELi2ELi2EN4cute5tupleIJNS5_1CILi1EEES8_S8_EEENS6_IJNS7_ILi64EEENS7_ILi128EEESB_EEENS_10bfloat16_tEfNS_4arch4Sm90ELb0ELb0ELb1ELb0ELb0ELb1ELb0ELb0ELi2ELi1ELi2ELi1ELb0EEENS1_24CollectiveEpilogueBwdGQAISC_fSF_Li256ELb0ELb0EEENS1_19SingleTileSchedulerILb0ELb0ELb0ELi128EEEEEEEEEvNT_6ParamsE:
	.zero		2560


//--------------------- .nv.constant0._ZN7cutlass13device_kernelIN5flash11enable_sm90INS1_16FlashAttnBwdSm90INS1_25CollectiveMainloopBwdSm90ILi2ELi2ELi2EN4cute5tupleIJNS5_1CILi1EEES8_S8_EEENS6_IJNS7_ILi64EEENS7_ILi128EEESB_EEENS_10bfloat16_tEfNS_4arch4Sm90ELb0ELb0ELb1ELb0ELb1ELb1ELb0ELb0ELi2ELi1ELi2ELi1ELb0EEENS1_24CollectiveEpilogueBwdGQAISC_fSF_Li256ELb0ELb1EEENS1_19SingleTileSchedulerILb0ELb0ELb0ELi128EEEEEEEEEvNT_6ParamsE --------------------------
	.section	.nv.constant0._ZN7cutlass13device_kernelIN5flash11enable_sm90INS1_16FlashAttnBwdSm90INS1_25CollectiveMainloopBwdSm90ILi2ELi2ELi2EN4cute5tupleIJNS5_1CILi1EEES8_S8_EEENS6_IJNS7_ILi64EEENS7_ILi128EEESB_EEENS_10bfloat16_tEfNS_4arch4Sm90ELb0ELb0ELb1ELb0ELb1ELb1ELb0ELb0ELi2ELi1ELi2ELi1ELb0EEENS1_24CollectiveEpilogueBwdGQAISC_fSF_Li256ELb0ELb1EEENS1_19SingleTileSchedulerILb0ELb0ELb0ELi128EEEEEEEEEvNT_6ParamsE,"a",@progbits
	.sectionflags	@""
	.align	4
.nv.constant0._ZN7cutlass13device_kernelIN5flash11enable_sm90INS1_16FlashAttnBwdSm90INS1_25CollectiveMainloopBwdSm90ILi2ELi2ELi2EN4cute5tupleIJNS5_1CILi1EEES8_S8_EEENS6_IJNS7_ILi64EEENS7_ILi128EEESB_EEENS_10bfloat16_tEfNS_4arch4Sm90ELb0ELb0ELb1ELb0ELb1ELb1ELb0ELb0ELi2ELi1ELi2ELi1ELb0EEENS1_24CollectiveEpilogueBwdGQAISC_fSF_Li256ELb0ELb1EEENS1_19SingleTileSchedulerILb0ELb0ELb0ELi128EEEEEEEEEvNT_6ParamsE:
	.zero		2560


//--------------------- .nv.constant0._ZN7cutlass13device_kernelIN5flash11enable_sm90INS1_16FlashAttnBwdSm90INS1_25CollectiveMainloopBwdSm90ILi2ELi2ELi2EN4cute5tupleIJNS5_1CILi1EEES8_S8_EEENS6_IJNS7_ILi64EEENS7_ILi128EEESB_EEENS_10bfloat16_tEfNS_4arch4Sm90ELb0ELb0ELb1ELb1ELb0ELb1ELb0ELb0ELi2ELi1ELi2ELi1ELb0EEENS1_21CollectiveEpilogueBwdISC_SD_SF_Li256ELb1ELb0ELi1EEENS1_19SingleTileSchedulerILb1ELb0ELb0ELi128EEEEEEEEEvNT_6ParamsE --------------------------
	.section	.nv.constant0._ZN7cutlass13device_kernelIN5flash11enable_sm90INS1_16FlashAttnBwdSm90INS1_25CollectiveMainloopBwdSm90ILi2ELi2ELi2EN4cute5tupleIJNS5_1CILi1EEES8_S8_EEENS6_IJNS7_ILi64EEENS7_ILi128EEESB_EEENS_10bfloat16_tEfNS_4arch4Sm90ELb0ELb0ELb1ELb1ELb0ELb1ELb0ELb0ELi2ELi1ELi2ELi1ELb0EEENS1_21CollectiveEpilogueBwdISC_SD_SF_Li256ELb1ELb0ELi1EEENS1_19SingleTileSchedulerILb1ELb0ELb0ELi128EEEEEEEEEvNT_6ParamsE,"a",@progbits
	.sectionflags	@""
	.align	4
.nv.constant0._ZN7cutlass13device_kernelIN5flash11enable_sm90INS1_16FlashAttnBwdSm90INS1_25CollectiveMainloopBwdSm90ILi2ELi2ELi2EN4cute5tupleIJNS5_1CILi1EEES8_S8_EEENS6_IJNS7_ILi64EEENS7_ILi128EEESB_EEENS_10bfloat16_tEfNS_4arch4Sm90ELb0ELb0ELb1ELb1ELb0ELb1ELb0ELb0ELi2ELi1ELi2ELi1ELb0EEENS1_21CollectiveEpilogueBwdISC_SD_SF_Li256ELb1ELb0ELi1EEENS1_19SingleTileSchedulerILb1ELb0ELb0ELi128EEEEEEEEEvNT_6ParamsE:
	.zero		2560


//--------------------- .nv.constant0._ZN7cutlass13device_kernelIN5flash11enable_sm90INS1_16FlashAttnBwdSm90INS1_25CollectiveMainloopBwdSm90ILi2ELi2ELi2EN4cute5tupleIJNS5_1CILi1EEES8_S8_EEENS6_IJNS7_ILi64EEENS7_ILi128EEESB_EEENS_10bfloat16_tEfNS_4arch4Sm90ELb0ELb0ELb1ELb1ELb1ELb1ELb0ELb0ELi2ELi1ELi2ELi1ELb0EEENS1_21CollectiveEpilogueBwdISC_SD_SF_Li256ELb1ELb0ELi1EEENS1_19SingleTileSchedulerILb1ELb0ELb0ELi128EEEEEEEEEvNT_6ParamsE --------------------------
	.section	.nv.constant0._ZN7cutlass13device_kernelIN5flash11enable_sm90INS1_16FlashAttnBwdSm90INS1_25CollectiveMainloopBwdSm90ILi2ELi2ELi2EN4cute5tupleIJNS5_1CILi1EEES8_S8_EEENS6_IJNS7_ILi64EEENS7_ILi128EEESB_EEENS_10bfloat16_tEfNS_4arch4Sm90ELb0ELb0ELb1ELb1ELb1ELb1ELb0ELb0ELi2ELi1ELi2ELi1ELb0EEENS1_21CollectiveEpilogueBwdISC_SD_SF_Li256ELb1ELb0ELi1EEENS1_19SingleTileSchedulerILb1ELb0ELb0ELi128EEEEEEEEEvNT_6ParamsE,"a",@progbits
	.sectionflags	@""
	.align	4
.nv.constant0._ZN7cutlass13device_kernelIN5flash11enable_sm90INS1_16FlashAttnBwdSm90INS1_25CollectiveMainloopBwdSm90ILi2ELi2ELi2EN4cute5tupleIJNS5_1CILi1EEES8_S8_EEENS6_IJNS7_ILi64EEENS7_ILi128EEESB_EEENS_10bfloat16_tEfNS_4arch4Sm90ELb0ELb0ELb1ELb1ELb1ELb1ELb0ELb0ELi2ELi1ELi2ELi1ELb0EEENS1_21CollectiveEpilogueBwdISC_SD_SF_Li256ELb1ELb0ELi1EEENS1_19SingleTileSchedulerILb1ELb0ELb0ELi128EEEEEEEEEvNT_6ParamsE:
	.zero		2560


//--------------------- .nv.constant0._ZN7cutlass13device_kernelIN5flash11enable_sm90INS1_16FlashAttnBwdSm90INS1_25CollectiveMainloopBwdSm90ILi2ELi2ELi2EN4cute5tupleIJNS5_1CILi1EEES8_S8_EEENS6_IJNS7_ILi64EEENS7_ILi128EEESB_EEENS_10bfloat16_tEfNS_4arch4Sm90ELb0ELb0ELb1ELb1ELb0ELb1ELb0ELb0ELi2ELi1ELi2ELi1ELb0EEENS1_24CollectiveEpilogueBwdGQAISC_fSF_Li256ELb1ELb0EEENS1_19SingleTileSchedulerILb1ELb0ELb0ELi128EEEEEEEEEvNT_6ParamsE --------------------------
	.section	.nv.constant0._ZN7cutlass13device_kernelIN5flash11enable_sm90INS1_16FlashAttnBwdSm90INS1_25CollectiveMainloopBwdSm90ILi2ELi2ELi2EN4cute5tupleIJNS5_1CILi1EEES8_S8_EEENS6_IJNS7_ILi64EEENS7_ILi128EEESB_EEENS_10bfloat16_tEfNS_4arch4Sm90ELb0ELb0ELb1ELb1ELb0ELb1ELb0ELb0ELi2ELi1ELi2ELi1ELb0EEENS1_24CollectiveEpilogueBwdGQAISC_fSF_Li256ELb1ELb0EEENS1_19SingleTileSchedulerILb1ELb0ELb0ELi128EEEEEEEEEvNT_6ParamsE,"a",@progbits
	.sectionflags	@""
	.align	4
.nv.constant0._ZN7cutlass13device_kernelIN5flash11enable_sm90INS1_16FlashAttnBwdSm90INS1_25CollectiveMainloopBwdSm90ILi2ELi2ELi2EN4cute5tupleIJNS5_1CILi1EEES8_S8_EEENS6_IJNS7_ILi64EEENS7_ILi128EEESB_EEENS_10bfloat16_tEfNS_4arch4Sm90ELb0ELb0ELb1ELb1ELb0ELb1ELb0ELb0ELi2ELi1ELi2ELi1ELb0EEENS1_24CollectiveEpilogueBwdGQAISC_fSF_Li256ELb1ELb0EEENS1_19SingleTileSchedulerILb1ELb0ELb0ELi128EEEEEEEEEvNT_6ParamsE:
	.zero		2560


//--------------------- .nv.constant0._ZN7cutlass13device_kernelIN5flash11enable_sm90INS1_16FlashAttnBwdSm90INS1_25CollectiveMainloopBwdSm90ILi2ELi2ELi2EN4cute5tupleIJNS5_1CILi1EEES8_S8_EEENS6_IJNS7_ILi64EEENS7_ILi128EEESB_EEENS_10bfloat16_tEfNS_4arch4Sm90ELb0ELb0ELb1ELb1ELb1ELb1ELb0ELb0ELi2ELi1ELi2ELi1ELb0EEENS1_24CollectiveEpilogueBwdGQAISC_fSF_Li256ELb1ELb1EEENS1_19SingleTileSchedulerILb1ELb0ELb0ELi128EEEEEEEEEvNT_6ParamsE --------------------------
	.section	.nv.constant0._ZN7cutlass13device_kernelIN5flash11enable_sm90INS1_16FlashAttnBwdSm90INS1_25CollectiveMainloopBwdSm90ILi2ELi2ELi2EN4cute5tupleIJNS5_1CILi1EEES8_S8_EEENS6_IJNS7_ILi64EEENS7_ILi128EEESB_EEENS_10bfloat16_tEfNS_4arch4Sm90ELb0ELb0ELb1ELb1ELb1ELb1ELb0ELb0ELi2ELi1ELi2ELi1ELb0EEENS1_24CollectiveEpilogueBwdGQAISC_fSF_Li256ELb1ELb1EEENS1_19SingleTileSchedulerILb1ELb0ELb0ELi128EEEEEEEEEvNT_6ParamsE,"a",@progbits
	.sectionflags	@""
	.align	4
.nv.constant0._ZN7cutlass13device_kernelIN5flash11enable_sm90INS1_16FlashAttnBwdSm90INS1_25CollectiveMainloopBwdSm90ILi2ELi2ELi2EN4cute5tupleIJNS5_1CILi1EEES8_S8_EEENS6_IJNS7_ILi64EEENS7_ILi128EEESB_EEENS_10bfloat16_tEfNS_4arch4Sm90ELb0ELb0ELb1ELb1ELb1ELb1ELb0ELb0ELi2ELi1ELi2ELi1ELb0EEENS1_24CollectiveEpilogueBwdGQAISC_fSF_Li256ELb1ELb1EEENS1_19SingleTileSchedulerILb1ELb0ELb0ELi128EEEEEEEEEvNT_6ParamsE:
	.zero		2560


//--------------------- .nv.constant0._ZN7cutlass13device_kernelIN5flash11enable_sm90INS1_16FlashAttnBwdSm90INS1_25CollectiveMainloopBwdSm90ILi2ELi2ELi2EN4cute5tupleIJNS5_1CILi1EEES8_S8_EEENS6_IJNS7_ILi64EEENS7_ILi128EEESB_EEENS_10bfloat16_tEfNS_4arch4Sm90ELb0ELb1ELb1ELb0ELb0ELb1ELb0ELb0ELi2ELi1ELi2ELi1ELb0EEENS1_21CollectiveEpilogueBwdISC_SD_SF_Li256ELb0ELb0ELi1EEENS1_19SingleTileSchedulerILb0ELb0ELb0ELi128EEEEEEEEEvNT_6ParamsE --------------------------
	.section	.nv.constant0._ZN7cutlass13device_kernelIN5flash11enable_sm90INS1_16FlashAttnBwdSm90INS1_25CollectiveMainloopBwdSm90ILi2ELi2ELi2EN4cute5tupleIJNS5_1CILi1EEES8_S8_EEENS6_IJNS7_ILi64EEENS7_ILi128EEESB_EEENS_10bfloat16_tEfNS_4arch4Sm90ELb0ELb1ELb1ELb0ELb0ELb1ELb0ELb0ELi2ELi1ELi2ELi1ELb0EEENS1_21CollectiveEpilogueBwdISC_SD_SF_Li256ELb0ELb0ELi1EEENS1_19SingleTileSchedulerILb0ELb0ELb0ELi128EEEEEEEEEvNT_6ParamsE,"a",@progbits
	.sectionflags	@""
	.align	4
.nv.constant0._ZN7cutlass13device_kernelIN5flash11enable_sm90INS1_16FlashAttnBwdSm90INS1_25CollectiveMainloopBwdSm90ILi2ELi2ELi2EN4cute5tupleIJNS5_1CILi1EEES8_S8_EEENS6_IJNS7_ILi64EEENS7_ILi128EEESB_EEENS_10bfloat16_tEfNS_4arch4Sm90ELb0ELb1ELb1ELb0ELb0ELb1ELb0ELb0ELi2ELi1ELi2ELi1ELb0EEENS1_21CollectiveEpilogueBwdISC_SD_SF_Li256ELb0ELb0ELi1EEENS1_19SingleTileSchedulerILb0ELb0ELb0ELi128EEEEEEEEEvNT_6ParamsE:
	.zero		3200


//--------------------- .nv.constant0._ZN7cutlass13device_kernelIN5flash11enable_sm90INS1_16FlashAttnBwdSm90INS1_25CollectiveMainloopBwdSm90ILi2ELi2ELi2EN4cute5tupleIJNS5_1CILi1EEES8_S8_EEENS6_IJNS7_ILi64EEENS7_ILi128EEESB_EEENS_10bfloat16_tEfNS_4arch4Sm90ELb0ELb1ELb1ELb0ELb1ELb1ELb0ELb0ELi2ELi1ELi2ELi1ELb0EEENS1_21CollectiveEpilogueBwdISC_SD_SF_Li256ELb0ELb0ELi1EEENS1_19SingleTileSchedulerILb0ELb0ELb0ELi128EEEEEEEEEvNT_6ParamsE --------------------------
	.section	.nv.constant0._ZN7cutlass13device_kernelIN5flash11enable_sm90INS1_16FlashAttnBwdSm90INS1_25CollectiveMainloopBwdSm90ILi2ELi2ELi2EN4cute5tupleIJNS5_1CILi1EEES8_S8_EEENS6_IJNS7_ILi64EEENS7_ILi128EEESB_EEENS_10bfloat16_tEfNS_4arch4Sm90ELb0ELb1ELb1ELb0ELb1ELb1ELb0ELb0ELi2ELi1ELi2ELi1ELb0EEENS1_21CollectiveEpilogueBwdISC_SD_SF_Li256ELb0ELb0ELi1EEENS1_19SingleTileSchedulerILb0ELb0ELb0ELi128EEEEEEEEEvNT_6ParamsE,"a",@progbits
	.sectionflags	@""
	.align	4
.nv.constant0._ZN7cutlass13device_kernelIN5flash11enable_sm90INS1_16FlashAttnBwdSm90INS1_25CollectiveMainloopBwdSm90ILi2ELi2ELi2EN4cute5tupleIJNS5_1CILi1EEES8_S8_EEENS6_IJNS7_ILi64EEENS7_ILi128EEESB_EEENS_10bfloat16_tEfNS_4arch4Sm90ELb0ELb1ELb1ELb0ELb1ELb1ELb0ELb0ELi2ELi1ELi2ELi1ELb0EEENS1_21CollectiveEpilogueBwdISC_SD_SF_Li256ELb0ELb0ELi1EEENS1_19SingleTileSchedulerILb0ELb0ELb0ELi128EEEEEEEEEvNT_6ParamsE:
	.zero		3200


//--------------------- .nv.constant0._ZN7cutlass13device_kernelIN5flash11enable_sm90INS1_16FlashAttnBwdSm90INS1_25CollectiveMainloopBwdSm90ILi2ELi2ELi2EN4cute5tupleIJNS5_1CILi1EEES8_S8_EEENS6_IJNS7_ILi64EEENS7_ILi128EEESB_EEENS_10bfloat16_tEfNS_4arch4Sm90ELb0ELb1ELb1ELb0ELb0ELb1ELb0ELb0ELi2ELi1ELi2ELi1ELb0EEENS1_24CollectiveEpilogueBwdGQAISC_fSF_Li256ELb0ELb0EEENS1_19SingleTileSchedulerILb0ELb0ELb0ELi128EEEEEEEEEvNT_6ParamsE --------------------------
	.section	.nv.constant0._ZN7cutlass13device_kernelIN5flash11enable_sm90INS1_16FlashAttnBwdSm90INS1_25CollectiveMainloopBwdSm90ILi2ELi2ELi2EN4cute5tupleIJNS5_1CILi1EEES8_S8_EEENS6_IJNS7_ILi64EEENS7_ILi128EEESB_EEENS_10bfloat16_tEfNS_4arch4Sm90ELb0ELb1ELb1ELb0ELb0ELb1ELb0ELb0ELi2ELi1ELi2ELi1ELb0EEENS1_24CollectiveEpilogueBwdGQAISC_fSF_Li256ELb0ELb0EEENS1_19SingleTileSchedulerILb0ELb0ELb0ELi128EEEEEEEEEvNT_6ParamsE,"a",@progbits
	.sectionflags	@""
	.align	4
.nv.constant0._ZN7cutlass13device_kernelIN5flash11enable_sm90INS1_16FlashAttnBwdSm90INS1_25CollectiveMainloopBwdSm90ILi2ELi2ELi2EN4cute5tupleIJNS5_1CILi1EEES8_S8_EEENS6_IJNS7_ILi64EEENS7_ILi128EEESB_EEENS_10bfloat16_tEfNS_4arch4Sm90ELb0ELb1ELb1ELb0ELb0ELb1ELb0ELb0ELi2ELi1ELi2ELi1ELb0EEENS1_24CollectiveEpilogueBwdGQAISC_fSF_Li256ELb0ELb0EEENS1_19SingleTileSchedulerILb0ELb0ELb0ELi128EEEEEEEEEvNT_6ParamsE:
	.zero		2560


//--------------------- .nv.constant0._ZN7cutlass13device_kernelIN5flash11enable_sm90INS1_16FlashAttnBwdSm90INS1_25CollectiveMainloopBwdSm90ILi2ELi2ELi2EN4cute5tupleIJNS5_1CILi1EEES8_S8_EEENS6_IJNS7_ILi64EEENS7_ILi128EEESB_EEENS_10bfloat16_tEfNS_4arch4Sm90ELb0ELb1ELb1ELb0ELb1ELb1ELb0ELb0ELi2ELi1ELi2ELi1ELb0EEENS1_24CollectiveEpilogueBwdGQAISC_fSF_Li256ELb0ELb1EEENS1_19SingleTileSchedulerILb0ELb0ELb0ELi128EEEEEEEEEvNT_6ParamsE --------------------------
	.section	.nv.constant0._ZN7cutlass13device_kernelIN5flash11enable_sm90INS1_16FlashAttnBwdSm90INS1_25CollectiveMainloopBwdSm90ILi2ELi2ELi2EN4cute5tupleIJNS5_1CILi1EEES8_S8_EEENS6_IJNS7_ILi64EEENS7_ILi128EEESB_EEENS_10bfloat16_tEfNS_4arch4Sm90ELb0ELb1ELb1ELb0ELb1ELb1ELb0ELb0ELi2ELi1ELi2ELi1ELb0EEENS1_24CollectiveEpilogueBwdGQAISC_fSF_Li256ELb0ELb1EEENS1_19SingleTileSchedulerILb0ELb0ELb0ELi128EEEEEEEEEvNT_6ParamsE,"a",@progbits
	.sectionflags	@""
	.align	4
.nv.constant0._ZN7cutlass13device_kernelIN5flash11enable_sm90INS1_16FlashAttnBwdSm90INS1_25CollectiveMainloopBwdSm90ILi2ELi2ELi2EN4cute5tupleIJNS5_1CILi1EEES8_S8_EEENS6_IJNS7_ILi64EEENS7_ILi128EEESB_EEENS_10bfloat16_tEfNS_4arch4Sm90ELb0ELb1ELb1ELb0ELb1ELb1ELb0ELb0ELi2ELi1ELi2ELi1ELb0EEENS1_24CollectiveEpilogueBwdGQAISC_fSF_Li256ELb0ELb1EEENS1_19SingleTileSchedulerILb0ELb0ELb0ELi128EEEEEEEEEvNT_6ParamsE:
	.zero		2560


//--------------------- .nv.constant0._ZN7cutlass13device_kernelIN5flash11enable_sm90INS1_16FlashAttnBwdSm90INS1_25CollectiveMainloopBwdSm90ILi2ELi2ELi2EN4cute5tupleIJNS5_1CILi1EEES8_S8_EEENS6_IJNS7_ILi64EEENS7_ILi128EEESB_EEENS_10bfloat16_tEfNS_4arch4Sm90ELb0ELb1ELb1ELb1ELb0ELb1ELb0ELb0ELi2ELi1ELi2ELi1ELb0EEENS1_21CollectiveEpilogueBwdISC_SD_SF_Li256ELb1ELb0ELi1EEENS1_19SingleTileSchedulerILb1ELb0ELb0ELi128EEEEEEEEEvNT_6ParamsE --------------------------
	.section	.nv.constant0._ZN7cutlass13device_kernelIN5flash11enable_sm90INS1_16FlashAttnBwdSm90INS1_25CollectiveMainloopBwdSm90ILi2ELi2ELi2EN4cute5tupleIJNS5_1CILi1EEES8_S8_EEENS6_IJNS7_ILi64EEENS7_ILi128EEESB_EEENS_10bfloat16_tEfNS_4arch4Sm90ELb0ELb1ELb1ELb1ELb0ELb1ELb0ELb0ELi2ELi1ELi2ELi1ELb0EEENS1_21CollectiveEpilogueBwdISC_SD_SF_Li256ELb1ELb0ELi1EEENS1_19SingleTileSchedulerILb1ELb0ELb0ELi128EEEEEEEEEvNT_6ParamsE,"a",@progbits
	.sectionflags	@""
	.align	4
.nv.constant0._ZN7cutlass13device_kernelIN5flash11enable_sm90INS1_16FlashAttnBwdSm90INS1_25CollectiveMainloopBwdSm90ILi2ELi2ELi2EN4cute5tupleIJNS5_1CILi1EEES8_S8_EEENS6_IJNS7_ILi64EEENS7_ILi128EEESB_EEENS_10bfloat16_tEfNS_4arch4Sm90ELb0ELb1ELb1ELb1ELb0ELb1ELb0ELb0ELi2ELi1ELi2ELi1ELb0EEENS1_21CollectiveEpilogueBwdISC_SD_SF_Li256ELb1ELb0ELi1EEENS1_19SingleTileSchedulerILb1ELb0ELb0ELi128EEEEEEEEEvNT_6ParamsE:
	.zero		2560


//--------------------- .nv.constant0._ZN7cutlass13device_kernelIN5flash11enable_sm90INS1_16FlashAttnBwdSm90INS1_25CollectiveMainloopBwdSm90ILi2ELi2ELi2EN4cute5tupleIJNS5_1CILi1EEES8_S8_EEENS6_IJNS7_ILi64EEENS7_ILi128EEESB_EEENS_10bfloat16_tEfNS_4arch4Sm90ELb0ELb1ELb1ELb1ELb1ELb1ELb0ELb0ELi2ELi1ELi2ELi1ELb0EEENS1_21CollectiveEpilogueBwdISC_SD_SF_Li256ELb1ELb0ELi1EEENS1_19SingleTileSchedulerILb1ELb0ELb0ELi128EEEEEEEEEvNT_6ParamsE --------------------------
	.section	.nv.constant0._ZN7cutlass13device_kernelIN5flash11enable_sm90INS1_16FlashAttnBwdSm90INS1_25CollectiveMainloopBwdSm90ILi2ELi2ELi2EN4cute5tupleIJNS5_1CILi1EEES8_S8_EEENS6_IJNS7_ILi64EEENS7_ILi128EEESB_EEENS_10bfloat16_tEfNS_4arch4Sm90ELb0ELb1ELb1ELb1ELb1ELb1ELb0ELb0ELi2ELi1ELi2ELi1ELb0EEENS1_21CollectiveEpilogueBwdISC_SD_SF_Li256ELb1ELb0ELi1EEENS1_19SingleTileSchedulerILb1ELb0ELb0ELi128EEEEEEEEEvNT_6ParamsE,"a",@progbits
	.sectionflags	@""
	.align	4
.nv.constant0._ZN7cutlass13device_kernelIN5flash11enable_sm90INS1_16FlashAttnBwdSm90INS1_25CollectiveMainloopBwdSm90ILi2ELi2ELi2EN4cute5tupleIJNS5_1CILi1EEES8_S8_EEENS6_IJNS7_ILi64EEENS7_ILi128EEESB_EEENS_10bfloat16_tEfNS_4arch4Sm90ELb0ELb1ELb1ELb1ELb1ELb1ELb0ELb0ELi2ELi1ELi2ELi1ELb0EEENS1_21CollectiveEpilogueBwdISC_SD_SF_Li256ELb1ELb0ELi1EEENS1_19SingleTileSchedulerILb1ELb0ELb0ELi128EEEEEEEEEvNT_6ParamsE:
	.zero		2560


//--------------------- .nv.constant0._ZN7cutlass13device_kernelIN5flash11enable_sm90INS1_16FlashAttnBwdSm90INS1_25CollectiveMainloopBwdSm90ILi2ELi2ELi2EN4cute5tupleIJNS5_1CILi1EEES8_S8_EEENS6_IJNS7_ILi64EEENS7_ILi128EEESB_EEENS_10bfloat16_tEfNS_4arch4Sm90ELb0ELb1ELb1ELb1ELb0ELb1ELb0ELb0ELi2ELi1ELi2ELi1ELb0EEENS1_24CollectiveEpilogueBwdGQAISC_fSF_Li256ELb1ELb0EEENS1_19SingleTileSchedulerILb1ELb0ELb0ELi128EEEEEEEEEvNT_6ParamsE --------------------------
	.section	.nv.constant0._ZN7cutlass13device_kernelIN5flash11enable_sm90INS1_16FlashAttnBwdSm90INS1_25CollectiveMainloopBwdSm90ILi2ELi2ELi2EN4cute5tupleIJNS5_1CILi1EEES8_S8_EEENS6_IJNS7_ILi64EEENS7_ILi128EEESB_EEENS_10bfloat16_tEfNS_4arch4Sm90ELb0ELb1ELb1ELb1ELb0ELb1ELb0ELb0ELi2ELi1ELi2ELi1ELb0EEENS1_24CollectiveEpilogueBwdGQAISC_fSF_Li256ELb1ELb0EEENS1_19SingleTileSchedulerILb1ELb0ELb0ELi128EEEEEEEEEvNT_6ParamsE,"a",@progbits
	.sectionflags	@""
	.align	4
.nv.constant0._ZN7cutlass13device_kernelIN5flash11enable_sm90INS1_16FlashAttnBwdSm90INS1_25CollectiveMainloopBwdSm90ILi2ELi2ELi2EN4cute5tupleIJNS5_1CILi1EEES8_S8_EEENS6_IJNS7_ILi64EEENS7_ILi128EEESB_EEENS_10bfloat16_tEfNS_4arch4Sm90ELb0ELb1ELb1ELb1ELb0ELb1ELb0ELb0ELi2ELi1ELi2ELi1ELb0EEENS1_24CollectiveEpilogueBwdGQAISC_fSF_Li256ELb1ELb0EEENS1_19SingleTileSchedulerILb1ELb0ELb0ELi128EEEEEEEEEvNT_6ParamsE:
	.zero		2560


//--------------------- .nv.constant0._ZN7cutlass13device_kernelIN5flash11enable_sm90INS1_16FlashAttnBwdSm90INS1_25CollectiveMainloopBwdSm90ILi2ELi2ELi2EN4cute5tupleIJNS5_1CILi1EEES8_S8_EEENS6_IJNS7_ILi64EEENS7_ILi128EEESB_EEENS_10bfloat16_tEfNS_4arch4Sm90ELb0ELb1ELb1ELb1ELb1ELb1ELb0ELb0ELi2ELi1ELi2ELi1ELb0EEENS1_24CollectiveEpilogueBwdGQAISC_fSF_Li256ELb1ELb1EEENS1_19SingleTileSchedulerILb1ELb0ELb0ELi128EEEEEEEEEvNT_6ParamsE --------------------------
	.section	.nv.constant0._ZN7cutlass13device_kernelIN5flash11enable_sm90INS1_16FlashAttnBwdSm90INS1_25CollectiveMainloopBwdSm90ILi2ELi2ELi2EN4cute5tupleIJNS5_1CILi1EEES8_S8_EEENS6_IJNS7_ILi64EEENS7_ILi128EEESB_EEENS_10bfloat16_tEfNS_4arch4Sm90ELb0ELb1ELb1ELb1ELb1ELb1ELb0ELb0ELi2ELi1ELi2ELi1ELb0EEENS1_24CollectiveEpilogueBwdGQAISC_fSF_Li256ELb1ELb1EEENS1_19SingleTileSchedulerILb1ELb0ELb0ELi128EEEEEEEEEvNT_6ParamsE,"a",@progbits
	.sectionflags	@""
	.align	4
.nv.constant0._ZN7cutlass13device_kernelIN5flash11enable_sm90INS1_16FlashAttnBwdSm90INS1_25CollectiveMainloopBwdSm90ILi2ELi2ELi2EN4cute5tupleIJNS5_1CILi1EEES8_S8_EEENS6_IJNS7_ILi64EEENS7_ILi128EEESB_EEENS_10bfloat16_tEfNS_4arch4Sm90ELb0ELb1ELb1ELb1ELb1ELb1ELb0ELb0ELi2ELi1ELi2ELi1ELb0EEENS1_24CollectiveEpilogueBwdGQAISC_fSF_Li256ELb1ELb1EEENS1_19SingleTileSchedulerILb1ELb0ELb0ELi128EEEEEEEEEvNT_6ParamsE:
	.zero		2560


//--------------------- .nv.constant0._ZN7cutlass13device_kernelIN5flash11enable_sm90INS1_16FlashAttnBwdSm90INS1_25CollectiveMainloopBwdSm90ILi2ELi2ELi2EN4cute5tupleIJNS5_1CILi1EEES8_S8_EEENS6_IJNS7_ILi64EEENS7_ILi128EEESB_EEENS_10bfloat16_tEfNS_4arch4Sm90ELb1ELb0ELb1ELb0ELb0ELb1ELb0ELb0ELi2ELi1ELi2ELi1ELb0EEENS1_21CollectiveEpilogueBwdISC_SD_SF_Li256ELb0ELb0ELi1EEENS1_25SingleTileBwdLPTSchedulerILb0ELi128ELb0EEEEEEEEEvNT_6ParamsE --------------------------
	.section	.nv.constant0._ZN7cutlass13device_kernelIN5flash11enable_sm90INS1_16FlashAttnBwdSm90INS1_25CollectiveMainloopBwdSm90ILi2ELi2ELi2EN4cute5tupleIJNS5_1CILi1EEES8_S8_EEENS6_IJNS7_ILi64EEENS7_ILi128EEESB_EEENS_10bfloat16_tEfNS_4arch4Sm90ELb1ELb0ELb1ELb0ELb0ELb1ELb0ELb0ELi2ELi1ELi2ELi1ELb0EEENS1_21CollectiveEpilogueBwdISC_SD_SF_Li256ELb0ELb0ELi1EEENS1_25SingleTileBwdLPTSchedulerILb0ELi128ELb0EEEEEEEEEvNT_6ParamsE,"a",@progbits
	.sectionflags	@""
	.align	4
.nv.constant0._ZN7cutlass13device_kernelIN5flash11enable_sm90INS1_16FlashAttnBwdSm90INS1_25CollectiveMainloopBwdSm90ILi2ELi2ELi2EN4cute5tupleIJNS5_1CILi1EEES8_S8_EEENS6_IJNS7_ILi64EEENS7_ILi128EEESB_EEENS_10bfloat16_tEfNS_4arch4Sm90ELb1ELb0ELb1ELb0ELb0ELb1ELb0ELb0ELi2ELi1ELi2ELi1ELb0EEENS1_21CollectiveEpilogueBwdISC_SD_SF_Li256ELb0ELb0ELi1EEENS1_25SingleTileBwdLPTSchedulerILb0ELi128ELb0EEEEEEEEEvNT_6ParamsE:
	.zero		3200


//--------------------- .nv.constant0._ZN7cutlass13device_kernelIN5flash11enable_sm90INS1_16FlashAttnBwdSm90INS1_25CollectiveMainloopBwdSm90ILi2ELi2ELi2EN4cute5tupleIJNS5_1CILi1EEES8_S8_EEENS6_IJNS7_ILi64EEENS7_ILi128EEESB_EEENS_10bfloat16_tEfNS_4arch4Sm90ELb1ELb0ELb1ELb0ELb1ELb1ELb0ELb0ELi2ELi1ELi2ELi1ELb0EEENS1_21CollectiveEpilogueBwdISC_SD_SF_Li256ELb0ELb0ELi1EEENS1_25SingleTileBwdLPTSchedulerILb0ELi128ELb1EEEEEEEEEvNT_6ParamsE --------------------------
	.section	.nv.constant0._ZN7cutlass13device_kernelIN5flash11enable_sm90INS1_16FlashAttnBwdSm90INS1_25CollectiveMainloopBwdSm90ILi2ELi2ELi2EN4cute5tupleIJNS5_1CILi1EEES8_S8_EEENS6_IJNS7_ILi64EEENS7_ILi128EEESB_EEENS_10bfloat16_tEfNS_4arch4Sm90ELb1ELb0ELb1ELb0ELb1ELb1ELb0ELb0ELi2ELi1ELi2ELi1ELb0EEENS1_21CollectiveEpilogueBwdISC_SD_SF_Li256ELb0ELb0ELi1EEENS1_25SingleTileBwdLPTSchedulerILb0ELi128ELb1EEEEEEEEEvNT_6ParamsE,"a",@progbits
	.sectionflags	@""
	.align	4
.nv.constant0._ZN7cutlass13device_kernelIN5flash11enable_sm90INS1_16FlashAttnBwdSm90INS1_25CollectiveMainloopBwdSm90ILi2ELi2ELi2EN4cute5tupleIJNS5_1CILi1EEES8_S8_EEENS6_IJNS7_ILi64EEENS7_ILi128EEESB_EEENS_10bfloat16_tEfNS_4arch4Sm90ELb1ELb0ELb1ELb0ELb1ELb1ELb0ELb0ELi2ELi1ELi2ELi1ELb0EEENS1_21CollectiveEpilogueBwdISC_SD_SF_Li256ELb0ELb0ELi1EEENS1_25SingleTileBwdLPTSchedulerILb0ELi128ELb1EEEEEEEEEvNT_6ParamsE:
	.zero		3200


//--------------------- .nv.constant0._ZN7cutlass13device_kernelIN5flash11enable_sm90INS1_16FlashAttnBwdSm90INS1_25CollectiveMainloopBwdSm90ILi2ELi2ELi2EN4cute5tupleIJNS5_1CILi1EEES8_S8_EEENS6_IJNS7_ILi64EEENS7_ILi128EEESB_EEENS_10bfloat16_tEfNS_4arch4Sm90ELb1ELb0ELb1ELb0ELb0ELb1ELb0ELb0ELi2ELi1ELi2ELi1ELb0EEENS1_24CollectiveEpilogueBwdGQAISC_fSF_Li256ELb0ELb0EEENS1_25SingleTileBwdLPTSchedulerILb0ELi128ELb0EEEEEEEEEvNT_6ParamsE --------------------------
	.section	.nv.constant0._ZN7cutlass13device_kernelIN5flash11enable_sm90INS1_16FlashAttnBwdSm90INS1_25CollectiveMainloopBwdSm90ILi2ELi2ELi2EN4cute5tupleIJNS5_1CILi1EEES8_S8_EEENS6_IJNS7_ILi64EEENS7_ILi128EEESB_EEENS_10bfloat16_tEfNS_4arch4Sm90ELb1ELb0ELb1ELb0ELb0ELb1ELb0ELb0ELi2ELi1ELi2ELi1ELb0EEENS1_24CollectiveEpilogueBwdGQAISC_fSF_Li256ELb0ELb0EEENS1_25SingleTileBwdLPTSchedulerILb0ELi128ELb0EEEEEEEEEvNT_6ParamsE,"a",@progbits
	.sectionflags	@""
	.align	4
.nv.constant0._ZN7cutlass13device_kernelIN5flash11enable_sm90INS1_16FlashAttnBwdSm90INS1_25CollectiveMainloopBwdSm90ILi2ELi2ELi2EN4cute5tupleIJNS5_1CILi1EEES8_S8_EEENS6_IJNS7_ILi64EEENS7_ILi128EEESB_EEENS_10bfloat16_tEfNS_4arch4Sm90ELb1ELb0ELb1ELb0ELb0ELb1ELb0ELb0ELi2ELi1ELi2ELi1ELb0EEENS1_24CollectiveEpilogueBwdGQAISC_fSF_Li256ELb0ELb0EEENS1_25SingleTileBwdLPTSchedulerILb0ELi128ELb0EEEEEEEEEvNT_6ParamsE:
	.zero		2688


//--------------------- .nv.constant0._ZN7cutlass13device_kernelIN5flash11enable_sm90INS1_16FlashAttnBwdSm90INS1_25CollectiveMainloopBwdSm90ILi2ELi2ELi2EN4cute5tupleIJNS5_1CILi1EEES8_S8_EEENS6_IJNS7_ILi64EEENS7_ILi128EEESB_EEENS_10bfloat16_tEfNS_4arch4Sm90ELb1ELb0ELb1ELb0ELb1ELb1ELb0ELb0ELi2ELi1ELi2ELi1ELb0EEENS1_24CollectiveEpilogueBwdGQAISC_fSF_Li256ELb0ELb1EEENS1_25SingleTileBwdLPTSchedulerILb0ELi128ELb1EEEEEEEEEvNT_6ParamsE --------------------------
	.section	.nv.constant0._ZN7cutlass13device_kernelIN5flash11enable_sm90INS1_16FlashAttnBwdSm90INS1_25CollectiveMainloopBwdSm90ILi2ELi2ELi2EN4cute5tupleIJNS5_1CILi1EEES8_S8_EEENS6_IJNS7_ILi64EEENS7_ILi128EEESB_EEENS_10bfloat16_tEfNS_4arch4Sm90ELb1ELb0ELb1ELb0ELb1ELb1ELb0ELb0ELi2ELi1ELi2ELi1ELb0EEENS1_24CollectiveEpilogueBwdGQAISC_fSF_Li256ELb0ELb1EEENS1_25SingleTileBwdLPTSchedulerILb0ELi128ELb1EEEEEEEEEvNT_6ParamsE,"a",@progbits
	.sectionflags	@""
	.align	4
.nv.constant0._ZN7cutlass13device_kernelIN5flash11enable_sm90INS1_16FlashAttnBwdSm90INS1_25CollectiveMainloopBwdSm90ILi2ELi2ELi2EN4cute5tupleIJNS5_1CILi1EEES8_S8_EEENS6_IJNS7_ILi64EEENS7_ILi128EEESB_EEENS_10bfloat16_tEfNS_4arch4Sm90ELb1ELb0ELb1ELb0ELb1ELb1ELb0ELb0ELi2ELi1ELi2ELi1ELb0EEENS1_24CollectiveEpilogueBwdGQAISC_fSF_Li256ELb0ELb1EEENS1_25SingleTileBwdLPTSchedulerILb0ELi128ELb1EEEEEEEEEvNT_6ParamsE:
	.zero		2688


//--------------------- .nv.constant0._ZN7cutlass13device_kernelIN5flash22FlashAttnBwdPreprocessIN4cute5tupleIJNS3_1CILi64EEENS5_ILi128EEEEEENS_10bfloat16_tEfNS_4arch4Sm90ELb1ELb0EEEEEvNT_6ParamsE --------------------------
	.section	.nv.constant0._ZN7cutlass13device_kernelIN5flash22FlashAttnBwdPreprocessIN4cute5tupleIJNS3_1CILi64EEENS5_ILi128EEEEEENS_10bfloat16_tEfNS_4arch4Sm90ELb1ELb0EEEEEvNT_6ParamsE,"a",@progbits
	.sectionflags	@""
	.align	4
.nv.constant0._ZN7cutlass13device_kernelIN5flash22FlashAttnBwdPreprocessIN4cute5tupleIJNS3_1CILi64EEENS5_ILi128EEEEEENS_10bfloat16_tEfNS_4arch4Sm90ELb1ELb0EEEEEvNT_6ParamsE:
	.zero		1136


//--------------------- .nv.constant0._ZN7cutlass13device_kernelIN5flash11enable_sm90INS1_16FlashAttnBwdSm90INS1_25CollectiveMainloopBwdSm90ILi2ELi2ELi2EN4cute5tupleIJNS5_1CILi1EEES8_S8_EEENS6_IJNS7_ILi64EEENS7_ILi128EEESB_EEENS_10bfloat16_tEfNS_4arch4Sm90ELb1ELb0ELb1ELb1ELb0ELb1ELb0ELb0ELi2ELi1ELi2ELi1ELb0EEENS1_21CollectiveEpilogueBwdISC_SD_SF_Li256ELb1ELb0ELi1EEENS1_25SingleTileBwdLPTSchedulerILb1ELi128ELb0EEEEEEEEEvNT_6ParamsE --------------------------
	.section	.nv.constant0._ZN7cutlass13device_kernelIN5flash11enable_sm90INS1_16FlashAttnBwdSm90INS1_25CollectiveMainloopBwdSm90ILi2ELi2ELi2EN4cute5tupleIJNS5_1CILi1EEES8_S8_EEENS6_IJNS7_ILi64EEENS7_ILi128EEESB_EEENS_10bfloat16_tEfNS_4arch4Sm90ELb1ELb0ELb1ELb1ELb0ELb1ELb0ELb0ELi2ELi1ELi2ELi1ELb0EEENS1_21CollectiveEpilogueBwdISC_SD_SF_Li256ELb1ELb0ELi1EEENS1_25SingleTileBwdLPTSchedulerILb1ELi128ELb0EEEEEEEEEvNT_6ParamsE,"a",@progbits
	.sectionflags	@""
	.align	4
.nv.constant0._ZN7cutlass13device_kernelIN5flash11enable_sm90INS1_16FlashAttnBwdSm90INS1_25CollectiveMainloopBwdSm90ILi2ELi2ELi2EN4cute5tupleIJNS5_1CILi1EEES8_S8_EEENS6_IJNS7_ILi64EEENS7_ILi128EEESB_EEENS_10bfloat16_tEfNS_4arch4Sm90ELb1ELb0ELb1ELb1ELb0ELb1ELb0ELb0ELi2ELi1ELi2ELi1ELb0EEENS1_21CollectiveEpilogueBwdISC_SD_SF_Li256ELb1ELb0ELi1EEENS1_25SingleTileBwdLPTSchedulerILb1ELi128ELb0EEEEEEEEEvNT_6ParamsE:
	.zero		2560


//--------------------- .nv.constant0._ZN7cutlass13device_kernelIN5flash11enable_sm90INS1_16FlashAttnBwdSm90INS1_25CollectiveMainloopBwdSm90ILi2ELi2ELi2EN4cute5tupleIJNS5_1CILi1EEES8_S8_EEENS6_IJNS7_ILi64EEENS7_ILi128EEESB_EEENS_10bfloat16_tEfNS_4arch4Sm90ELb1ELb0ELb1ELb1ELb1ELb1ELb0ELb0ELi2ELi1ELi2ELi1ELb0EEENS1_21CollectiveEpilogueBwdISC_SD_SF_Li256ELb1ELb0ELi1EEENS1_25SingleTileBwdLPTSchedulerILb1ELi128ELb1EEEEEEEEEvNT_6ParamsE --------------------------
	.section	.nv.constant0._ZN7cutlass13device_kernelIN5flash11enable_sm90INS1_16FlashAttnBwdSm90INS1_25CollectiveMainloopBwdSm90ILi2ELi2ELi2EN4cute5tupleIJNS5_1CILi1EEES8_S8_EEENS6_IJNS7_ILi64EEENS7_ILi128EEESB_EEENS_10bfloat16_tEfNS_4arch4Sm90ELb1ELb0ELb1ELb1ELb1ELb1ELb0ELb0ELi2ELi1ELi2ELi1ELb0EEENS1_21CollectiveEpilogueBwdISC_SD_SF_Li256ELb1ELb0ELi1EEENS1_25SingleTileBwdLPTSchedulerILb1ELi128ELb1EEEEEEEEEvNT_6ParamsE,"a",@progbits
	.sectionflags	@""
	.align	4
.nv.constant0._ZN7cutlass13device_kernelIN5flash11enable_sm90INS1_16FlashAttnBwdSm90INS1_25CollectiveMainloopBwdSm90ILi2ELi2ELi2EN4cute5tupleIJNS5_1CILi1EEES8_S8_EEENS6_IJNS7_ILi64EEENS7_ILi128EEESB_EEENS_10bfloat16_tEfNS_4arch4Sm90ELb1ELb0ELb1ELb1ELb1ELb1ELb0ELb0ELi2ELi1ELi2ELi1ELb0EEENS1_21CollectiveEpilogueBwdISC_SD_SF_Li256ELb1ELb0ELi1EEENS1_25SingleTileBwdLPTSchedulerILb1ELi128ELb1EEEEEEEEEvNT_6ParamsE:
	.zero		2560


//--------------------- .nv.constant0._ZN7cutlass13device_kernelIN5flash11enable_sm90INS1_16FlashAttnBwdSm90INS1_25CollectiveMainloopBwdSm90ILi2ELi2ELi2EN4cute5tupleIJNS5_1CILi1EEES8_S8_EEENS6_IJNS7_ILi64EEENS7_ILi128EEESB_EEENS_10bfloat16_tEfNS_4arch4Sm90ELb1ELb0ELb1ELb1ELb0ELb1ELb0ELb0ELi2ELi1ELi2ELi1ELb0EEENS1_24CollectiveEpilogueBwdGQAISC_fSF_Li256ELb1ELb0EEENS1_25SingleTileBwdLPTSchedulerILb1ELi128ELb0EEEEEEEEEvNT_6ParamsE --------------------------
	.section	.nv.constant0._ZN7cutlass13device_kernelIN5flash11enable_sm90INS1_16FlashAttnBwdSm90INS1_25CollectiveMainloopBwdSm90ILi2ELi2ELi2EN4cute5tupleIJNS5_1CILi1EEES8_S8_EEENS6_IJNS7_ILi64EEENS7_ILi128EEESB_EEENS_10bfloat16_tEfNS_4arch4Sm90ELb1ELb0ELb1ELb1ELb0ELb1ELb0ELb0ELi2ELi1ELi2ELi1ELb0EEENS1_24CollectiveEpilogueBwdGQAISC_fSF_Li256ELb1ELb0EEENS1_25SingleTileBwdLPTSchedulerILb1ELi128ELb0EEEEEEEEEvNT_6ParamsE,"a",@progbits
	.sectionflags	@""
	.align	4
.nv.constant0._ZN7cutlass13device_kernelIN5flash11enable_sm90INS1_16FlashAttnBwdSm90INS1_25CollectiveMainloopBwdSm90ILi2ELi2ELi2EN4cute5tupleIJNS5_1CILi1EEES8_S8_EEENS6_IJNS7_ILi64EEENS7_ILi128EEESB_EEENS_10bfloat16_tEfNS_4arch4Sm90ELb1ELb0ELb1ELb1ELb0ELb1ELb0ELb0ELi2ELi1ELi2ELi1ELb0EEENS1_24CollectiveEpilogueBwdGQAISC_fSF_Li256ELb1ELb0EEENS1_25SingleTileBwdLPTSchedulerILb1ELi128ELb0EEEEEEEEEvNT_6ParamsE:
	.zero		2688


//--------------------- .nv.constant0._ZN7cutlass13device_kernelIN5flash32FlashAttnBwdPostprocessConvertdQIN4cute5tupleIJNS3_1CILi128EEES6_EEENS_10bfloat16_tEfNS_4arch4Sm90ELi256ENS3_8TiledMMAINS3_8MMA_AtomIJNS3_4SM904GMMA28MMA_64x128x16_F32BF16BF16_RSILNSE_5MajorE0ELSG_1ELNSE_7ScaleInE1ELSH_1EEEEEENS3_6LayoutINS4_IJNS5_ILi2EEENS5_ILi1EEESM_EEENS4_IJSM_NS5_ILi0EEESO_EEEEENS4_IJNS3_10UnderscoreESR_SR_EEEEELb0EEEEEvNT_6ParamsE --------------------------
	.section	.nv.constant0._ZN7cutlass13device_kernelIN5flash32FlashAttnBwdPostprocessConvertdQIN4cute5tupleIJNS3_1CILi128EEES6_EEENS_10bfloat16_tEfNS_4arch4Sm90ELi256ENS3_8TiledMMAINS3_8MMA_AtomIJNS3_4SM904GMMA28MMA_64x128x16_F32BF16BF16_RSILNSE_5MajorE0ELSG_1ELNSE_7ScaleInE1ELSH_1EEEEEENS3_6LayoutINS4_IJNS5_ILi2EEENS5_ILi1EEESM_EEENS4_IJSM_NS5_ILi0EEESO_EEEEENS4_IJNS3_10UnderscoreESR_SR_EEEEELb0EEEEEvNT_6ParamsE,"a",@progbits
	.sectionflags	@""
	.align	4
.nv.constant0._ZN7cutlass13device_kernelIN5flash32FlashAttnBwdPostprocessConvertdQIN4cute5tupleIJNS3_1CILi128EEES6_EEENS_10bfloat16_tEfNS_4arch4Sm90ELi256ENS3_8TiledMMAINS3_8MMA_AtomIJNS3_4SM904GMMA28MMA_64x128x16_F32BF16BF16_RSILNSE_5MajorE0ELSG_1ELNSE_7ScaleInE1ELSH_1EEEEEENS3_6LayoutINS4_IJNS5_ILi2EEENS5_ILi1EEESM_EEENS4_IJSM_NS5_ILi0EEESO_EEEEENS4_IJNS3_10UnderscoreESR_SR_EEEEELb0EEEEEvNT_6ParamsE:
	.zero		1008


//--------------------- .nv.constant0._ZN7cutlass13device_kernelIN5flash32FlashAttnBwdPostprocessConvertdQIN4cute5tupleIJNS3_1CILi64EEENS5_ILi128EEEEEENS_10bfloat16_tEfNS_4arch4Sm90ELi256ENS3_8TiledMMAINS3_8MMA_AtomIJNS3_4SM904GMMA27MMA_64x64x16_F32BF16BF16_SSILNSF_5MajorE0ELSH_1ELNSF_7ScaleInE1ELSI_1EEEEEENS3_6LayoutINS4_IJNS5_ILi1EEENS5_ILi2EEESM_EEENS4_IJNS5_ILi0EEESM_SP_EEEEENS4_IJNS3_10UnderscoreESS_SS_EEEEELb0EEEEEvNT_6ParamsE --------------------------
	.section	.nv.constant0._ZN7cutlass13device_kernelIN5flash32FlashAttnBwdPostprocessConvertdQIN4cute5tupleIJNS3_1CILi64EEENS5_ILi128EEEEEENS_10bfloat16_tEfNS_4arch4Sm90ELi256ENS3_8TiledMMAINS3_8MMA_AtomIJNS3_4SM904GMMA27MMA_64x64x16_F32BF16BF16_SSILNSF_5MajorE0ELSH_1ELNSF_7ScaleInE1ELSI_1EEEEEENS3_6LayoutINS4_IJNS5_ILi1EEENS5_ILi2EEESM_EEENS4_IJNS5_ILi0EEESM_SP_EEEEENS4_IJNS3_10UnderscoreESS_SS_EEEEELb0EEEEEvNT_6ParamsE,"a",@progbits
	.sectionflags	@""
	.align	4
.nv.constant0._ZN7cutlass13device_kernelIN5flash32FlashAttnBwdPostprocessConvertdQIN4cute5tupleIJNS3_1CILi64EEENS5_ILi128EEEEEENS_10bfloat16_tEfNS_4arch4Sm90ELi256ENS3_8TiledMMAINS3_8MMA_AtomIJNS3_4SM904GMMA27MMA_64x64x16_F32BF16BF16_SSILNSF_5MajorE0ELSH_1ELNSF_7ScaleInE1ELSI_1EEEEEENS3_6LayoutINS4_IJNS5_ILi1EEENS5_ILi2EEESM_EEENS4_IJNS5_ILi0EEESM_SP_EEEEENS4_IJNS3_10UnderscoreESS_SS_EEEEELb0EEEEEvNT_6ParamsE:
	.zero		1008


//--------------------- .nv.constant0._ZN7cutlass13device_kernelIN5flash11enable_sm90INS1_16FlashAttnBwdSm90INS1_25CollectiveMainloopBwdSm90ILi2ELi2ELi2EN4cute5tupleIJNS5_1CILi1EEES8_S8_EEENS6_IJNS7_ILi64EEENS7_ILi128EEESB_EEENS_10bfloat16_tEfNS_4arch4Sm90ELb1ELb0ELb1ELb1ELb1ELb1ELb0ELb0ELi2ELi1ELi2ELi1ELb0EEENS1_24CollectiveEpilogueBwdGQAISC_fSF_Li256ELb1ELb1EEENS1_25SingleTileBwdLPTSchedulerILb1ELi128ELb1EEEEEEEEEvNT_6ParamsE --------------------------
	.section	.nv.constant0._ZN7cutlass13device_kernelIN5flash11enable_sm90INS1_16FlashAttnBwdSm90INS1_25CollectiveMainloopBwdSm90ILi2ELi2ELi2EN4cute5tupleIJNS5_1CILi1EEES8_S8_EEENS6_IJNS7_ILi64EEENS7_ILi128EEESB_EEENS_10bfloat16_tEfNS_4arch4Sm90ELb1ELb0ELb1ELb1ELb1ELb1ELb0ELb0ELi2ELi1ELi2ELi1ELb0EEENS1_24CollectiveEpilogueBwdGQAISC_fSF_Li256ELb1ELb1EEENS1_25SingleTileBwdLPTSchedulerILb1ELi128ELb1EEEEEEEEEvNT_6ParamsE,"a",@progbits
	.sectionflags	@""
	.align	4
.nv.constant0._ZN7cutlass13device_kernelIN5flash11enable_sm90INS1_16FlashAttnBwdSm90INS1_25CollectiveMainloopBwdSm90ILi2ELi2ELi2EN4cute5tupleIJNS5_1CILi1EEES8_S8_EEENS6_IJNS7_ILi64EEENS7_ILi128EEESB_EEENS_10bfloat16_tEfNS_4arch4Sm90ELb1ELb0ELb1ELb1ELb1ELb1ELb0ELb0ELi2ELi1ELi2ELi1ELb0EEENS1_24CollectiveEpilogueBwdGQAISC_fSF_Li256ELb1ELb1EEENS1_25SingleTileBwdLPTSchedulerILb1ELi128ELb1EEEEEEEEEvNT_6ParamsE:
	.zero		2688


//--------------------- .nv.constant0._ZN7cutlass13device_kernelIN5flash22FlashAttnBwdPreprocessIN4cute5tupleIJNS3_1CILi64EEENS5_ILi128EEEEEENS_10bfloat16_tEfNS_4arch4Sm90ELb1ELb1EEEEEvNT_6ParamsE --------------------------
	.section	.nv.constant0._ZN7cutlass13device_kernelIN5flash22FlashAttnBwdPreprocessIN4cute5tupleIJNS3_1CILi64EEENS5_ILi128EEEEEENS_10bfloat16_tEfNS_4arch4Sm90ELb1ELb1EEEEEvNT_6ParamsE,"a",@progbits
	.sectionflags	@""
	.align	4
.nv.constant0._ZN7cutlass13device_kernelIN5flash22FlashAttnBwdPreprocessIN4cute5tupleIJNS3_1CILi64EEENS5_ILi128EEEEEENS_10bfloat16_tEfNS_4arch4Sm90ELb1ELb1EEEEEvNT_6ParamsE:
	.zero		1136


//--------------------- SYMBOLS --------------------------

	.type		.nv.reservedSmem.offset0,@object
	.size		.nv.reservedSmem.offset0,0x4
	.type		.nv.reservedSmem.cap,@object
	.size		.nv.reservedSmem.cap,0x4
